	.target	sm_100a

	.elftype	@"ET_EXEC"


//--------------------- .note.nv.tkinfo           --------------------------
	.section	.note.nv.tkinfo,"",@"SHT_NOTE"
	.sectionflags	@"SHF_NOTE_NV_TKINFO"
	.tkinfo
        /*0018*/ 	.word	0x00000002
        /*0030*/ 	.string	""
        /*0030*/ 	.string	"ptxas"
        /*0030*/ 	.string	"Cuda compilation tools, release 13.0, V13.0.88"
        /*0030*/ 	.string	"Build cuda_13.0.r13.0/compiler.36424714_0"
        /*0030*/ 	.string	"-arch sm_100a -m 64 "



//--------------------- .note.nv.cuinfo           --------------------------
	.section	.note.nv.cuinfo,"",@"SHT_NOTE"
	.sectionflags	@"SHF_NOTE_NV_CUINFO"
        /*0018*/ 	.short	0x0002
        /*001a*/ 	.short	0x0064
        /*001c*/ 	.short	0x0082
	.zero		2


//--------------------- .nv.info                  --------------------------
	.section	.nv.info,"",@"SHT_CUDA_INFO"
	.align	4


	//----- nvinfo : EIATTR_REGCOUNT
	.align		4
        /*0000*/ 	.byte	0x04, 0x2f
        /*0002*/ 	.short	(.L_19 - .L_18)
	.align		4
.L_18:
        /*0004*/ 	.word	index@(_ZN7cutlass13device_kernelINS_4gemm6kernel13GemmUniversalIN4cute5tupleIJiiiiEEENS1_10collective13CollectiveMmaINS1_35MainloopSm100TmaUmmaWarpSpecializedILi72ELi2ELi4ENS5_IJNS4_1CILi2EEESB_NSA_ILi1EEEEEEEENS5_IJNSA_ILi128EEENSA_ILi64EEENSA_ILi32EEEEEENS_12float_e4m3_tENS5_IJlSC_lEEESJ_SK_NS4_8TiledMMAINS4_8MMA_AtomIJNS4_10MMA_TraitsINS4_25SM100_MMA_F8F6F4_2x1SM_SSEJSJ_SJ_fSF_SG_NS4_17integral_constantINS4_4UMMA5MajorELSR_0EEESS_NSP_INSQ_7ScaleInELST_0EEESU_EEEEEENS4_6LayoutINS5_IJSC_SC_SC_EEENS5_IJNSA_ILi0EEESZ_SZ_EEEEENS5_IJNS4_10UnderscoreES12_S12_EEEEENS4_28SM100_TMA_2SM_LOAD_MULTICASTENS4_14ComposedLayoutINS4_7SwizzleILi1ELi4ELi3EEENS4_18smem_ptr_flag_bitsILi8EEENSX_INS5_IJNSA_ILi8EEESH_EEENS5_IJSH_SC_EEEEEEEvNS4_8identityENS4_18SM100_TMA_2SM_LOADES1F_vS1G_EENS_8epilogue10collective18CollectiveEpilogueINS1J_23Sm100TmaWarpSpecializedILi1ELi1ELi32ELb0ELb0EEEJNS5_IJSG_SG_SH_EEENS5_IJNSX_ISG_SC_EES1P_EEESJ_SK_SJ_SK_NS1J_6fusion15FusionCallbacksIS1N_NS1R_17LinearCombinationISJ_fSJ_fLNS_15FloatRoundStyleE2EEES1O_S1Q_JEEENS4_5SM1004TMEM4LOAD26SM100_TMEM_LOAD_32dp32b32xENS4_13SM90_TMA_LOADENS16_INS17_ILi2ELi4ELi3EEES1A_NSX_INS5_IJS1B_SG_EEENS5_IJSG_SC_EEEEEEENS4_39AutoVectorizingCopyWithAssumedAlignmentILi128EEENS4_14SM90_TMA_STOREES26_S28_S28_EEEvvEEEEvNT_6ParamsE)
        /*0008*/ 	.word	0x0000005a


	//----- nvinfo : EIATTR_FRAME_SIZE
	.align		4
.L_19:
        /*000c*/ 	.byte	0x04, 0x11
        /*000e*/ 	.short	(.L_21 - .L_20)
	.align		4
.L_20:
        /*0010*/ 	.word	index@($__internal_2_$__cuda_sm10x_tcgen05_guardrail_trap_unallocated_columns_being_dealloced)
        /*0014*/ 	.word	0x00000000


	//----- nvinfo : EIATTR_FRAME_SIZE
	.align		4
.L_21:
        /*0018*/ 	.byte	0x04, 0x11
        /*001a*/ 	.short	(.L_23 - .L_22)
	.align		4
.L_22:
        /*001c*/ 	.word	index@($__internal_1_$__cuda_sm10x_tcgen05_guardrail_trap_phase_invalid_during_alloc)
        /*0020*/ 	.word	0x00000000


	//----- nvinfo : EIATTR_FRAME_SIZE
	.align		4
.L_23:
        /*0024*/ 	.byte	0x04, 0x11
        /*0026*/ 	.short	(.L_25 - .L_24)
	.align		4
.L_24:
        /*0028*/ 	.word	index@($__internal_0_$__cuda_sm10x_tcgen05_guardrail_trap_col_being_dealloced_not_returned_by_alloc)
        /*002c*/ 	.word	0x00000000


	//----- nvinfo : EIATTR_FRAME_SIZE
	.align		4
.L_25:
        /*0030*/ 	.byte	0x04, 0x11
        /*0032*/ 	.short	(.L_27 - .L_26)
	.align		4
.L_26:
        /*0034*/ 	.word	index@(_ZN7cutlass13device_kernelINS_4gemm6kernel13GemmUniversalIN4cute5tupleIJiiiiEEENS1_10collective13CollectiveMmaINS1_35MainloopSm100TmaUmmaWarpSpecializedILi72ELi2ELi4ENS5_IJNS4_1CILi2EEESB_NSA_ILi1EEEEEEEENS5_IJNSA_ILi128EEENSA_ILi64EEENSA_ILi32EEEEEENS_12float_e4m3_tENS5_IJlSC_lEEESJ_SK_NS4_8TiledMMAINS4_8MMA_AtomIJNS4_10MMA_TraitsINS4_25SM100_MMA_F8F6F4_2x1SM_SSEJSJ_SJ_fSF_SG_NS4_17integral_constantINS4_4UMMA5MajorELSR_0EEESS_NSP_INSQ_7ScaleInELST_0EEESU_EEEEEENS4_6LayoutINS5_IJSC_SC_SC_EEENS5_IJNSA_ILi0EEESZ_SZ_EEEEENS5_IJNS4_10UnderscoreES12_S12_EEEEENS4_28SM100_TMA_2SM_LOAD_MULTICASTENS4_14ComposedLayoutINS4_7SwizzleILi1ELi4ELi3EEENS4_18smem_ptr_flag_bitsILi8EEENSX_INS5_IJNSA_ILi8EEESH_EEENS5_IJSH_SC_EEEEEEEvNS4_8identityENS4_18SM100_TMA_2SM_LOADES1F_vS1G_EENS_8epilogue10collective18CollectiveEpilogueINS1J_23Sm100TmaWarpSpecializedILi1ELi1ELi32ELb0ELb0EEEJNS5_IJSG_SG_SH_EEENS5_IJNSX_ISG_SC_EES1P_EEESJ_SK_SJ_SK_NS1J_6fusion15FusionCallbacksIS1N_NS1R_17LinearCombinationISJ_fSJ_fLNS_15FloatRoundStyleE2EEES1O_S1Q_JEEENS4_5SM1004TMEM4LOAD26SM100_TMEM_LOAD_32dp32b32xENS4_13SM90_TMA_LOADENS16_INS17_ILi2ELi4ELi3EEES1A_NSX_INS5_IJS1B_SG_EEENS5_IJSG_SC_EEEEEEENS4_39AutoVectorizingCopyWithAssumedAlignmentILi128EEENS4_14SM90_TMA_STOREES26_S28_S28_EEEvvEEEEvNT_6ParamsE)
        /*0038*/ 	.word	0x00000000


	//----- nvinfo : EIATTR_MIN_STACK_SIZE
	.align		4
.L_27:
        /*003c*/ 	.byte	0x04, 0x12
        /*003e*/ 	.short	(.L_29 - .L_28)
	.align		4
.L_28:
        /*0040*/ 	.word	index@(_ZN7cutlass13device_kernelINS_4gemm6kernel13GemmUniversalIN4cute5tupleIJiiiiEEENS1_10collective13CollectiveMmaINS1_35MainloopSm100TmaUmmaWarpSpecializedILi72ELi2ELi4ENS5_IJNS4_1CILi2EEESB_NSA_ILi1EEEEEEEENS5_IJNSA_ILi128EEENSA_ILi64EEENSA_ILi32EEEEEENS_12float_e4m3_tENS5_IJlSC_lEEESJ_SK_NS4_8TiledMMAINS4_8MMA_AtomIJNS4_10MMA_TraitsINS4_25SM100_MMA_F8F6F4_2x1SM_SSEJSJ_SJ_fSF_SG_NS4_17integral_constantINS4_4UMMA5MajorELSR_0EEESS_NSP_INSQ_7ScaleInELST_0EEESU_EEEEEENS4_6LayoutINS5_IJSC_SC_SC_EEENS5_IJNSA_ILi0EEESZ_SZ_EEEEENS5_IJNS4_10UnderscoreES12_S12_EEEEENS4_28SM100_TMA_2SM_LOAD_MULTICASTENS4_14ComposedLayoutINS4_7SwizzleILi1ELi4ELi3EEENS4_18smem_ptr_flag_bitsILi8EEENSX_INS5_IJNSA_ILi8EEESH_EEENS5_IJSH_SC_EEEEEEEvNS4_8identityENS4_18SM100_TMA_2SM_LOADES1F_vS1G_EENS_8epilogue10collective18CollectiveEpilogueINS1J_23Sm100TmaWarpSpecializedILi1ELi1ELi32ELb0ELb0EEEJNS5_IJSG_SG_SH_EEENS5_IJNSX_ISG_SC_EES1P_EEESJ_SK_SJ_SK_NS1J_6fusion15FusionCallbacksIS1N_NS1R_17LinearCombinationISJ_fSJ_fLNS_15FloatRoundStyleE2EEES1O_S1Q_JEEENS4_5SM1004TMEM4LOAD26SM100_TMEM_LOAD_32dp32b32xENS4_13SM90_TMA_LOADENS16_INS17_ILi2ELi4ELi3EEES1A_NSX_INS5_IJS1B_SG_EEENS5_IJSG_SC_EEEEEEENS4_39AutoVectorizingCopyWithAssumedAlignmentILi128EEENS4_14SM90_TMA_STOREES26_S28_S28_EEEvvEEEEvNT_6ParamsE)
        /*0044*/ 	.word	0x00000000
.L_29:


//--------------------- .nv.compat                --------------------------
	.section	.nv.compat,"",@"SHT_CUDA_COMPAT_INFO"
	.align	4
        /*0000*/ 	.byte	0x02, 0x09, 0x01, 0x00, 0x02, 0x02, 0x02, 0x00, 0x02, 0x05, 0x05, 0x00, 0x03, 0x07, 0x01, 0x01
        /*0010*/ 	.byte	0x02, 0x03, 0x01, 0x00, 0x02, 0x06, 0x01, 0x00, 0x04, 0x0b, 0x08, 0x00, 0x09, 0x00, 0x00, 0x00
        /*0020*/ 	.byte	0x00, 0x00, 0x00, 0x00


//--------------------- .nv.info._ZN7cutlass13device_kernelINS_4gemm6kernel13GemmUniversalIN4cute5tupleIJiiiiEEENS1_10collective13CollectiveMmaINS1_35MainloopSm100TmaUmmaWarpSpecializedILi72ELi2ELi4ENS5_IJNS4_1CILi2EEESB_NSA_ILi1EEEEEEEENS5_IJNSA_ILi128EEENSA_ILi64EEENSA_ILi32EEEEEENS_12float_e4m3_tENS5_IJlSC_lEEESJ_SK_NS4_8TiledMMAINS4_8MMA_AtomIJNS4_10MMA_TraitsINS4_25SM100_MMA_F8F6F4_2x1SM_SSEJSJ_SJ_fSF_SG_NS4_17integral_constantINS4_4UMMA5MajorELSR_0EEESS_NSP_INSQ_7ScaleInELST_0EEESU_EEEEEENS4_6LayoutINS5_IJSC_SC_SC_EEENS5_IJNSA_ILi0EEESZ_SZ_EEEEENS5_IJNS4_10UnderscoreES12_S12_EEEEENS4_28SM100_TMA_2SM_LOAD_MULTICASTENS4_14ComposedLayoutINS4_7SwizzleILi1ELi4ELi3EEENS4_18smem_ptr_flag_bitsILi8EEENSX_INS5_IJNSA_ILi8EEESH_EEENS5_IJSH_SC_EEEEEEEvNS4_8identityENS4_18SM100_TMA_2SM_LOADES1F_vS1G_EENS_8epilogue10collective18CollectiveEpilogueINS1J_23Sm100TmaWarpSpecializedILi1ELi1ELi32ELb0ELb0EEEJNS5_IJSG_SG_SH_EEENS5_IJNSX_ISG_SC_EES1P_EEESJ_SK_SJ_SK_NS1J_6fusion15FusionCallbacksIS1N_NS1R_17LinearCombinationISJ_fSJ_fLNS_15FloatRoundStyleE2EEES1O_S1Q_JEEENS4_5SM1004TMEM4LOAD26SM100_TMEM_LOAD_32dp32b32xENS4_13SM90_TMA_LOADENS16_INS17_ILi2ELi4ELi3EEES1A_NSX_INS5_IJS1B_SG_EEENS5_IJSG_SC_EEEEEEENS4_39AutoVectorizingCopyWithAssumedAlignmentILi128EEENS4_14SM90_TMA_STOREES26_S28_S28_EEEvvEEEEvNT_6ParamsE --------------------------
	.section	.nv.info._ZN7cutlass13device_kernelINS_4gemm6kernel13GemmUniversalIN4cute5tupleIJiiiiEEENS1_10collective13CollectiveMmaINS1_35MainloopSm100TmaUmmaWarpSpecializedILi72ELi2ELi4ENS5_IJNS4_1CILi2EEESB_NSA_ILi1EEEEEEEENS5_IJNSA_ILi128EEENSA_ILi64EEENSA_ILi32EEEEEENS_12float_e4m3_tENS5_IJlSC_lEEESJ_SK_NS4_8TiledMMAINS4_8MMA_AtomIJNS4_10MMA_TraitsINS4_25SM100_MMA_F8F6F4_2x1SM_SSEJSJ_SJ_fSF_SG_NS4_17integral_constantINS4_4UMMA5MajorELSR_0EEESS_NSP_INSQ_7ScaleInELST_0EEESU_EEEEEENS4_6LayoutINS5_IJSC_SC_SC_EEENS5_IJNSA_ILi0EEESZ_SZ_EEEEENS5_IJNS4_10UnderscoreES12_S12_EEEEENS4_28SM100_TMA_2SM_LOAD_MULTICASTENS4_14ComposedLayoutINS4_7SwizzleILi1ELi4ELi3EEENS4_18smem_ptr_flag_bitsILi8EEENSX_INS5_IJNSA_ILi8EEESH_EEENS5_IJSH_SC_EEEEEEEvNS4_8identityENS4_18SM100_TMA_2SM_LOADES1F_vS1G_EENS_8epilogue10collective18CollectiveEpilogueINS1J_23Sm100TmaWarpSpecializedILi1ELi1ELi32ELb0ELb0EEEJNS5_IJSG_SG_SH_EEENS5_IJNSX_ISG_SC_EES1P_EEESJ_SK_SJ_SK_NS1J_6fusion15FusionCallbacksIS1N_NS1R_17LinearCombinationISJ_fSJ_fLNS_15FloatRoundStyleE2EEES1O_S1Q_JEEENS4_5SM1004TMEM4LOAD26SM100_TMEM_LOAD_32dp32b32xENS4_13SM90_TMA_LOADENS16_INS17_ILi2ELi4ELi3EEES1A_NSX_INS5_IJS1B_SG_EEENS5_IJSG_SC_EEEEEEENS4_39AutoVectorizingCopyWithAssumedAlignmentILi128EEENS4_14SM90_TMA_STOREES26_S28_S28_EEEvvEEEEvNT_6ParamsE,"",@"SHT_CUDA_INFO"
	.sectionflags	@""
	.align	4


	//----- nvinfo : EIATTR_CUDA_API_VERSION
	.align		4
        /*0000*/ 	.byte	0x04, 0x37
        /*0002*/ 	.short	(.L_31 - .L_30)
.L_30:
        /*0004*/ 	.word	0x00000082


	//----- nvinfo : EIATTR_KPARAM_INFO
	.align		4
.L_31:
        /*0008*/ 	.byte	0x04, 0x17
        /*000a*/ 	.short	(.L_33 - .L_32)
.L_32:
        /*000c*/ 	.word	0x00000000
        /*0010*/ 	.short	0x0000
        /*0012*/ 	.short	0x0000
        /*0014*/ 	.byte	0x00, 0xf0, 0x01, 0x20


	//----- nvinfo : EIATTR_AT_ENTRY_FRAGMENTS
	.align		4
.L_33:
        /*0018*/ 	.byte	0x04, 0x4f
        /*001a*/ 	.short	(.L_35 - .L_34)


	//   ....[0]....
.L_34:
        /*001c*/ 	.word	0x00000007


	//----- nvinfo : EIATTR_RESERVED_SMEM_USED
	.align		4
.L_35:
        /*0020*/ 	.byte	0x01, 0x41
	.zero		2


	//----- nvinfo : EIATTR_SPARSE_MMA_MASK
	.align		4
        /*0024*/ 	.byte	0x03, 0x50
        /*0026*/ 	.short	0x0000


	//----- nvinfo : EIATTR_TCGEN05_2CTA_USED
	.align		4
        /*0028*/ 	.byte	0x01, 0x52
	.zero		2


	//----- nvinfo : EIATTR_MAXREG_COUNT
	.align		4
        /*002c*/ 	.byte	0x03, 0x1b
        /*002e*/ 	.short	0x00ff


	//----- nvinfo : EIATTR_NUM_BARRIERS
	.align		4
        /*0030*/ 	.byte	0x02, 0x4c
        /*0032*/ 	.byte	0x07
	.zero		1


	//----- nvinfo : EIATTR_EXTERNS
	.align		4
        /*0034*/ 	.byte	0x04, 0x0f
        /*0036*/ 	.short	(.L_37 - .L_36)


	//   ....[0]....
	.align		4
.L_36:
        /*0038*/ 	.word	index@(__assertfail)


	//----- nvinfo : EIATTR_MERCURY_ISA_VERSION
	.align		4
.L_37:
        /*003c*/ 	.byte	0x03, 0x5f
        /*003e*/ 	.short	0x0101


	//----- nvinfo : EIATTR_INT_WARP_WIDE_INSTR_OFFSETS
	.align		4
        /*0040*/ 	.byte	0x04, 0x31
        /*0042*/ 	.short	(.L_39 - .L_38)


	//   ....[0]....
.L_38:
        /*0044*/ 	.word	0x00001620


	//   ....[1]....
        /*0048*/ 	.word	0x000016d0


	//   ....[2]....
        /*004c*/ 	.word	0x00007060


	//   ....[3]....
        /*0050*/ 	.word	0x00007090


	//   ....[4]....
        /*0054*/ 	.word	0x000070b0


	//   ....[5]....
        /*0058*/ 	.word	0x00007bf0


	//   ....[6]....
        /*005c*/ 	.word	0x00007ca0


	//----- nvinfo : EIATTR_COOP_GROUP_MASK_REGIDS
	.align		4
.L_39:
        /*0060*/ 	.byte	0x04, 0x29
        /*0062*/ 	.short	(.L_41 - .L_40)


	//   ....[0]....
.L_40:
        /*0064*/ 	.word	0xffffffff


	//   ....[1]....
        /*0068*/ 	.word	0xffffffff


	//   ....[2]....
        /*006c*/ 	.word	0xffffffff


	//   ....[3]....
        /*0070*/ 	.word	0xffffffff


	//   ....[4]....
        /*0074*/ 	.word	0xffffffff


	//   ....[5]....
        /*0078*/ 	.word	0xffffffff


	//   ....[6]....
        /*007c*/ 	.word	0xffffffff


	//   ....[7]....
        /*0080*/ 	.word	0xffffffff


	//   ....[8]....
        /*0084*/ 	.word	0xffffffff


	//   ....[9]....
        /*0088*/ 	.word	0xffffffff


	//   ....[10]....
        /*008c*/ 	.word	0xffffffff


	//   ....[11]....
        /*0090*/ 	.word	0xffffffff


	//   ....[12]....
        /*0094*/ 	.word	0xffffffff


	//   ....[13]....
        /*0098*/ 	.word	0xffffffff


	//----- nvinfo : EIATTR_COOP_GROUP_INSTR_OFFSETS
	.align		4
.L_41:
        /*009c*/ 	.byte	0x04, 0x28
        /*009e*/ 	.short	(.L_43 - .L_42)


	//   ....[0]....
.L_42:
        /*00a0*/ 	.word	0x000000b0


	//   ....[1]....
        /*00a4*/ 	.word	0x00000510


	//   ....[2]....
        /*00a8*/ 	.word	0x00000f90


	//   ....[3]....
        /*00ac*/ 	.word	0x000010d0


	//   ....[4]....
        /*00b0*/ 	.word	0x000011d0


	//   ....[5]....
        /*00b4*/ 	.word	0x00001340


	//   ....[6]....
        /*00b8*/ 	.word	0x000014e0


	//   ....[7]....
        /*00bc*/ 	.word	0x00001740


	//   ....[8]....
        /*00c0*/ 	.word	0x00002a80


	//   ....[9]....
        /*00c4*/ 	.word	0x00005f90


	//   ....[10]....
        /*00c8*/ 	.word	0x00006460


	//   ....[11]....
        /*00cc*/ 	.word	0x00006490


	//   ....[12]....
        /*00d0*/ 	.word	0x00006f60


	//   ....[13]....
        /*00d4*/ 	.word	0x00007170


	//----- nvinfo : EIATTR_VRC_CTA_INIT_COUNT
	.align		4
.L_43:
        /*00d8*/ 	.byte	0x02, 0x4a
        /*00da*/ 	.byte	0x80
	.zero		1


	//----- nvinfo : EIATTR_SYSCALL_OFFSETS
	.align		4
        /*00dc*/ 	.byte	0x04, 0x46
        /*00de*/ 	.short	(.L_45 - .L_44)


	//   ....[0]....
.L_44:
        /*00e0*/ 	.word	0x00008830


	//   ....[1]....
        /*00e4*/ 	.word	0x00008970


	//   ....[2]....
        /*00e8*/ 	.word	0x000090b0


	//----- nvinfo : EIATTR_MBARRIER_INSTR_OFFSETS
	.align		4
.L_45:
        /*00ec*/ 	.byte	0x04, 0x39
        /*00ee*/ 	.short	(.L_47 - .L_46)


	//   ....[0]....
.L_46:
        /*00f0*/ 	.word	0x00000670
        /*00f4*/ 	.word	0x000000ff
        /*00f8*/ 	.word	0x00000000
        /*00fc*/ 	.short	0x0100
        /*00fe*/ 	.byte	0x04
	.zero		1


	//   ....[1]....
        /*0100*/ 	.word	0x00000680
        /*0104*/ 	.word	0x000000ff
        /*0108*/ 	.word	0x00000240
        /*010c*/ 	.short	0x0100
        /*010e*/ 	.byte	0x04
	.zero		1


	//   ....[2]....
        /*0110*/ 	.word	0x00000690
        /*0114*/ 	.word	0x000000ff
        /*0118*/ 	.word	0x00000008
        /*011c*/ 	.short	0x0100
        /*011e*/ 	.byte	0x04
	.zero		1


	//   ....[3]....
        /*0120*/ 	.word	0x000006a0
        /*0124*/ 	.word	0x000000ff
        /*0128*/ 	.word	0x00000248
        /*012c*/ 	.short	0x0100
        /*012e*/ 	.byte	0x04
	.zero		1


	//   ....[4]....
        /*0130*/ 	.word	0x000006b0
        /*0134*/ 	.word	0x000000ff
        /*0138*/ 	.word	0x00000010
        /*013c*/ 	.short	0x0100
        /*013e*/ 	.byte	0x04
	.zero		1


	//   ....[5]....
        /*0140*/ 	.word	0x000006c0
        /*0144*/ 	.word	0x000000ff
        /*0148*/ 	.word	0x00000250
        /*014c*/ 	.short	0x0100
        /*014e*/ 	.byte	0x04
	.zero		1


	//   ....[6]....
        /*0150*/ 	.word	0x000006d0
        /*0154*/ 	.word	0x000000ff
        /*0158*/ 	.word	0x00000018
        /*015c*/ 	.short	0x0100
        /*015e*/ 	.byte	0x04
	.zero		1


	//   ....[7]....
        /*0160*/ 	.word	0x000006e0
        /*0164*/ 	.word	0x000000ff
        /*0168*/ 	.word	0x00000258
        /*016c*/ 	.short	0x0100
        /*016e*/ 	.byte	0x04
	.zero		1


	//   ....[8]....
        /*0170*/ 	.word	0x000006f0
        /*0174*/ 	.word	0x000000ff
        /*0178*/ 	.word	0x00000020
        /*017c*/ 	.short	0x0100
        /*017e*/ 	.byte	0x04
	.zero		1


	//   ....[9]....
        /*0180*/ 	.word	0x00000700
        /*0184*/ 	.word	0x000000ff
        /*0188*/ 	.word	0x00000260
        /*018c*/ 	.short	0x0100
        /*018e*/ 	.byte	0x04
	.zero		1


	//   ....[10]....
        /*0190*/ 	.word	0x00000710
        /*0194*/ 	.word	0x000000ff
        /*0198*/ 	.word	0x00000028
        /*019c*/ 	.short	0x0100
        /*019e*/ 	.byte	0x04
	.zero		1


	//   ....[11]....
        /*01a0*/ 	.word	0x00000720
        /*01a4*/ 	.word	0x000000ff
        /*01a8*/ 	.word	0x00000268
        /*01ac*/ 	.short	0x0100
        /*01ae*/ 	.byte	0x04
	.zero		1


	//   ....[12]....
        /*01b0*/ 	.word	0x00000730
        /*01b4*/ 	.word	0x000000ff
        /*01b8*/ 	.word	0x00000030
        /*01bc*/ 	.short	0x0100
        /*01be*/ 	.byte	0x04
	.zero		1


	//   ....[13]....
        /*01c0*/ 	.word	0x00000740
        /*01c4*/ 	.word	0x000000ff
        /*01c8*/ 	.word	0x00000270
        /*01cc*/ 	.short	0x0100
        /*01ce*/ 	.byte	0x04
	.zero		1


	//   ....[14]....
        /*01d0*/ 	.word	0x00000750
        /*01d4*/ 	.word	0x000000ff
        /*01d8*/ 	.word	0x00000038
        /*01dc*/ 	.short	0x0100
        /*01de*/ 	.byte	0x04
	.zero		1


	//   ....[15]....
        /*01e0*/ 	.word	0x00000760
        /*01e4*/ 	.word	0x000000ff
        /*01e8*/ 	.word	0x00000278
        /*01ec*/ 	.short	0x0100
        /*01ee*/ 	.byte	0x04
	.zero		1


	//   ....[16]....
        /*01f0*/ 	.word	0x00000770
        /*01f4*/ 	.word	0x000000ff
        /*01f8*/ 	.word	0x00000040
        /*01fc*/ 	.short	0x0100
        /*01fe*/ 	.byte	0x04
	.zero		1


	//   ....[17]....
        /*0200*/ 	.word	0x00000780
        /*0204*/ 	.word	0x000000ff
        /*0208*/ 	.word	0x00000280
        /*020c*/ 	.short	0x0100
        /*020e*/ 	.byte	0x04
	.zero		1


	//   ....[18]....
        /*0210*/ 	.word	0x00000790
        /*0214*/ 	.word	0x000000ff
        /*0218*/ 	.word	0x00000048
        /*021c*/ 	.short	0x0100
        /*021e*/ 	.byte	0x04
	.zero		1


	//   ....[19]....
        /*0220*/ 	.word	0x000007a0
        /*0224*/ 	.word	0x000000ff
        /*0228*/ 	.word	0x00000288
        /*022c*/ 	.short	0x0100
        /*022e*/ 	.byte	0x04
	.zero		1


	//   ....[20]....
        /*0230*/ 	.word	0x000007b0
        /*0234*/ 	.word	0x000000ff
        /*0238*/ 	.word	0x00000050
        /*023c*/ 	.short	0x0100
        /*023e*/ 	.byte	0x04
	.zero		1


	//   ....[21]....
        /*0240*/ 	.word	0x000007c0
        /*0244*/ 	.word	0x000000ff
        /*0248*/ 	.word	0x00000290
        /*024c*/ 	.short	0x0100
        /*024e*/ 	.byte	0x04
	.zero		1


	//   ....[22]....
        /*0250*/ 	.word	0x000007d0
        /*0254*/ 	.word	0x000000ff
        /*0258*/ 	.word	0x00000058
        /*025c*/ 	.short	0x0100
        /*025e*/ 	.byte	0x04
	.zero		1


	//   ....[23]....
        /*0260*/ 	.word	0x000007e0
        /*0264*/ 	.word	0x000000ff
        /*0268*/ 	.word	0x00000298
        /*026c*/ 	.short	0x0100
        /*026e*/ 	.byte	0x04
	.zero		1


	//   ....[24]....
        /*0270*/ 	.word	0x000007f0
        /*0274*/ 	.word	0x000000ff
        /*0278*/ 	.word	0x00000060
        /*027c*/ 	.short	0x0100
        /*027e*/ 	.byte	0x04
	.zero		1


	//   ....[25]....
        /*0280*/ 	.word	0x00000800
        /*0284*/ 	.word	0x000000ff
        /*0288*/ 	.word	0x000002a0
        /*028c*/ 	.short	0x0100
        /*028e*/ 	.byte	0x04
	.zero		1


	//   ....[26]....
        /*0290*/ 	.word	0x00000810
        /*0294*/ 	.word	0x000000ff
        /*0298*/ 	.word	0x00000068
        /*029c*/ 	.short	0x0100
        /*029e*/ 	.byte	0x04
	.zero		1


	//   ....[27]....
        /*02a0*/ 	.word	0x00000820
        /*02a4*/ 	.word	0x000000ff
        /*02a8*/ 	.word	0x000002a8
        /*02ac*/ 	.short	0x0100
        /*02ae*/ 	.byte	0x04
	.zero		1


	//   ....[28]....
        /*02b0*/ 	.word	0x00000830
        /*02b4*/ 	.word	0x000000ff
        /*02b8*/ 	.word	0x00000070
        /*02bc*/ 	.short	0x0100
        /*02be*/ 	.byte	0x04
	.zero		1


	//   ....[29]....
        /*02c0*/ 	.word	0x00000840
        /*02c4*/ 	.word	0x000000ff
        /*02c8*/ 	.word	0x000002b0
        /*02cc*/ 	.short	0x0100
        /*02ce*/ 	.byte	0x04
	.zero		1


	//   ....[30]....
        /*02d0*/ 	.word	0x00000850
        /*02d4*/ 	.word	0x000000ff
        /*02d8*/ 	.word	0x00000078
        /*02dc*/ 	.short	0x0100
        /*02de*/ 	.byte	0x04
	.zero		1


	//   ....[31]....
        /*02e0*/ 	.word	0x00000860
        /*02e4*/ 	.word	0x000000ff
        /*02e8*/ 	.word	0x000002b8
        /*02ec*/ 	.short	0x0100
        /*02ee*/ 	.byte	0x04
	.zero		1


	//   ....[32]....
        /*02f0*/ 	.word	0x00000870
        /*02f4*/ 	.word	0x000000ff
        /*02f8*/ 	.word	0x00000080
        /*02fc*/ 	.short	0x0100
        /*02fe*/ 	.byte	0x04
	.zero		1


	//   ....[33]....
        /*0300*/ 	.word	0x00000880
        /*0304*/ 	.word	0x000000ff
        /*0308*/ 	.word	0x000002c0
        /*030c*/ 	.short	0x0100
        /*030e*/ 	.byte	0x04
	.zero		1


	//   ....[34]....
        /*0310*/ 	.word	0x00000890
        /*0314*/ 	.word	0x000000ff
        /*0318*/ 	.word	0x00000088
        /*031c*/ 	.short	0x0100
        /*031e*/ 	.byte	0x04
	.zero		1


	//   ....[35]....
        /*0320*/ 	.word	0x000008a0
        /*0324*/ 	.word	0x000000ff
        /*0328*/ 	.word	0x000002c8
        /*032c*/ 	.short	0x0100
        /*032e*/ 	.byte	0x04
	.zero		1


	//   ....[36]....
        /*0330*/ 	.word	0x000008b0
        /*0334*/ 	.word	0x000000ff
        /*0338*/ 	.word	0x00000090
        /*033c*/ 	.short	0x0100
        /*033e*/ 	.byte	0x04
	.zero		1


	//   ....[37]....
        /*0340*/ 	.word	0x000008c0
        /*0344*/ 	.word	0x000000ff
        /*0348*/ 	.word	0x000002d0
        /*034c*/ 	.short	0x0100
        /*034e*/ 	.byte	0x04
	.zero		1


	//   ....[38]....
        /*0350*/ 	.word	0x000008d0
        /*0354*/ 	.word	0x000000ff
        /*0358*/ 	.word	0x00000098
        /*035c*/ 	.short	0x0100
        /*035e*/ 	.byte	0x04
	.zero		1


	//   ....[39]....
        /*0360*/ 	.word	0x000008e0
        /*0364*/ 	.word	0x000000ff
        /*0368*/ 	.word	0x000002d8
        /*036c*/ 	.short	0x0100
        /*036e*/ 	.byte	0x04
	.zero		1


	//   ....[40]....
        /*0370*/ 	.word	0x000008f0
        /*0374*/ 	.word	0x000000ff
        /*0378*/ 	.word	0x000000a0
        /*037c*/ 	.short	0x0100
        /*037e*/ 	.byte	0x04
	.zero		1


	//   ....[41]....
        /*0380*/ 	.word	0x00000900
        /*0384*/ 	.word	0x000000ff
        /*0388*/ 	.word	0x000002e0
        /*038c*/ 	.short	0x0100
        /*038e*/ 	.byte	0x04
	.zero		1


	//   ....[42]....
        /*0390*/ 	.word	0x00000910
        /*0394*/ 	.word	0x000000ff
        /*0398*/ 	.word	0x000000a8
        /*039c*/ 	.short	0x0100
        /*039e*/ 	.byte	0x04
	.zero		1


	//   ....[43]....
        /*03a0*/ 	.word	0x00000920
        /*03a4*/ 	.word	0x000000ff
        /*03a8*/ 	.word	0x000002e8
        /*03ac*/ 	.short	0x0100
        /*03ae*/ 	.byte	0x04
	.zero		1


	//   ....[44]....
        /*03b0*/ 	.word	0x00000930
        /*03b4*/ 	.word	0x000000ff
        /*03b8*/ 	.word	0x000000b0
        /*03bc*/ 	.short	0x0100
        /*03be*/ 	.byte	0x04
	.zero		1


	//   ....[45]....
        /*03c0*/ 	.word	0x00000940
        /*03c4*/ 	.word	0x000000ff
        /*03c8*/ 	.word	0x000002f0
        /*03cc*/ 	.short	0x0100
        /*03ce*/ 	.byte	0x04
	.zero		1


	//   ....[46]....
        /*03d0*/ 	.word	0x00000950
        /*03d4*/ 	.word	0x000000ff
        /*03d8*/ 	.word	0x000000b8
        /*03dc*/ 	.short	0x0100
        /*03de*/ 	.byte	0x04
	.zero		1


	//   ....[47]....
        /*03e0*/ 	.word	0x00000960
        /*03e4*/ 	.word	0x000000ff
        /*03e8*/ 	.word	0x000002f8
        /*03ec*/ 	.short	0x0100
        /*03ee*/ 	.byte	0x04
	.zero		1


	//   ....[48]....
        /*03f0*/ 	.word	0x00000970
        /*03f4*/ 	.word	0x000000ff
        /*03f8*/ 	.word	0x000000c0
        /*03fc*/ 	.short	0x0100
        /*03fe*/ 	.byte	0x04
	.zero		1


	//   ....[49]....
        /*0400*/ 	.word	0x00000980
        /*0404*/ 	.word	0x000000ff
        /*0408*/ 	.word	0x00000300
        /*040c*/ 	.short	0x0100
        /*040e*/ 	.byte	0x04
	.zero		1


	//   ....[50]....
        /*0410*/ 	.word	0x00000990
        /*0414*/ 	.word	0x000000ff
        /*0418*/ 	.word	0x000000c8
        /*041c*/ 	.short	0x0100
        /*041e*/ 	.byte	0x04
	.zero		1


	//   ....[51]....
        /*0420*/ 	.word	0x000009a0
        /*0424*/ 	.word	0x000000ff
        /*0428*/ 	.word	0x00000308
        /*042c*/ 	.short	0x0100
        /*042e*/ 	.byte	0x04
	.zero		1


	//   ....[52]....
        /*0430*/ 	.word	0x000009b0
        /*0434*/ 	.word	0x000000ff
        /*0438*/ 	.word	0x000000d0
        /*043c*/ 	.short	0x0100
        /*043e*/ 	.byte	0x04
	.zero		1


	//   ....[53]....
        /*0440*/ 	.word	0x000009c0
        /*0444*/ 	.word	0x000000ff
        /*0448*/ 	.word	0x00000310
        /*044c*/ 	.short	0x0100
        /*044e*/ 	.byte	0x04
	.zero		1


	//   ....[54]....
        /*0450*/ 	.word	0x000009d0
        /*0454*/ 	.word	0x000000ff
        /*0458*/ 	.word	0x000000d8
        /*045c*/ 	.short	0x0100
        /*045e*/ 	.byte	0x04
	.zero		1


	//   ....[55]....
        /*0460*/ 	.word	0x000009e0
        /*0464*/ 	.word	0x000000ff
        /*0468*/ 	.word	0x00000318
        /*046c*/ 	.short	0x0100
        /*046e*/ 	.byte	0x04
	.zero		1


	//   ....[56]....
        /*0470*/ 	.word	0x000009f0
        /*0474*/ 	.word	0x000000ff
        /*0478*/ 	.word	0x000000e0
        /*047c*/ 	.short	0x0100
        /*047e*/ 	.byte	0x04
	.zero		1


	//   ....[57]....
        /*0480*/ 	.word	0x00000a00
        /*0484*/ 	.word	0x000000ff
        /*0488*/ 	.word	0x00000320
        /*048c*/ 	.short	0x0100
        /*048e*/ 	.byte	0x04
	.zero		1


	//   ....[58]....
        /*0490*/ 	.word	0x00000a10
        /*0494*/ 	.word	0x000000ff
        /*0498*/ 	.word	0x000000e8
        /*049c*/ 	.short	0x0100
        /*049e*/ 	.byte	0x04
	.zero		1


	//   ....[59]....
        /*04a0*/ 	.word	0x00000a20
        /*04a4*/ 	.word	0x000000ff
        /*04a8*/ 	.word	0x00000328
        /*04ac*/ 	.short	0x0100
        /*04ae*/ 	.byte	0x04
	.zero		1


	//   ....[60]....
        /*04b0*/ 	.word	0x00000a30
        /*04b4*/ 	.word	0x000000ff
        /*04b8*/ 	.word	0x000000f0
        /*04bc*/ 	.short	0x0100
        /*04be*/ 	.byte	0x04
	.zero		1


	//   ....[61]....
        /*04c0*/ 	.word	0x00000a40
        /*04c4*/ 	.word	0x000000ff
        /*04c8*/ 	.word	0x00000330
        /*04cc*/ 	.short	0x0100
        /*04ce*/ 	.byte	0x04
	.zero		1


	//   ....[62]....
        /*04d0*/ 	.word	0x00000a50
        /*04d4*/ 	.word	0x000000ff
        /*04d8*/ 	.word	0x000000f8
        /*04dc*/ 	.short	0x0100
        /*04de*/ 	.byte	0x04
	.zero		1


	//   ....[63]....
        /*04e0*/ 	.word	0x00000a60
        /*04e4*/ 	.word	0x000000ff
        /*04e8*/ 	.word	0x00000338
        /*04ec*/ 	.short	0x0100
        /*04ee*/ 	.byte	0x04
	.zero		1


	//   ....[64]....
        /*04f0*/ 	.word	0x00000a70
        /*04f4*/ 	.word	0x000000ff
        /*04f8*/ 	.word	0x00000100
        /*04fc*/ 	.short	0x0100
        /*04fe*/ 	.byte	0x04
	.zero		1


	//   ....[65]....
        /*0500*/ 	.word	0x00000a80
        /*0504*/ 	.word	0x000000ff
        /*0508*/ 	.word	0x00000340
        /*050c*/ 	.short	0x0100
        /*050e*/ 	.byte	0x04
	.zero		1


	//   ....[66]....
        /*0510*/ 	.word	0x00000a90
        /*0514*/ 	.word	0x000000ff
        /*0518*/ 	.word	0x00000108
        /*051c*/ 	.short	0x0100
        /*051e*/ 	.byte	0x04
	.zero		1


	//   ....[67]....
        /*0520*/ 	.word	0x00000aa0
        /*0524*/ 	.word	0x000000ff
        /*0528*/ 	.word	0x00000348
        /*052c*/ 	.short	0x0100
        /*052e*/ 	.byte	0x04
	.zero		1


	//   ....[68]....
        /*0530*/ 	.word	0x00000ab0
        /*0534*/ 	.word	0x000000ff
        /*0538*/ 	.word	0x00000110
        /*053c*/ 	.short	0x0100
        /*053e*/ 	.byte	0x04
	.zero		1


	//   ....[69]....
        /*0540*/ 	.word	0x00000ac0
        /*0544*/ 	.word	0x000000ff
        /*0548*/ 	.word	0x00000350
        /*054c*/ 	.short	0x0100
        /*054e*/ 	.byte	0x04
	.zero		1


	//   ....[70]....
        /*0550*/ 	.word	0x00000ad0
        /*0554*/ 	.word	0x000000ff
        /*0558*/ 	.word	0x00000118
        /*055c*/ 	.short	0x0100
        /*055e*/ 	.byte	0x04
	.zero		1


	//   ....[71]....
        /*0560*/ 	.word	0x00000ae0
        /*0564*/ 	.word	0x000000ff
        /*0568*/ 	.word	0x00000358
        /*056c*/ 	.short	0x0100
        /*056e*/ 	.byte	0x04
	.zero		1


	//   ....[72]....
        /*0570*/ 	.word	0x00000af0
        /*0574*/ 	.word	0x000000ff
        /*0578*/ 	.word	0x00000120
        /*057c*/ 	.short	0x0100
        /*057e*/ 	.byte	0x04
	.zero		1


	//   ....[73]....
        /*0580*/ 	.word	0x00000b00
        /*0584*/ 	.word	0x000000ff
        /*0588*/ 	.word	0x00000360
        /*058c*/ 	.short	0x0100
        /*058e*/ 	.byte	0x04
	.zero		1


	//   ....[74]....
        /*0590*/ 	.word	0x00000b10
        /*0594*/ 	.word	0x000000ff
        /*0598*/ 	.word	0x00000128
        /*059c*/ 	.short	0x0100
        /*059e*/ 	.byte	0x04
	.zero		1


	//   ....[75]....
        /*05a0*/ 	.word	0x00000b20
        /*05a4*/ 	.word	0x000000ff
        /*05a8*/ 	.word	0x00000368
        /*05ac*/ 	.short	0x0100
        /*05ae*/ 	.byte	0x04
	.zero		1


	//   ....[76]....
        /*05b0*/ 	.word	0x00000b30
        /*05b4*/ 	.word	0x000000ff
        /*05b8*/ 	.word	0x00000130
        /*05bc*/ 	.short	0x0100
        /*05be*/ 	.byte	0x04
	.zero		1


	//   ....[77]....
        /*05c0*/ 	.word	0x00000b40
        /*05c4*/ 	.word	0x000000ff
        /*05c8*/ 	.word	0x00000370
        /*05cc*/ 	.short	0x0100
        /*05ce*/ 	.byte	0x04
	.zero		1


	//   ....[78]....
        /*05d0*/ 	.word	0x00000b50
        /*05d4*/ 	.word	0x000000ff
        /*05d8*/ 	.word	0x00000138
        /*05dc*/ 	.short	0x0100
        /*05de*/ 	.byte	0x04
	.zero		1


	//   ....[79]....
        /*05e0*/ 	.word	0x00000b60
        /*05e4*/ 	.word	0x000000ff
        /*05e8*/ 	.word	0x00000378
        /*05ec*/ 	.short	0x0100
        /*05ee*/ 	.byte	0x04
	.zero		1


	//   ....[80]....
        /*05f0*/ 	.word	0x00000b70
        /*05f4*/ 	.word	0x000000ff
        /*05f8*/ 	.word	0x00000140
        /*05fc*/ 	.short	0x0100
        /*05fe*/ 	.byte	0x04
	.zero		1


	//   ....[81]....
        /*0600*/ 	.word	0x00000b80
        /*0604*/ 	.word	0x000000ff
        /*0608*/ 	.word	0x00000380
        /*060c*/ 	.short	0x0100
        /*060e*/ 	.byte	0x04
	.zero		1


	//   ....[82]....
        /*0610*/ 	.word	0x00000b90
        /*0614*/ 	.word	0x000000ff
        /*0618*/ 	.word	0x00000148
        /*061c*/ 	.short	0x0100
        /*061e*/ 	.byte	0x04
	.zero		1


	//   ....[83]....
        /*0620*/ 	.word	0x00000ba0
        /*0624*/ 	.word	0x000000ff
        /*0628*/ 	.word	0x00000388
        /*062c*/ 	.short	0x0100
        /*062e*/ 	.byte	0x04
	.zero		1


	//   ....[84]....
        /*0630*/ 	.word	0x00000bb0
        /*0634*/ 	.word	0x000000ff
        /*0638*/ 	.word	0x00000150
        /*063c*/ 	.short	0x0100
        /*063e*/ 	.byte	0x04
	.zero		1


	//   ....[85]....
        /*0640*/ 	.word	0x00000bc0
        /*0644*/ 	.word	0x000000ff
        /*0648*/ 	.word	0x00000390
        /*064c*/ 	.short	0x0100
        /*064e*/ 	.byte	0x04
	.zero		1


	//   ....[86]....
        /*0650*/ 	.word	0x00000bd0
        /*0654*/ 	.word	0x000000ff
        /*0658*/ 	.word	0x00000158
        /*065c*/ 	.short	0x0100
        /*065e*/ 	.byte	0x04
	.zero		1


	//   ....[87]....
        /*0660*/ 	.word	0x00000be0
        /*0664*/ 	.word	0x000000ff
        /*0668*/ 	.word	0x00000398
        /*066c*/ 	.short	0x0100
        /*066e*/ 	.byte	0x04
	.zero		1


	//   ....[88]....
        /*0670*/ 	.word	0x00000bf0
        /*0674*/ 	.word	0x000000ff
        /*0678*/ 	.word	0x00000160
        /*067c*/ 	.short	0x0100
        /*067e*/ 	.byte	0x04
	.zero		1


	//   ....[89]....
        /*0680*/ 	.word	0x00000c00
        /*0684*/ 	.word	0x000000ff
        /*0688*/ 	.word	0x000003a0
        /*068c*/ 	.short	0x0100
        /*068e*/ 	.byte	0x04
	.zero		1


	//   ....[90]....
        /*0690*/ 	.word	0x00000c10
        /*0694*/ 	.word	0x000000ff
        /*0698*/ 	.word	0x00000168
        /*069c*/ 	.short	0x0100
        /*069e*/ 	.byte	0x04
	.zero		1


	//   ....[91]....
        /*06a0*/ 	.word	0x00000c20
        /*06a4*/ 	.word	0x000000ff
        /*06a8*/ 	.word	0x000003a8
        /*06ac*/ 	.short	0x0100
        /*06ae*/ 	.byte	0x04
	.zero		1


	//   ....[92]....
        /*06b0*/ 	.word	0x00000c30
        /*06b4*/ 	.word	0x000000ff
        /*06b8*/ 	.word	0x00000170
        /*06bc*/ 	.short	0x0100
        /*06be*/ 	.byte	0x04
	.zero		1


	//   ....[93]....
        /*06c0*/ 	.word	0x00000c40
        /*06c4*/ 	.word	0x000000ff
        /*06c8*/ 	.word	0x000003b0
        /*06cc*/ 	.short	0x0100
        /*06ce*/ 	.byte	0x04
	.zero		1


	//   ....[94]....
        /*06d0*/ 	.word	0x00000c50
        /*06d4*/ 	.word	0x000000ff
        /*06d8*/ 	.word	0x00000178
        /*06dc*/ 	.short	0x0100
        /*06de*/ 	.byte	0x04
	.zero		1


	//   ....[95]....
        /*06e0*/ 	.word	0x00000c60
        /*06e4*/ 	.word	0x000000ff
        /*06e8*/ 	.word	0x000003b8
        /*06ec*/ 	.short	0x0100
        /*06ee*/ 	.byte	0x04
	.zero		1


	//   ....[96]....
        /*06f0*/ 	.word	0x00000c70
        /*06f4*/ 	.word	0x000000ff
        /*06f8*/ 	.word	0x00000180
        /*06fc*/ 	.short	0x0100
        /*06fe*/ 	.byte	0x04
	.zero		1


	//   ....[97]....
        /*0700*/ 	.word	0x00000c80
        /*0704*/ 	.word	0x000000ff
        /*0708*/ 	.word	0x000003c0
        /*070c*/ 	.short	0x0100
        /*070e*/ 	.byte	0x04
	.zero		1


	//   ....[98]....
        /*0710*/ 	.word	0x00000c90
        /*0714*/ 	.word	0x000000ff
        /*0718*/ 	.word	0x00000188
        /*071c*/ 	.short	0x0100
        /*071e*/ 	.byte	0x04
	.zero		1


	//   ....[99]....
        /*0720*/ 	.word	0x00000ca0
        /*0724*/ 	.word	0x000000ff
        /*0728*/ 	.word	0x000003c8
        /*072c*/ 	.short	0x0100
        /*072e*/ 	.byte	0x04
	.zero		1


	//   ....[100]....
        /*0730*/ 	.word	0x00000cb0
        /*0734*/ 	.word	0x000000ff
        /*0738*/ 	.word	0x00000190
        /*073c*/ 	.short	0x0100
        /*073e*/ 	.byte	0x04
	.zero		1


	//   ....[101]....
        /*0740*/ 	.word	0x00000cc0
        /*0744*/ 	.word	0x000000ff
        /*0748*/ 	.word	0x000003d0
        /*074c*/ 	.short	0x0100
        /*074e*/ 	.byte	0x04
	.zero		1


	//   ....[102]....
        /*0750*/ 	.word	0x00000cd0
        /*0754*/ 	.word	0x000000ff
        /*0758*/ 	.word	0x00000198
        /*075c*/ 	.short	0x0100
        /*075e*/ 	.byte	0x04
	.zero		1


	//   ....[103]....
        /*0760*/ 	.word	0x00000ce0
        /*0764*/ 	.word	0x000000ff
        /*0768*/ 	.word	0x000003d8
        /*076c*/ 	.short	0x0100
        /*076e*/ 	.byte	0x04
	.zero		1


	//   ....[104]....
        /*0770*/ 	.word	0x00000cf0
        /*0774*/ 	.word	0x000000ff
        /*0778*/ 	.word	0x000001a0
        /*077c*/ 	.short	0x0100
        /*077e*/ 	.byte	0x04
	.zero		1


	//   ....[105]....
        /*0780*/ 	.word	0x00000d00
        /*0784*/ 	.word	0x000000ff
        /*0788*/ 	.word	0x000003e0
        /*078c*/ 	.short	0x0100
        /*078e*/ 	.byte	0x04
	.zero		1


	//   ....[106]....
        /*0790*/ 	.word	0x00000d10
        /*0794*/ 	.word	0x000000ff
        /*0798*/ 	.word	0x000001a8
        /*079c*/ 	.short	0x0100
        /*079e*/ 	.byte	0x04
	.zero		1


	//   ....[107]....
        /*07a0*/ 	.word	0x00000d20
        /*07a4*/ 	.word	0x000000ff
        /*07a8*/ 	.word	0x000003e8
        /*07ac*/ 	.short	0x0100
        /*07ae*/ 	.byte	0x04
	.zero		1


	//   ....[108]....
        /*07b0*/ 	.word	0x00000d30
        /*07b4*/ 	.word	0x000000ff
        /*07b8*/ 	.word	0x000001b0
        /*07bc*/ 	.short	0x0100
        /*07be*/ 	.byte	0x04
	.zero		1


	//   ....[109]....
        /*07c0*/ 	.word	0x00000d40
        /*07c4*/ 	.word	0x000000ff
        /*07c8*/ 	.word	0x000003f0
        /*07cc*/ 	.short	0x0100
        /*07ce*/ 	.byte	0x04
	.zero		1


	//   ....[110]....
        /*07d0*/ 	.word	0x00000d50
        /*07d4*/ 	.word	0x000000ff
        /*07d8*/ 	.word	0x000001b8
        /*07dc*/ 	.short	0x0100
        /*07de*/ 	.byte	0x04
	.zero		1


	//   ....[111]....
        /*07e0*/ 	.word	0x00000d60
        /*07e4*/ 	.word	0x000000ff
        /*07e8*/ 	.word	0x000003f8
        /*07ec*/ 	.short	0x0100
        /*07ee*/ 	.byte	0x04
	.zero		1


	//   ....[112]....
        /*07f0*/ 	.word	0x00000d70
        /*07f4*/ 	.word	0x000000ff
        /*07f8*/ 	.word	0x000001c0
        /*07fc*/ 	.short	0x0100
        /*07fe*/ 	.byte	0x04
	.zero		1


	//   ....[113]....
        /*0800*/ 	.word	0x00000d80
        /*0804*/ 	.word	0x000000ff
        /*0808*/ 	.word	0x00000400
        /*080c*/ 	.short	0x0100
        /*080e*/ 	.byte	0x04
	.zero		1


	//   ....[114]....
        /*0810*/ 	.word	0x00000d90
        /*0814*/ 	.word	0x000000ff
        /*0818*/ 	.word	0x000001c8
        /*081c*/ 	.short	0x0100
        /*081e*/ 	.byte	0x04
	.zero		1


	//   ....[115]....
        /*0820*/ 	.word	0x00000da0
        /*0824*/ 	.word	0x000000ff
        /*0828*/ 	.word	0x00000408
        /*082c*/ 	.short	0x0100
        /*082e*/ 	.byte	0x04
	.zero		1


	//   ....[116]....
        /*0830*/ 	.word	0x00000db0
        /*0834*/ 	.word	0x000000ff
        /*0838*/ 	.word	0x000001d0
        /*083c*/ 	.short	0x0100
        /*083e*/ 	.byte	0x04
	.zero		1


	//   ....[117]....
        /*0840*/ 	.word	0x00000dc0
        /*0844*/ 	.word	0x000000ff
        /*0848*/ 	.word	0x00000410
        /*084c*/ 	.short	0x0100
        /*084e*/ 	.byte	0x04
	.zero		1


	//   ....[118]....
        /*0850*/ 	.word	0x00000dd0
        /*0854*/ 	.word	0x000000ff
        /*0858*/ 	.word	0x000001d8
        /*085c*/ 	.short	0x0100
        /*085e*/ 	.byte	0x04
	.zero		1


	//   ....[119]....
        /*0860*/ 	.word	0x00000de0
        /*0864*/ 	.word	0x000000ff
        /*0868*/ 	.word	0x00000418
        /*086c*/ 	.short	0x0100
        /*086e*/ 	.byte	0x04
	.zero		1


	//   ....[120]....
        /*0870*/ 	.word	0x00000df0
        /*0874*/ 	.word	0x000000ff
        /*0878*/ 	.word	0x000001e0
        /*087c*/ 	.short	0x0100
        /*087e*/ 	.byte	0x04
	.zero		1


	//   ....[121]....
        /*0880*/ 	.word	0x00000e00
        /*0884*/ 	.word	0x000000ff
        /*0888*/ 	.word	0x00000420
        /*088c*/ 	.short	0x0100
        /*088e*/ 	.byte	0x04
	.zero		1


	//   ....[122]....
        /*0890*/ 	.word	0x00000e10
        /*0894*/ 	.word	0x000000ff
        /*0898*/ 	.word	0x000001e8
        /*089c*/ 	.short	0x0100
        /*089e*/ 	.byte	0x04
	.zero		1


	//   ....[123]....
        /*08a0*/ 	.word	0x00000e20
        /*08a4*/ 	.word	0x000000ff
        /*08a8*/ 	.word	0x00000428
        /*08ac*/ 	.short	0x0100
        /*08ae*/ 	.byte	0x04
	.zero		1


	//   ....[124]....
        /*08b0*/ 	.word	0x00000e30
        /*08b4*/ 	.word	0x000000ff
        /*08b8*/ 	.word	0x000001f0
        /*08bc*/ 	.short	0x0100
        /*08be*/ 	.byte	0x04
	.zero		1


	//   ....[125]....
        /*08c0*/ 	.word	0x00000e40
        /*08c4*/ 	.word	0x000000ff
        /*08c8*/ 	.word	0x00000430
        /*08cc*/ 	.short	0x0100
        /*08ce*/ 	.byte	0x04
	.zero		1


	//   ....[126]....
        /*08d0*/ 	.word	0x00000e50
        /*08d4*/ 	.word	0x000000ff
        /*08d8*/ 	.word	0x000001f8
        /*08dc*/ 	.short	0x0100
        /*08de*/ 	.byte	0x04
	.zero		1


	//   ....[127]....
        /*08e0*/ 	.word	0x00000e60
        /*08e4*/ 	.word	0x000000ff
        /*08e8*/ 	.word	0x00000438
        /*08ec*/ 	.short	0x0100
        /*08ee*/ 	.byte	0x04
	.zero		1


	//   ....[128]....
        /*08f0*/ 	.word	0x00000e70
        /*08f4*/ 	.word	0x000000ff
        /*08f8*/ 	.word	0x00000200
        /*08fc*/ 	.short	0x0100
        /*08fe*/ 	.byte	0x04
	.zero		1


	//   ....[129]....
        /*0900*/ 	.word	0x00000e80
        /*0904*/ 	.word	0x000000ff
        /*0908*/ 	.word	0x00000440
        /*090c*/ 	.short	0x0100
        /*090e*/ 	.byte	0x04
	.zero		1


	//   ....[130]....
        /*0910*/ 	.word	0x00000e90
        /*0914*/ 	.word	0x000000ff
        /*0918*/ 	.word	0x00000208
        /*091c*/ 	.short	0x0100
        /*091e*/ 	.byte	0x04
	.zero		1


	//   ....[131]....
        /*0920*/ 	.word	0x00000ea0
        /*0924*/ 	.word	0x000000ff
        /*0928*/ 	.word	0x00000448
        /*092c*/ 	.short	0x0100
        /*092e*/ 	.byte	0x04
	.zero		1


	//   ....[132]....
        /*0930*/ 	.word	0x00000eb0
        /*0934*/ 	.word	0x000000ff
        /*0938*/ 	.word	0x00000210
        /*093c*/ 	.short	0x0100
        /*093e*/ 	.byte	0x04
	.zero		1


	//   ....[133]....
        /*0940*/ 	.word	0x00000ec0
        /*0944*/ 	.word	0x000000ff
        /*0948*/ 	.word	0x00000450
        /*094c*/ 	.short	0x0100
        /*094e*/ 	.byte	0x04
	.zero		1


	//   ....[134]....
        /*0950*/ 	.word	0x00000ed0
        /*0954*/ 	.word	0x000000ff
        /*0958*/ 	.word	0x00000218
        /*095c*/ 	.short	0x0100
        /*095e*/ 	.byte	0x04
	.zero		1


	//   ....[135]....
        /*0960*/ 	.word	0x00000ee0
        /*0964*/ 	.word	0x000000ff
        /*0968*/ 	.word	0x00000458
        /*096c*/ 	.short	0x0100
        /*096e*/ 	.byte	0x04
	.zero		1


	//   ....[136]....
        /*0970*/ 	.word	0x00000ef0
        /*0974*/ 	.word	0x000000ff
        /*0978*/ 	.word	0x00000220
        /*097c*/ 	.short	0x0100
        /*097e*/ 	.byte	0x04
	.zero		1


	//   ....[137]....
        /*0980*/ 	.word	0x00000f00
        /*0984*/ 	.word	0x000000ff
        /*0988*/ 	.word	0x00000460
        /*098c*/ 	.short	0x0100
        /*098e*/ 	.byte	0x04
	.zero		1


	//   ....[138]....
        /*0990*/ 	.word	0x00000f10
        /*0994*/ 	.word	0x000000ff
        /*0998*/ 	.word	0x00000228
        /*099c*/ 	.short	0x0100
        /*099e*/ 	.byte	0x04
	.zero		1


	//   ....[139]....
        /*09a0*/ 	.word	0x00000f20
        /*09a4*/ 	.word	0x000000ff
        /*09a8*/ 	.word	0x00000468
        /*09ac*/ 	.short	0x0100
        /*09ae*/ 	.byte	0x04
	.zero		1


	//   ....[140]....
        /*09b0*/ 	.word	0x00000f30
        /*09b4*/ 	.word	0x000000ff
        /*09b8*/ 	.word	0x00000230
        /*09bc*/ 	.short	0x0100
        /*09be*/ 	.byte	0x04
	.zero		1


	//   ....[141]....
        /*09c0*/ 	.word	0x00000f40
        /*09c4*/ 	.word	0x000000ff
        /*09c8*/ 	.word	0x00000470
        /*09cc*/ 	.short	0x0100
        /*09ce*/ 	.byte	0x04
	.zero		1


	//   ....[142]....
        /*09d0*/ 	.word	0x00000f50
        /*09d4*/ 	.word	0x000000ff
        /*09d8*/ 	.word	0x00000238
        /*09dc*/ 	.short	0x0100
        /*09de*/ 	.byte	0x04
	.zero		1


	//   ....[143]....
        /*09e0*/ 	.word	0x00000f60
        /*09e4*/ 	.word	0x000000ff
        /*09e8*/ 	.word	0x00000478
        /*09ec*/ 	.short	0x0100
        /*09ee*/ 	.byte	0x04
	.zero		1


	//   ....[144]....
        /*09f0*/ 	.word	0x000010a0
        /*09f4*/ 	.word	0x000000ff
        /*09f8*/ 	.word	0x00000480
        /*09fc*/ 	.short	0x0100
        /*09fe*/ 	.byte	0x04
	.zero		1


	//   ....[145]....
        /*0a00*/ 	.word	0x000010b0
        /*0a04*/ 	.word	0x000000ff
        /*0a08*/ 	.word	0x00000488
        /*0a0c*/ 	.short	0x0100
        /*0a0e*/ 	.byte	0x04
	.zero		1


	//   ....[146]....
        /*0a10*/ 	.word	0x000011a0
        /*0a14*/ 	.word	0x000000ff
        /*0a18*/ 	.word	0x00000490
        /*0a1c*/ 	.short	0x0100
        /*0a1e*/ 	.byte	0x06
	.zero		1


	//   ....[147]....
        /*0a20*/ 	.word	0x000011b0
        /*0a24*/ 	.word	0x000000ff
        /*0a28*/ 	.word	0x00000498
        /*0a2c*/ 	.short	0x0100
        /*0a2e*/ 	.byte	0x06
	.zero		1


	//   ....[148]....
        /*0a30*/ 	.word	0x000012f0
        /*0a34*/ 	.word	0x000000ff
        /*0a38*/ 	.word	0x000004a0
        /*0a3c*/ 	.short	0x0100
        /*0a3e*/ 	.byte	0x06
	.zero		1


	//   ....[149]....
        /*0a40*/ 	.word	0x00001300
        /*0a44*/ 	.word	0x000000ff
        /*0a48*/ 	.word	0x000004b0
        /*0a4c*/ 	.short	0x0100
        /*0a4e*/ 	.byte	0x06
	.zero		1


	//   ....[150]....
        /*0a50*/ 	.word	0x00001310
        /*0a54*/ 	.word	0x000000ff
        /*0a58*/ 	.word	0x000004a8
        /*0a5c*/ 	.short	0x0100
        /*0a5e*/ 	.byte	0x06
	.zero		1


	//   ....[151]....
        /*0a60*/ 	.word	0x00001320
        /*0a64*/ 	.word	0x000000ff
        /*0a68*/ 	.word	0x000004b8
        /*0a6c*/ 	.short	0x0100
        /*0a6e*/ 	.byte	0x06
	.zero		1


	//   ....[152]....
        /*0a70*/ 	.word	0x00001450
        /*0a74*/ 	.word	0x000000ff
        /*0a78*/ 	.word	0x000004c0
        /*0a7c*/ 	.short	0x0100
        /*0a7e*/ 	.byte	0x04
	.zero		1


	//   ....[153]....
        /*0a80*/ 	.word	0x00001460
        /*0a84*/ 	.word	0x000000ff
        /*0a88*/ 	.word	0x000004e0
        /*0a8c*/ 	.short	0x0100
        /*0a8e*/ 	.byte	0x04
	.zero		1


	//   ....[154]....
        /*0a90*/ 	.word	0x00001470
        /*0a94*/ 	.word	0x000000ff
        /*0a98*/ 	.word	0x000004c8
        /*0a9c*/ 	.short	0x0100
        /*0a9e*/ 	.byte	0x04
	.zero		1


	//   ....[155]....
        /*0aa0*/ 	.word	0x00001480
        /*0aa4*/ 	.word	0x000000ff
        /*0aa8*/ 	.word	0x000004e8
        /*0aac*/ 	.short	0x0100
        /*0aae*/ 	.byte	0x04
	.zero		1


	//   ....[156]....
        /*0ab0*/ 	.word	0x00001490
        /*0ab4*/ 	.word	0x000000ff
        /*0ab8*/ 	.word	0x000004d0
        /*0abc*/ 	.short	0x0100
        /*0abe*/ 	.byte	0x04
	.zero		1


	//   ....[157]....
        /*0ac0*/ 	.word	0x000014a0
        /*0ac4*/ 	.word	0x000000ff
        /*0ac8*/ 	.word	0x000004f0
        /*0acc*/ 	.short	0x0100
        /*0ace*/ 	.byte	0x04
	.zero		1


	//   ....[158]....
        /*0ad0*/ 	.word	0x000014b0
        /*0ad4*/ 	.word	0x000000ff
        /*0ad8*/ 	.word	0x000004d8
        /*0adc*/ 	.short	0x0100
        /*0ade*/ 	.byte	0x04
	.zero		1


	//   ....[159]....
        /*0ae0*/ 	.word	0x000014c0
        /*0ae4*/ 	.word	0x000000ff
        /*0ae8*/ 	.word	0x000004f8
        /*0aec*/ 	.short	0x0100
        /*0aee*/ 	.byte	0x04
	.zero		1


	//   ....[160]....
        /*0af0*/ 	.word	0x000015c0
        /*0af4*/ 	.word	0x000000ff
        /*0af8*/ 	.word	0x00000500
        /*0afc*/ 	.short	0x0100
        /*0afe*/ 	.byte	0x04
	.zero		1


	//   ....[161]....
        /*0b00*/ 	.word	0x000015d0
        /*0b04*/ 	.word	0x000000ff
        /*0b08*/ 	.word	0x00000510
        /*0b0c*/ 	.short	0x0100
        /*0b0e*/ 	.byte	0x04
	.zero		1


	//   ....[162]....
        /*0b10*/ 	.word	0x000015e0
        /*0b14*/ 	.word	0x000000ff
        /*0b18*/ 	.word	0x00000508
        /*0b1c*/ 	.short	0x0100
        /*0b1e*/ 	.byte	0x04
	.zero		1


	//   ....[163]....
        /*0b20*/ 	.word	0x000015f0
        /*0b24*/ 	.word	0x000000ff
        /*0b28*/ 	.word	0x00000518
        /*0b2c*/ 	.short	0x0100
        /*0b2e*/ 	.byte	0x04
	.zero		1


	//   ....[164]....
        /*0b30*/ 	.word	0x000016f0
        /*0b34*/ 	.word	0x000000ff
        /*0b38*/ 	.word	0x00000520
        /*0b3c*/ 	.short	0x0100
        /*0b3e*/ 	.byte	0x06
	.zero		1


	//   ....[165]....
        /*0b40*/ 	.word	0x000022d0
        /*0b44*/ 	.word	0x00000000
        /*0b48*/ 	.word	0x00000510
        /*0b4c*/ 	.short	0x010a
        /*0b4e*/ 	.byte	0xff
	.zero		1


	//   ....[166]....
        /*0b50*/ 	.word	0x00002300
        /*0b54*/ 	.word	0x00000000
        /*0b58*/ 	.word	0x00000500
        /*0b5c*/ 	.short	0x0101
        /*0b5e*/ 	.byte	0xff
	.zero		1


	//   ....[167]....
        /*0b60*/ 	.word	0x000023a0
        /*0b64*/ 	.word	0x000000ff
        /*0b68*/ 	.word	0x00000240
        /*0b6c*/ 	.short	0x010a
        /*0b6e*/ 	.byte	0x04
	.zero		1


	//   ....[168]....
        /*0b70*/ 	.word	0x00002470
        /*0b74*/ 	.word	0x000000ff
        /*0b78*/ 	.word	0x00000240
        /*0b7c*/ 	.short	0x010a
        /*0b7e*/ 	.byte	0x21
	.zero		1


	//   ....[169]....
        /*0b80*/ 	.word	0x00002620
        /*0b84*/ 	.word	0x000000ff
        /*0b88*/ 	.word	0x00000240
        /*0b8c*/ 	.short	0x010a
        /*0b8e*/ 	.byte	0x05
	.zero		1


	//   ....[170]....
        /*0b90*/ 	.word	0x00002730
        /*0b94*/ 	.word	0x000000ff
        /*0b98*/ 	.word	0x00000498
        /*0b9c*/ 	.short	0x0101
        /*0b9e*/ 	.byte	0x0d
	.zero		1


	//   ....[171]....
        /*0ba0*/ 	.word	0x00002750
        /*0ba4*/ 	.word	0x000000ff
        /*0ba8*/ 	.word	0x00000240
        /*0bac*/ 	.short	0x010a
        /*0bae*/ 	.byte	0x04
	.zero		1


	//   ....[172]....
        /*0bb0*/ 	.word	0x000027d0
        /*0bb4*/ 	.word	0x000000ff
        /*0bb8*/ 	.word	0x00000240
        /*0bbc*/ 	.short	0x010a
        /*0bbe*/ 	.byte	0x11
	.zero		1


	//   ....[173]....
        /*0bc0*/ 	.word	0x00002970
        /*0bc4*/ 	.word	0x000000ff
        /*0bc8*/ 	.word	0x00000240
        /*0bcc*/ 	.short	0x010a
        /*0bce*/ 	.byte	0x05
	.zero		1


	//   ....[174]....
        /*0bd0*/ 	.word	0x00002ab0
        /*0bd4*/ 	.word	0x00000003
        /*0bd8*/ 	.word	0x000004a0
        /*0bdc*/ 	.short	0x010a
        /*0bde*/ 	.byte	0xff
	.zero		1


	//   ....[175]....
        /*0be0*/ 	.word	0x00002c00
        /*0be4*/ 	.word	0x00000000
        /*0be8*/ 	.word	0x00000000
        /*0bec*/ 	.short	0x0101
        /*0bee*/ 	.byte	0xff
	.zero		1


	//   ....[176]....
        /*0bf0*/ 	.word	0x000031a0
        /*0bf4*/ 	.word	0x000000ff
        /*0bf8*/ 	.word	0x00000000
        /*0bfc*/ 	.short	0x010a
        /*0bfe*/ 	.byte	0x04
	.zero		1


	//   ....[177]....
        /*0c00*/ 	.word	0x00003230
        /*0c04*/ 	.word	0x000000ff
        /*0c08*/ 	.word	0x00000000
        /*0c0c*/ 	.short	0x010a
        /*0c0e*/ 	.byte	0x05
	.zero		1


	//   ....[178]....
        /*0c10*/ 	.word	0x000032c0
        /*0c14*/ 	.word	0x000000ff
        /*0c18*/ 	.word	0x00000000
        /*0c1c*/ 	.short	0x010a
        /*0c1e*/ 	.byte	0x05
	.zero		1


	//   ....[179]....
        /*0c20*/ 	.word	0x00003350
        /*0c24*/ 	.word	0x000000ff
        /*0c28*/ 	.word	0x00000000
        /*0c2c*/ 	.short	0x010a
        /*0c2e*/ 	.byte	0x05
	.zero		1


	//   ....[180]....
        /*0c30*/ 	.word	0x000033e0
        /*0c34*/ 	.word	0x000000ff
        /*0c38*/ 	.word	0x00000000
        /*0c3c*/ 	.short	0x010a
        /*0c3e*/ 	.byte	0x05
	.zero		1


	//   ....[181]....
        /*0c40*/ 	.word	0x00003470
        /*0c44*/ 	.word	0x000000ff
        /*0c48*/ 	.word	0x00000000
        /*0c4c*/ 	.short	0x010a
        /*0c4e*/ 	.byte	0x05
	.zero		1


	//   ....[182]....
        /*0c50*/ 	.word	0x00003500
        /*0c54*/ 	.word	0x000000ff
        /*0c58*/ 	.word	0x00000000
        /*0c5c*/ 	.short	0x010a
        /*0c5e*/ 	.byte	0x05
	.zero		1


	//   ....[183]....
        /*0c60*/ 	.word	0x00003590
        /*0c64*/ 	.word	0x000000ff
        /*0c68*/ 	.word	0x00000000
        /*0c6c*/ 	.short	0x010a
        /*0c6e*/ 	.byte	0x05
	.zero		1


	//   ....[184]....
        /*0c70*/ 	.word	0x00003620
        /*0c74*/ 	.word	0x000000ff
        /*0c78*/ 	.word	0x00000000
        /*0c7c*/ 	.short	0x010a
        /*0c7e*/ 	.byte	0x05
	.zero		1


	//   ....[185]....
        /*0c80*/ 	.word	0x000036b0
        /*0c84*/ 	.word	0x000000ff
        /*0c88*/ 	.word	0x00000000
        /*0c8c*/ 	.short	0x010a
        /*0c8e*/ 	.byte	0x05
	.zero		1


	//   ....[186]....
        /*0c90*/ 	.word	0x00003740
        /*0c94*/ 	.word	0x000000ff
        /*0c98*/ 	.word	0x00000000
        /*0c9c*/ 	.short	0x010a
        /*0c9e*/ 	.byte	0x05
	.zero		1


	//   ....[187]....
        /*0ca0*/ 	.word	0x000037d0
        /*0ca4*/ 	.word	0x000000ff
        /*0ca8*/ 	.word	0x00000000
        /*0cac*/ 	.short	0x010a
        /*0cae*/ 	.byte	0x05
	.zero		1


	//   ....[188]....
        /*0cb0*/ 	.word	0x00003860
        /*0cb4*/ 	.word	0x000000ff
        /*0cb8*/ 	.word	0x00000000
        /*0cbc*/ 	.short	0x010a
        /*0cbe*/ 	.byte	0x05
	.zero		1


	//   ....[189]....
        /*0cc0*/ 	.word	0x000038f0
        /*0cc4*/ 	.word	0x000000ff
        /*0cc8*/ 	.word	0x00000000
        /*0ccc*/ 	.short	0x010a
        /*0cce*/ 	.byte	0x05
	.zero		1


	//   ....[190]....
        /*0cd0*/ 	.word	0x00003980
        /*0cd4*/ 	.word	0x000000ff
        /*0cd8*/ 	.word	0x00000000
        /*0cdc*/ 	.short	0x010a
        /*0cde*/ 	.byte	0x05
	.zero		1


	//   ....[191]....
        /*0ce0*/ 	.word	0x00003a10
        /*0ce4*/ 	.word	0x000000ff
        /*0ce8*/ 	.word	0x00000000
        /*0cec*/ 	.short	0x010a
        /*0cee*/ 	.byte	0x05
	.zero		1


	//   ....[192]....
        /*0cf0*/ 	.word	0x00003aa0
        /*0cf4*/ 	.word	0x000000ff
        /*0cf8*/ 	.word	0x00000000
        /*0cfc*/ 	.short	0x010a
        /*0cfe*/ 	.byte	0x05
	.zero		1


	//   ....[193]....
        /*0d00*/ 	.word	0x00003b30
        /*0d04*/ 	.word	0x000000ff
        /*0d08*/ 	.word	0x00000000
        /*0d0c*/ 	.short	0x010a
        /*0d0e*/ 	.byte	0x05
	.zero		1


	//   ....[194]....
        /*0d10*/ 	.word	0x00003bc0
        /*0d14*/ 	.word	0x000000ff
        /*0d18*/ 	.word	0x00000000
        /*0d1c*/ 	.short	0x010a
        /*0d1e*/ 	.byte	0x05
	.zero		1


	//   ....[195]....
        /*0d20*/ 	.word	0x00003c50
        /*0d24*/ 	.word	0x000000ff
        /*0d28*/ 	.word	0x00000000
        /*0d2c*/ 	.short	0x010a
        /*0d2e*/ 	.byte	0x05
	.zero		1


	//   ....[196]....
        /*0d30*/ 	.word	0x00003ce0
        /*0d34*/ 	.word	0x000000ff
        /*0d38*/ 	.word	0x00000000
        /*0d3c*/ 	.short	0x010a
        /*0d3e*/ 	.byte	0x05
	.zero		1


	//   ....[197]....
        /*0d40*/ 	.word	0x00003d70
        /*0d44*/ 	.word	0x000000ff
        /*0d48*/ 	.word	0x00000000
        /*0d4c*/ 	.short	0x010a
        /*0d4e*/ 	.byte	0x05
	.zero		1


	//   ....[198]....
        /*0d50*/ 	.word	0x00003e00
        /*0d54*/ 	.word	0x000000ff
        /*0d58*/ 	.word	0x00000000
        /*0d5c*/ 	.short	0x010a
        /*0d5e*/ 	.byte	0x05
	.zero		1


	//   ....[199]....
        /*0d60*/ 	.word	0x00003e90
        /*0d64*/ 	.word	0x000000ff
        /*0d68*/ 	.word	0x00000000
        /*0d6c*/ 	.short	0x010a
        /*0d6e*/ 	.byte	0x05
	.zero		1


	//   ....[200]....
        /*0d70*/ 	.word	0x00003f20
        /*0d74*/ 	.word	0x000000ff
        /*0d78*/ 	.word	0x00000000
        /*0d7c*/ 	.short	0x010a
        /*0d7e*/ 	.byte	0x05
	.zero		1


	//   ....[201]....
        /*0d80*/ 	.word	0x00003fb0
        /*0d84*/ 	.word	0x000000ff
        /*0d88*/ 	.word	0x00000000
        /*0d8c*/ 	.short	0x010a
        /*0d8e*/ 	.byte	0x05
	.zero		1


	//   ....[202]....
        /*0d90*/ 	.word	0x00004040
        /*0d94*/ 	.word	0x000000ff
        /*0d98*/ 	.word	0x00000000
        /*0d9c*/ 	.short	0x010a
        /*0d9e*/ 	.byte	0x05
	.zero		1


	//   ....[203]....
        /*0da0*/ 	.word	0x000040d0
        /*0da4*/ 	.word	0x000000ff
        /*0da8*/ 	.word	0x00000000
        /*0dac*/ 	.short	0x010a
        /*0dae*/ 	.byte	0x05
	.zero		1


	//   ....[204]....
        /*0db0*/ 	.word	0x00004160
        /*0db4*/ 	.word	0x000000ff
        /*0db8*/ 	.word	0x00000000
        /*0dbc*/ 	.short	0x010a
        /*0dbe*/ 	.byte	0x05
	.zero		1


	//   ....[205]....
        /*0dc0*/ 	.word	0x000041f0
        /*0dc4*/ 	.word	0x000000ff
        /*0dc8*/ 	.word	0x00000000
        /*0dcc*/ 	.short	0x010a
        /*0dce*/ 	.byte	0x05
	.zero		1


	//   ....[206]....
        /*0dd0*/ 	.word	0x00004280
        /*0dd4*/ 	.word	0x000000ff
        /*0dd8*/ 	.word	0x00000000
        /*0ddc*/ 	.short	0x010a
        /*0dde*/ 	.byte	0x05
	.zero		1


	//   ....[207]....
        /*0de0*/ 	.word	0x00004310
        /*0de4*/ 	.word	0x000000ff
        /*0de8*/ 	.word	0x00000000
        /*0dec*/ 	.short	0x010a
        /*0dee*/ 	.byte	0x05
	.zero		1


	//   ....[208]....
        /*0df0*/ 	.word	0x000043a0
        /*0df4*/ 	.word	0x000000ff
        /*0df8*/ 	.word	0x00000000
        /*0dfc*/ 	.short	0x010a
        /*0dfe*/ 	.byte	0x05
	.zero		1


	//   ....[209]....
        /*0e00*/ 	.word	0x00004430
        /*0e04*/ 	.word	0x000000ff
        /*0e08*/ 	.word	0x00000000
        /*0e0c*/ 	.short	0x010a
        /*0e0e*/ 	.byte	0x05
	.zero		1


	//   ....[210]....
        /*0e10*/ 	.word	0x000044c0
        /*0e14*/ 	.word	0x000000ff
        /*0e18*/ 	.word	0x00000000
        /*0e1c*/ 	.short	0x010a
        /*0e1e*/ 	.byte	0x05
	.zero		1


	//   ....[211]....
        /*0e20*/ 	.word	0x00004550
        /*0e24*/ 	.word	0x000000ff
        /*0e28*/ 	.word	0x00000000
        /*0e2c*/ 	.short	0x010a
        /*0e2e*/ 	.byte	0x05
	.zero		1


	//   ....[212]....
        /*0e30*/ 	.word	0x000045e0
        /*0e34*/ 	.word	0x000000ff
        /*0e38*/ 	.word	0x00000000
        /*0e3c*/ 	.short	0x010a
        /*0e3e*/ 	.byte	0x05
	.zero		1


	//   ....[213]....
        /*0e40*/ 	.word	0x00004670
        /*0e44*/ 	.word	0x000000ff
        /*0e48*/ 	.word	0x00000000
        /*0e4c*/ 	.short	0x010a
        /*0e4e*/ 	.byte	0x05
	.zero		1


	//   ....[214]....
        /*0e50*/ 	.word	0x00004700
        /*0e54*/ 	.word	0x000000ff
        /*0e58*/ 	.word	0x00000000
        /*0e5c*/ 	.short	0x010a
        /*0e5e*/ 	.byte	0x05
	.zero		1


	//   ....[215]....
        /*0e60*/ 	.word	0x00004790
        /*0e64*/ 	.word	0x000000ff
        /*0e68*/ 	.word	0x00000000
        /*0e6c*/ 	.short	0x010a
        /*0e6e*/ 	.byte	0x05
	.zero		1


	//   ....[216]....
        /*0e70*/ 	.word	0x00004820
        /*0e74*/ 	.word	0x000000ff
        /*0e78*/ 	.word	0x00000000
        /*0e7c*/ 	.short	0x010a
        /*0e7e*/ 	.byte	0x05
	.zero		1


	//   ....[217]....
        /*0e80*/ 	.word	0x000048b0
        /*0e84*/ 	.word	0x000000ff
        /*0e88*/ 	.word	0x00000000
        /*0e8c*/ 	.short	0x010a
        /*0e8e*/ 	.byte	0x05
	.zero		1


	//   ....[218]....
        /*0e90*/ 	.word	0x00004940
        /*0e94*/ 	.word	0x000000ff
        /*0e98*/ 	.word	0x00000000
        /*0e9c*/ 	.short	0x010a
        /*0e9e*/ 	.byte	0x05
	.zero		1


	//   ....[219]....
        /*0ea0*/ 	.word	0x000049d0
        /*0ea4*/ 	.word	0x000000ff
        /*0ea8*/ 	.word	0x00000000
        /*0eac*/ 	.short	0x010a
        /*0eae*/ 	.byte	0x05
	.zero		1


	//   ....[220]....
        /*0eb0*/ 	.word	0x00004a60
        /*0eb4*/ 	.word	0x000000ff
        /*0eb8*/ 	.word	0x00000000
        /*0ebc*/ 	.short	0x010a
        /*0ebe*/ 	.byte	0x05
	.zero		1


	//   ....[221]....
        /*0ec0*/ 	.word	0x00004af0
        /*0ec4*/ 	.word	0x000000ff
        /*0ec8*/ 	.word	0x00000000
        /*0ecc*/ 	.short	0x010a
        /*0ece*/ 	.byte	0x05
	.zero		1


	//   ....[222]....
        /*0ed0*/ 	.word	0x00004b80
        /*0ed4*/ 	.word	0x000000ff
        /*0ed8*/ 	.word	0x00000000
        /*0edc*/ 	.short	0x010a
        /*0ede*/ 	.byte	0x05
	.zero		1


	//   ....[223]....
        /*0ee0*/ 	.word	0x00004c10
        /*0ee4*/ 	.word	0x000000ff
        /*0ee8*/ 	.word	0x00000000
        /*0eec*/ 	.short	0x010a
        /*0eee*/ 	.byte	0x05
	.zero		1


	//   ....[224]....
        /*0ef0*/ 	.word	0x00004ca0
        /*0ef4*/ 	.word	0x000000ff
        /*0ef8*/ 	.word	0x00000000
        /*0efc*/ 	.short	0x010a
        /*0efe*/ 	.byte	0x05
	.zero		1


	//   ....[225]....
        /*0f00*/ 	.word	0x00004d30
        /*0f04*/ 	.word	0x000000ff
        /*0f08*/ 	.word	0x00000000
        /*0f0c*/ 	.short	0x010a
        /*0f0e*/ 	.byte	0x05
	.zero		1


	//   ....[226]....
        /*0f10*/ 	.word	0x00004dc0
        /*0f14*/ 	.word	0x000000ff
        /*0f18*/ 	.word	0x00000000
        /*0f1c*/ 	.short	0x010a
        /*0f1e*/ 	.byte	0x05
	.zero		1


	//   ....[227]....
        /*0f20*/ 	.word	0x00004e50
        /*0f24*/ 	.word	0x000000ff
        /*0f28*/ 	.word	0x00000000
        /*0f2c*/ 	.short	0x010a
        /*0f2e*/ 	.byte	0x05
	.zero		1


	//   ....[228]....
        /*0f30*/ 	.word	0x00004ee0
        /*0f34*/ 	.word	0x000000ff
        /*0f38*/ 	.word	0x00000000
        /*0f3c*/ 	.short	0x010a
        /*0f3e*/ 	.byte	0x05
	.zero		1


	//   ....[229]....
        /*0f40*/ 	.word	0x00004f70
        /*0f44*/ 	.word	0x000000ff
        /*0f48*/ 	.word	0x00000000
        /*0f4c*/ 	.short	0x010a
        /*0f4e*/ 	.byte	0x05
	.zero		1


	//   ....[230]....
        /*0f50*/ 	.word	0x00005000
        /*0f54*/ 	.word	0x000000ff
        /*0f58*/ 	.word	0x00000000
        /*0f5c*/ 	.short	0x010a
        /*0f5e*/ 	.byte	0x05
	.zero		1


	//   ....[231]....
        /*0f60*/ 	.word	0x00005090
        /*0f64*/ 	.word	0x000000ff
        /*0f68*/ 	.word	0x00000000
        /*0f6c*/ 	.short	0x010a
        /*0f6e*/ 	.byte	0x05
	.zero		1


	//   ....[232]....
        /*0f70*/ 	.word	0x00005120
        /*0f74*/ 	.word	0x000000ff
        /*0f78*/ 	.word	0x00000000
        /*0f7c*/ 	.short	0x010a
        /*0f7e*/ 	.byte	0x05
	.zero		1


	//   ....[233]....
        /*0f80*/ 	.word	0x000051b0
        /*0f84*/ 	.word	0x000000ff
        /*0f88*/ 	.word	0x00000000
        /*0f8c*/ 	.short	0x010a
        /*0f8e*/ 	.byte	0x05
	.zero		1


	//   ....[234]....
        /*0f90*/ 	.word	0x00005240
        /*0f94*/ 	.word	0x000000ff
        /*0f98*/ 	.word	0x00000000
        /*0f9c*/ 	.short	0x010a
        /*0f9e*/ 	.byte	0x05
	.zero		1


	//   ....[235]....
        /*0fa0*/ 	.word	0x000052d0
        /*0fa4*/ 	.word	0x000000ff
        /*0fa8*/ 	.word	0x00000000
        /*0fac*/ 	.short	0x010a
        /*0fae*/ 	.byte	0x05
	.zero		1


	//   ....[236]....
        /*0fb0*/ 	.word	0x00005360
        /*0fb4*/ 	.word	0x000000ff
        /*0fb8*/ 	.word	0x00000000
        /*0fbc*/ 	.short	0x010a
        /*0fbe*/ 	.byte	0x05
	.zero		1


	//   ....[237]....
        /*0fc0*/ 	.word	0x000053f0
        /*0fc4*/ 	.word	0x000000ff
        /*0fc8*/ 	.word	0x00000000
        /*0fcc*/ 	.short	0x010a
        /*0fce*/ 	.byte	0x05
	.zero		1


	//   ....[238]....
        /*0fd0*/ 	.word	0x00005480
        /*0fd4*/ 	.word	0x000000ff
        /*0fd8*/ 	.word	0x00000000
        /*0fdc*/ 	.short	0x010a
        /*0fde*/ 	.byte	0x05
	.zero		1


	//   ....[239]....
        /*0fe0*/ 	.word	0x00005510
        /*0fe4*/ 	.word	0x000000ff
        /*0fe8*/ 	.word	0x00000000
        /*0fec*/ 	.short	0x010a
        /*0fee*/ 	.byte	0x05
	.zero		1


	//   ....[240]....
        /*0ff0*/ 	.word	0x000055a0
        /*0ff4*/ 	.word	0x000000ff
        /*0ff8*/ 	.word	0x00000000
        /*0ffc*/ 	.short	0x010a
        /*0ffe*/ 	.byte	0x05
	.zero		1


	//   ....[241]....
        /*1000*/ 	.word	0x00005630
        /*1004*/ 	.word	0x000000ff
        /*1008*/ 	.word	0x00000000
        /*100c*/ 	.short	0x010a
        /*100e*/ 	.byte	0x05
	.zero		1


	//   ....[242]....
        /*1010*/ 	.word	0x000056c0
        /*1014*/ 	.word	0x000000ff
        /*1018*/ 	.word	0x00000000
        /*101c*/ 	.short	0x010a
        /*101e*/ 	.byte	0x05
	.zero		1


	//   ....[243]....
        /*1020*/ 	.word	0x00005750
        /*1024*/ 	.word	0x000000ff
        /*1028*/ 	.word	0x00000000
        /*102c*/ 	.short	0x010a
        /*102e*/ 	.byte	0x05
	.zero		1


	//   ....[244]....
        /*1030*/ 	.word	0x000057e0
        /*1034*/ 	.word	0x000000ff
        /*1038*/ 	.word	0x00000000
        /*103c*/ 	.short	0x010a
        /*103e*/ 	.byte	0x05
	.zero		1


	//   ....[245]....
        /*1040*/ 	.word	0x00005870
        /*1044*/ 	.word	0x000000ff
        /*1048*/ 	.word	0x00000000
        /*104c*/ 	.short	0x010a
        /*104e*/ 	.byte	0x05
	.zero		1


	//   ....[246]....
        /*1050*/ 	.word	0x00005900
        /*1054*/ 	.word	0x000000ff
        /*1058*/ 	.word	0x00000000
        /*105c*/ 	.short	0x010a
        /*105e*/ 	.byte	0x05
	.zero		1


	//   ....[247]....
        /*1060*/ 	.word	0x000059a0
        /*1064*/ 	.word	0x00000000
        /*1068*/ 	.word	0x00000000
        /*106c*/ 	.short	0x010a
        /*106e*/ 	.byte	0xff
	.zero		1


	//   ....[248]....
        /*1070*/ 	.word	0x00005ae0
        /*1074*/ 	.word	0x00000002
        /*1078*/ 	.word	0x00000500
        /*107c*/ 	.short	0x010a
        /*107e*/ 	.byte	0xff
	.zero		1


	//   ....[249]....
        /*1080*/ 	.word	0x00005b50
        /*1084*/ 	.word	0x00000002
        /*1088*/ 	.word	0x00000000
        /*108c*/ 	.short	0x0101
        /*108e*/ 	.byte	0xff
	.zero		1


	//   ....[250]....
        /*1090*/ 	.word	0x00005b70
        /*1094*/ 	.word	0x000000ff
        /*1098*/ 	.word	0x000004b0
        /*109c*/ 	.short	0x010a
        /*109e*/ 	.byte	0x04
	.zero		1


	//   ....[251]....
        /*10a0*/ 	.word	0x00005c90
        /*10a4*/ 	.word	0x00000002
        /*10a8*/ 	.word	0x000004a0
        /*10ac*/ 	.short	0x010a
        /*10ae*/ 	.byte	0xff
	.zero		1


	//   ....[252]....
        /*10b0*/ 	.word	0x00005d90
        /*10b4*/ 	.word	0x00000002
        /*10b8*/ 	.word	0x00000000
        /*10bc*/ 	.short	0x0101
        /*10be*/ 	.byte	0xff
	.zero		1


	//   ....[253]....
        /*10c0*/ 	.word	0x00005e20
        /*10c4*/ 	.word	0x000000ff
        /*10c8*/ 	.word	0x000004b0
        /*10cc*/ 	.short	0x0106
        /*10ce*/ 	.byte	0x04
	.zero		1


	//   ....[254]....
        /*10d0*/ 	.word	0x00005e40
        /*10d4*/ 	.word	0x000000ff
        /*10d8*/ 	.word	0x000004b0
        /*10dc*/ 	.short	0x010a
        /*10de*/ 	.byte	0x04
	.zero		1


	//   ....[255]....
        /*10e0*/ 	.word	0x00005ed0
        /*10e4*/ 	.word	0x000000ff
        /*10e8*/ 	.word	0x000004b0
        /*10ec*/ 	.short	0x0106
        /*10ee*/ 	.byte	0x07
	.zero		1


	//   ....[0]....
        /*10f0*/ 	.word	0x00005f10
        /*10f4*/ 	.word	0x00000000
        /*10f8*/ 	.word	0x000004b0
        /*10fc*/ 	.short	0x010a
        /*10fe*/ 	.byte	0xff
	.zero		1


	//   ....[1]....
        /*1100*/ 	.word	0x00006160
        /*1104*/ 	.word	0x000000ff
        /*1108*/ 	.word	0x00000008
        /*110c*/ 	.short	0x010a
        /*110e*/ 	.byte	0x05
	.zero		1


	//   ....[2]....
        /*1110*/ 	.word	0x00006180
        /*1114*/ 	.word	0x000000ff
        /*1118*/ 	.word	0x00000008
        /*111c*/ 	.short	0x010a
        /*111e*/ 	.byte	0x05
	.zero		1


	//   ....[3]....
        /*1120*/ 	.word	0x00006310
        /*1124*/ 	.word	0x000000ff
        /*1128*/ 	.word	0x00000008
        /*112c*/ 	.short	0x010a
        /*112e*/ 	.byte	0x05
	.zero		1


	//   ....[4]....
        /*1130*/ 	.word	0x00006330
        /*1134*/ 	.word	0x000000ff
        /*1138*/ 	.word	0x00000008
        /*113c*/ 	.short	0x010a
        /*113e*/ 	.byte	0x05
	.zero		1


	//   ....[5]....
        /*1140*/ 	.word	0x000063f0
        /*1144*/ 	.word	0x000000ff
        /*1148*/ 	.word	0x00000000
        /*114c*/ 	.short	0x0101
        /*114e*/ 	.byte	0x04
	.zero		1


	//   ....[6]....
        /*1150*/ 	.word	0x000066d0
        /*1154*/ 	.word	0x00000000
        /*1158*/ 	.word	0x000004a0
        /*115c*/ 	.short	0x010a
        /*115e*/ 	.byte	0xff
	.zero		1


	//   ....[7]....
        /*1160*/ 	.word	0x00006790
        /*1164*/ 	.word	0x00000000
        /*1168*/ 	.word	0x00000000
        /*116c*/ 	.short	0x0101
        /*116e*/ 	.byte	0xff
	.zero		1


	//   ....[8]....
        /*1170*/ 	.word	0x00006840
        /*1174*/ 	.word	0x000000ff
        /*1178*/ 	.word	0x00000000
        /*117c*/ 	.short	0x010a
        /*117e*/ 	.byte	0x04
	.zero		1


	//   ....[9]....
        /*1180*/ 	.word	0x00006850
        /*1184*/ 	.word	0x000000ff
        /*1188*/ 	.word	0x000004e0
        /*118c*/ 	.short	0x010a
        /*118e*/ 	.byte	0x13
	.zero		1


	//   ....[10]....
        /*1190*/ 	.word	0x00006910
        /*1194*/ 	.word	0x000000ff
        /*1198*/ 	.word	0x00000000
        /*119c*/ 	.short	0x010a
        /*119e*/ 	.byte	0x06
	.zero		1


	//   ....[11]....
        /*11a0*/ 	.word	0x00006a30
        /*11a4*/ 	.word	0x000000ff
        /*11a8*/ 	.word	0x00000000
        /*11ac*/ 	.short	0x010a
        /*11ae*/ 	.byte	0x04
	.zero		1


	//   ....[12]....
        /*11b0*/ 	.word	0x00006c50
        /*11b4*/ 	.word	0x000000ff
        /*11b8*/ 	.word	0x00000000
        /*11bc*/ 	.short	0x010a
        /*11be*/ 	.byte	0x04
	.zero		1


	//   ....[13]....
        /*11c0*/ 	.word	0x00006ce0
        /*11c4*/ 	.word	0x000000ff
        /*11c8*/ 	.word	0x00000000
        /*11cc*/ 	.short	0x010a
        /*11ce*/ 	.byte	0x05
	.zero		1


	//   ....[14]....
        /*11d0*/ 	.word	0x00006d70
        /*11d4*/ 	.word	0x000000ff
        /*11d8*/ 	.word	0x00000000
        /*11dc*/ 	.short	0x010a
        /*11de*/ 	.byte	0x05
	.zero		1


	//   ....[15]....
        /*11e0*/ 	.word	0x00006e10
        /*11e4*/ 	.word	0x00000000
        /*11e8*/ 	.word	0x00000000
        /*11ec*/ 	.short	0x010a
        /*11ee*/ 	.byte	0xff
	.zero		1


	//   ....[16]....
        /*11f0*/ 	.word	0x00006e50
        /*11f4*/ 	.word	0x00000000
        /*11f8*/ 	.word	0x00000000
        /*11fc*/ 	.short	0x010a
        /*11fe*/ 	.byte	0xff
	.zero		1


	//   ....[17]....
        /*1200*/ 	.word	0x00006ec0
        /*1204*/ 	.word	0x000000ff
        /*1208*/ 	.word	0x00000000
        /*120c*/ 	.short	0x0101
        /*120e*/ 	.byte	0x04
	.zero		1


	//   ....[18]....
        /*1210*/ 	.word	0x00006f00
        /*1214*/ 	.word	0x000000ff
        /*1218*/ 	.word	0x00000520
        /*121c*/ 	.short	0x010a
        /*121e*/ 	.byte	0x0d
	.zero		1


	//   ....[19]....
        /*1220*/ 	.word	0x00006f50
        /*1224*/ 	.word	0x000000ff
        /*1228*/ 	.word	0x00000000
        /*122c*/ 	.short	0x0101
        /*122e*/ 	.byte	0x04
	.zero		1


	//   ....[20]....
        /*1230*/ 	.word	0x000073d0
        /*1234*/ 	.word	0x00000007
        /*1238*/ 	.word	0x000004a0
        /*123c*/ 	.short	0x010a
        /*123e*/ 	.byte	0xff
	.zero		1


	//   ....[21]....
        /*1240*/ 	.word	0x00007540
        /*1244*/ 	.word	0x00000000
        /*1248*/ 	.word	0x00000000
        /*124c*/ 	.short	0x0101
        /*124e*/ 	.byte	0xff
	.zero		1


	//   ....[22]....
        /*1250*/ 	.word	0x000079b0
        /*1254*/ 	.word	0x000000ff
        /*1258*/ 	.word	0x00000498
        /*125c*/ 	.short	0x010a
        /*125e*/ 	.byte	0x11
	.zero		1


	//   ....[23]....
        /*1260*/ 	.word	0x00007b30
        /*1264*/ 	.word	0x000000ff
        /*1268*/ 	.word	0x00000488
        /*126c*/ 	.short	0x010a
        /*126e*/ 	.byte	0x11
	.zero		1


	//   ....[24]....
        /*1270*/ 	.word	0x00007d40
        /*1274*/ 	.word	0x000000ff
        /*1278*/ 	.word	0x00000480
        /*127c*/ 	.short	0x010b
        /*127e*/ 	.byte	0x11
	.zero		1


	//   ....[25]....
        /*1280*/ 	.word	0x00007d50
        /*1284*/ 	.word	0x000000ff
        /*1288*/ 	.word	0x00000000
        /*128c*/ 	.short	0x0101
        /*128e*/ 	.byte	0x1b
	.zero		1


	//   ....[26]....
        /*1290*/ 	.word	0x00007d90
        /*1294*/ 	.word	0x00000000
        /*1298*/ 	.word	0x00000488
        /*129c*/ 	.short	0x010a
        /*129e*/ 	.byte	0xff
	.zero		1


	//   ....[27]....
        /*12a0*/ 	.word	0x00008100
        /*12a4*/ 	.word	0x00000003
        /*12a8*/ 	.word	0x000004a0
        /*12ac*/ 	.short	0x010a
        /*12ae*/ 	.byte	0xff
	.zero		1


	//   ....[28]....
        /*12b0*/ 	.word	0x00008280
        /*12b4*/ 	.word	0x00000000
        /*12b8*/ 	.word	0x00000000
        /*12bc*/ 	.short	0x0101
        /*12be*/ 	.byte	0xff
	.zero		1


	//   ....[29]....
        /*12c0*/ 	.word	0x00008ce0
        /*12c4*/ 	.word	0x000000ff
        /*12c8*/ 	.word	0x00000480
        /*12cc*/ 	.short	0x010a
        /*12ce*/ 	.byte	0x2c
	.zero		1


	//   ....[30]....
        /*12d0*/ 	.word	0x00008cf0
        /*12d4*/ 	.word	0x00000052
        /*12d8*/ 	.word	0x000004c0
        /*12dc*/ 	.short	0x010a
        /*12de*/ 	.byte	0xff
	.zero		1


	//   ....[31]....
        /*12e0*/ 	.word	0x00008e40
        /*12e4*/ 	.word	0x000000ff
        /*12e8*/ 	.word	0x00000480
        /*12ec*/ 	.short	0x010a
        /*12ee*/ 	.byte	0x2c
	.zero		1


	//   ....[32]....
        /*12f0*/ 	.word	0x00008f30
        /*12f4*/ 	.word	0x000000ff
        /*12f8*/ 	.word	0x00000000
        /*12fc*/ 	.short	0x0101
        /*12fe*/ 	.byte	0x04
	.zero		1


	//   ....[33]....
        /*1300*/ 	.word	0x00008f90
        /*1304*/ 	.word	0x00000052
        /*1308*/ 	.word	0x000004c0
        /*130c*/ 	.short	0x010a
        /*130e*/ 	.byte	0xff
	.zero		1


	//   ....[34]....
        /*1310*/ 	.word	0x00009370
        /*1314*/ 	.word	0x00000052
        /*1318*/ 	.word	0x00000000
        /*131c*/ 	.short	0x0101
        /*131e*/ 	.byte	0xff
	.zero		1


	//   ....[35]....
        /*1320*/ 	.word	0x00009bc0
        /*1324*/ 	.word	0x00000000
        /*1328*/ 	.word	0x00000510
        /*132c*/ 	.short	0x010a
        /*132e*/ 	.byte	0xff
	.zero		1


	//   ....[36]....
        /*1330*/ 	.word	0x00009c20
        /*1334*/ 	.word	0x00000000
        /*1338*/ 	.word	0x00000240
        /*133c*/ 	.short	0x010a
        /*133e*/ 	.byte	0xff
	.zero		1


	//   ....[37]....
        /*1340*/ 	.word	0x00009c80
        /*1344*/ 	.word	0x00000000
        /*1348*/ 	.word	0x00000240
        /*134c*/ 	.short	0x010a
        /*134e*/ 	.byte	0xff
	.zero		1


	//   ....[38]....
        /*1350*/ 	.word	0x00009cd0
        /*1354*/ 	.word	0x00000003
        /*1358*/ 	.word	0x000004a0
        /*135c*/ 	.short	0x010a
        /*135e*/ 	.byte	0xff
	.zero		1


	//   ....[39]....
        /*1360*/ 	.word	0x00009d30
        /*1364*/ 	.word	0x00000000
        /*1368*/ 	.word	0x00000000
        /*136c*/ 	.short	0x010a
        /*136e*/ 	.byte	0xff
	.zero		1


	//   ....[40]....
        /*1370*/ 	.word	0x00009d90
        /*1374*/ 	.word	0x00000000
        /*1378*/ 	.word	0x00000000
        /*137c*/ 	.short	0x010a
        /*137e*/ 	.byte	0xff
	.zero		1


	//   ....[41]....
        /*1380*/ 	.word	0x00009df0
        /*1384*/ 	.word	0x00000000
        /*1388*/ 	.word	0x00000000
        /*138c*/ 	.short	0x010a
        /*138e*/ 	.byte	0xff
	.zero		1


	//   ....[42]....
        /*1390*/ 	.word	0x00009e50
        /*1394*/ 	.word	0x00000000
        /*1398*/ 	.word	0x00000000
        /*139c*/ 	.short	0x010a
        /*139e*/ 	.byte	0xff
	.zero		1


	//   ....[43]....
        /*13a0*/ 	.word	0x00009eb0
        /*13a4*/ 	.word	0x00000000
        /*13a8*/ 	.word	0x00000000
        /*13ac*/ 	.short	0x010a
        /*13ae*/ 	.byte	0xff
	.zero		1


	//   ....[44]....
        /*13b0*/ 	.word	0x00009f10
        /*13b4*/ 	.word	0x00000000
        /*13b8*/ 	.word	0x00000000
        /*13bc*/ 	.short	0x010a
        /*13be*/ 	.byte	0xff
	.zero		1


	//   ....[45]....
        /*13c0*/ 	.word	0x00009f70
        /*13c4*/ 	.word	0x00000000
        /*13c8*/ 	.word	0x00000000
        /*13cc*/ 	.short	0x010a
        /*13ce*/ 	.byte	0xff
	.zero		1


	//   ....[46]....
        /*13d0*/ 	.word	0x00009fd0
        /*13d4*/ 	.word	0x00000000
        /*13d8*/ 	.word	0x00000000
        /*13dc*/ 	.short	0x010a
        /*13de*/ 	.byte	0xff
	.zero		1


	//   ....[47]....
        /*13e0*/ 	.word	0x0000a030
        /*13e4*/ 	.word	0x00000000
        /*13e8*/ 	.word	0x00000000
        /*13ec*/ 	.short	0x010a
        /*13ee*/ 	.byte	0xff
	.zero		1


	//   ....[48]....
        /*13f0*/ 	.word	0x0000a090
        /*13f4*/ 	.word	0x00000000
        /*13f8*/ 	.word	0x00000000
        /*13fc*/ 	.short	0x010a
        /*13fe*/ 	.byte	0xff
	.zero		1


	//   ....[49]....
        /*1400*/ 	.word	0x0000a0f0
        /*1404*/ 	.word	0x00000000
        /*1408*/ 	.word	0x00000000
        /*140c*/ 	.short	0x010a
        /*140e*/ 	.byte	0xff
	.zero		1


	//   ....[50]....
        /*1410*/ 	.word	0x0000a150
        /*1414*/ 	.word	0x00000000
        /*1418*/ 	.word	0x00000000
        /*141c*/ 	.short	0x010a
        /*141e*/ 	.byte	0xff
	.zero		1


	//   ....[51]....
        /*1420*/ 	.word	0x0000a1b0
        /*1424*/ 	.word	0x00000000
        /*1428*/ 	.word	0x00000000
        /*142c*/ 	.short	0x010a
        /*142e*/ 	.byte	0xff
	.zero		1


	//   ....[52]....
        /*1430*/ 	.word	0x0000a210
        /*1434*/ 	.word	0x00000000
        /*1438*/ 	.word	0x00000000
        /*143c*/ 	.short	0x010a
        /*143e*/ 	.byte	0xff
	.zero		1


	//   ....[53]....
        /*1440*/ 	.word	0x0000a270
        /*1444*/ 	.word	0x00000000
        /*1448*/ 	.word	0x00000000
        /*144c*/ 	.short	0x010a
        /*144e*/ 	.byte	0xff
	.zero		1


	//   ....[54]....
        /*1450*/ 	.word	0x0000a2d0
        /*1454*/ 	.word	0x00000000
        /*1458*/ 	.word	0x00000000
        /*145c*/ 	.short	0x010a
        /*145e*/ 	.byte	0xff
	.zero		1


	//   ....[55]....
        /*1460*/ 	.word	0x0000a330
        /*1464*/ 	.word	0x00000000
        /*1468*/ 	.word	0x00000000
        /*146c*/ 	.short	0x010a
        /*146e*/ 	.byte	0xff
	.zero		1


	//   ....[56]....
        /*1470*/ 	.word	0x0000a390
        /*1474*/ 	.word	0x00000000
        /*1478*/ 	.word	0x00000000
        /*147c*/ 	.short	0x010a
        /*147e*/ 	.byte	0xff
	.zero		1


	//   ....[57]....
        /*1480*/ 	.word	0x0000a3f0
        /*1484*/ 	.word	0x00000000
        /*1488*/ 	.word	0x00000000
        /*148c*/ 	.short	0x010a
        /*148e*/ 	.byte	0xff
	.zero		1


	//   ....[58]....
        /*1490*/ 	.word	0x0000a450
        /*1494*/ 	.word	0x00000000
        /*1498*/ 	.word	0x00000000
        /*149c*/ 	.short	0x010a
        /*149e*/ 	.byte	0xff
	.zero		1


	//   ....[59]....
        /*14a0*/ 	.word	0x0000a4b0
        /*14a4*/ 	.word	0x00000000
        /*14a8*/ 	.word	0x00000000
        /*14ac*/ 	.short	0x010a
        /*14ae*/ 	.byte	0xff
	.zero		1


	//   ....[60]....
        /*14b0*/ 	.word	0x0000a510
        /*14b4*/ 	.word	0x00000000
        /*14b8*/ 	.word	0x00000000
        /*14bc*/ 	.short	0x010a
        /*14be*/ 	.byte	0xff
	.zero		1


	//   ....[61]....
        /*14c0*/ 	.word	0x0000a570
        /*14c4*/ 	.word	0x00000000
        /*14c8*/ 	.word	0x00000000
        /*14cc*/ 	.short	0x010a
        /*14ce*/ 	.byte	0xff
	.zero		1


	//   ....[62]....
        /*14d0*/ 	.word	0x0000a5d0
        /*14d4*/ 	.word	0x00000000
        /*14d8*/ 	.word	0x00000000
        /*14dc*/ 	.short	0x010a
        /*14de*/ 	.byte	0xff
	.zero		1


	//   ....[63]....
        /*14e0*/ 	.word	0x0000a630
        /*14e4*/ 	.word	0x00000000
        /*14e8*/ 	.word	0x00000000
        /*14ec*/ 	.short	0x010a
        /*14ee*/ 	.byte	0xff
	.zero		1


	//   ....[64]....
        /*14f0*/ 	.word	0x0000a690
        /*14f4*/ 	.word	0x00000000
        /*14f8*/ 	.word	0x00000000
        /*14fc*/ 	.short	0x010a
        /*14fe*/ 	.byte	0xff
	.zero		1


	//   ....[65]....
        /*1500*/ 	.word	0x0000a6f0
        /*1504*/ 	.word	0x00000000
        /*1508*/ 	.word	0x00000000
        /*150c*/ 	.short	0x010a
        /*150e*/ 	.byte	0xff
	.zero		1


	//   ....[66]....
        /*1510*/ 	.word	0x0000a750
        /*1514*/ 	.word	0x00000000
        /*1518*/ 	.word	0x00000000
        /*151c*/ 	.short	0x010a
        /*151e*/ 	.byte	0xff
	.zero		1


	//   ....[67]....
        /*1520*/ 	.word	0x0000a7b0
        /*1524*/ 	.word	0x00000000
        /*1528*/ 	.word	0x00000000
        /*152c*/ 	.short	0x010a
        /*152e*/ 	.byte	0xff
	.zero		1


	//   ....[68]....
        /*1530*/ 	.word	0x0000a810
        /*1534*/ 	.word	0x00000000
        /*1538*/ 	.word	0x00000000
        /*153c*/ 	.short	0x010a
        /*153e*/ 	.byte	0xff
	.zero		1


	//   ....[69]....
        /*1540*/ 	.word	0x0000a870
        /*1544*/ 	.word	0x00000000
        /*1548*/ 	.word	0x00000000
        /*154c*/ 	.short	0x010a
        /*154e*/ 	.byte	0xff
	.zero		1


	//   ....[70]....
        /*1550*/ 	.word	0x0000a8d0
        /*1554*/ 	.word	0x00000000
        /*1558*/ 	.word	0x00000000
        /*155c*/ 	.short	0x010a
        /*155e*/ 	.byte	0xff
	.zero		1


	//   ....[71]....
        /*1560*/ 	.word	0x0000a930
        /*1564*/ 	.word	0x00000000
        /*1568*/ 	.word	0x00000000
        /*156c*/ 	.short	0x010a
        /*156e*/ 	.byte	0xff
	.zero		1


	//   ....[72]....
        /*1570*/ 	.word	0x0000a990
        /*1574*/ 	.word	0x00000000
        /*1578*/ 	.word	0x00000000
        /*157c*/ 	.short	0x010a
        /*157e*/ 	.byte	0xff
	.zero		1


	//   ....[73]....
        /*1580*/ 	.word	0x0000a9f0
        /*1584*/ 	.word	0x00000000
        /*1588*/ 	.word	0x00000000
        /*158c*/ 	.short	0x010a
        /*158e*/ 	.byte	0xff
	.zero		1


	//   ....[74]....
        /*1590*/ 	.word	0x0000aa50
        /*1594*/ 	.word	0x00000000
        /*1598*/ 	.word	0x00000000
        /*159c*/ 	.short	0x010a
        /*159e*/ 	.byte	0xff
	.zero		1


	//   ....[75]....
        /*15a0*/ 	.word	0x0000aab0
        /*15a4*/ 	.word	0x00000000
        /*15a8*/ 	.word	0x00000000
        /*15ac*/ 	.short	0x010a
        /*15ae*/ 	.byte	0xff
	.zero		1


	//   ....[76]....
        /*15b0*/ 	.word	0x0000ab10
        /*15b4*/ 	.word	0x00000000
        /*15b8*/ 	.word	0x00000000
        /*15bc*/ 	.short	0x010a
        /*15be*/ 	.byte	0xff
	.zero		1


	//   ....[77]....
        /*15c0*/ 	.word	0x0000ab70
        /*15c4*/ 	.word	0x00000000
        /*15c8*/ 	.word	0x00000000
        /*15cc*/ 	.short	0x010a
        /*15ce*/ 	.byte	0xff
	.zero		1


	//   ....[78]....
        /*15d0*/ 	.word	0x0000abd0
        /*15d4*/ 	.word	0x00000000
        /*15d8*/ 	.word	0x00000000
        /*15dc*/ 	.short	0x010a
        /*15de*/ 	.byte	0xff
	.zero		1


	//   ....[79]....
        /*15e0*/ 	.word	0x0000ac30
        /*15e4*/ 	.word	0x00000000
        /*15e8*/ 	.word	0x00000000
        /*15ec*/ 	.short	0x010a
        /*15ee*/ 	.byte	0xff
	.zero		1


	//   ....[80]....
        /*15f0*/ 	.word	0x0000ac90
        /*15f4*/ 	.word	0x00000000
        /*15f8*/ 	.word	0x00000000
        /*15fc*/ 	.short	0x010a
        /*15fe*/ 	.byte	0xff
	.zero		1


	//   ....[81]....
        /*1600*/ 	.word	0x0000acf0
        /*1604*/ 	.word	0x00000000
        /*1608*/ 	.word	0x00000000
        /*160c*/ 	.short	0x010a
        /*160e*/ 	.byte	0xff
	.zero		1


	//   ....[82]....
        /*1610*/ 	.word	0x0000ad50
        /*1614*/ 	.word	0x00000000
        /*1618*/ 	.word	0x00000000
        /*161c*/ 	.short	0x010a
        /*161e*/ 	.byte	0xff
	.zero		1


	//   ....[83]....
        /*1620*/ 	.word	0x0000adb0
        /*1624*/ 	.word	0x00000000
        /*1628*/ 	.word	0x00000000
        /*162c*/ 	.short	0x010a
        /*162e*/ 	.byte	0xff
	.zero		1


	//   ....[84]....
        /*1630*/ 	.word	0x0000ae10
        /*1634*/ 	.word	0x00000000
        /*1638*/ 	.word	0x00000000
        /*163c*/ 	.short	0x010a
        /*163e*/ 	.byte	0xff
	.zero		1


	//   ....[85]....
        /*1640*/ 	.word	0x0000ae70
        /*1644*/ 	.word	0x00000000
        /*1648*/ 	.word	0x00000000
        /*164c*/ 	.short	0x010a
        /*164e*/ 	.byte	0xff
	.zero		1


	//   ....[86]....
        /*1650*/ 	.word	0x0000aed0
        /*1654*/ 	.word	0x00000000
        /*1658*/ 	.word	0x00000000
        /*165c*/ 	.short	0x010a
        /*165e*/ 	.byte	0xff
	.zero		1


	//   ....[87]....
        /*1660*/ 	.word	0x0000af30
        /*1664*/ 	.word	0x00000000
        /*1668*/ 	.word	0x00000000
        /*166c*/ 	.short	0x010a
        /*166e*/ 	.byte	0xff
	.zero		1


	//   ....[88]....
        /*1670*/ 	.word	0x0000af90
        /*1674*/ 	.word	0x00000000
        /*1678*/ 	.word	0x00000000
        /*167c*/ 	.short	0x010a
        /*167e*/ 	.byte	0xff
	.zero		1


	//   ....[89]....
        /*1680*/ 	.word	0x0000aff0
        /*1684*/ 	.word	0x00000000
        /*1688*/ 	.word	0x00000000
        /*168c*/ 	.short	0x010a
        /*168e*/ 	.byte	0xff
	.zero		1


	//   ....[90]....
        /*1690*/ 	.word	0x0000b050
        /*1694*/ 	.word	0x00000000
        /*1698*/ 	.word	0x00000000
        /*169c*/ 	.short	0x010a
        /*169e*/ 	.byte	0xff
	.zero		1


	//   ....[91]....
        /*16a0*/ 	.word	0x0000b0b0
        /*16a4*/ 	.word	0x00000000
        /*16a8*/ 	.word	0x00000000
        /*16ac*/ 	.short	0x010a
        /*16ae*/ 	.byte	0xff
	.zero		1


	//   ....[92]....
        /*16b0*/ 	.word	0x0000b110
        /*16b4*/ 	.word	0x00000000
        /*16b8*/ 	.word	0x00000000
        /*16bc*/ 	.short	0x010a
        /*16be*/ 	.byte	0xff
	.zero		1


	//   ....[93]....
        /*16c0*/ 	.word	0x0000b170
        /*16c4*/ 	.word	0x00000000
        /*16c8*/ 	.word	0x00000000
        /*16cc*/ 	.short	0x010a
        /*16ce*/ 	.byte	0xff
	.zero		1


	//   ....[94]....
        /*16d0*/ 	.word	0x0000b1d0
        /*16d4*/ 	.word	0x00000000
        /*16d8*/ 	.word	0x00000000
        /*16dc*/ 	.short	0x010a
        /*16de*/ 	.byte	0xff
	.zero		1


	//   ....[95]....
        /*16e0*/ 	.word	0x0000b230
        /*16e4*/ 	.word	0x00000000
        /*16e8*/ 	.word	0x00000000
        /*16ec*/ 	.short	0x010a
        /*16ee*/ 	.byte	0xff
	.zero		1


	//   ....[96]....
        /*16f0*/ 	.word	0x0000b290
        /*16f4*/ 	.word	0x00000000
        /*16f8*/ 	.word	0x00000000
        /*16fc*/ 	.short	0x010a
        /*16fe*/ 	.byte	0xff
	.zero		1


	//   ....[97]....
        /*1700*/ 	.word	0x0000b2f0
        /*1704*/ 	.word	0x00000000
        /*1708*/ 	.word	0x00000000
        /*170c*/ 	.short	0x010a
        /*170e*/ 	.byte	0xff
	.zero		1


	//   ....[98]....
        /*1710*/ 	.word	0x0000b350
        /*1714*/ 	.word	0x00000000
        /*1718*/ 	.word	0x00000000
        /*171c*/ 	.short	0x010a
        /*171e*/ 	.byte	0xff
	.zero		1


	//   ....[99]....
        /*1720*/ 	.word	0x0000b3b0
        /*1724*/ 	.word	0x00000000
        /*1728*/ 	.word	0x00000000
        /*172c*/ 	.short	0x010a
        /*172e*/ 	.byte	0xff
	.zero		1


	//   ....[100]....
        /*1730*/ 	.word	0x0000b410
        /*1734*/ 	.word	0x00000000
        /*1738*/ 	.word	0x00000000
        /*173c*/ 	.short	0x010a
        /*173e*/ 	.byte	0xff
	.zero		1


	//   ....[101]....
        /*1740*/ 	.word	0x0000b470
        /*1744*/ 	.word	0x00000000
        /*1748*/ 	.word	0x00000000
        /*174c*/ 	.short	0x010a
        /*174e*/ 	.byte	0xff
	.zero		1


	//   ....[102]....
        /*1750*/ 	.word	0x0000b4d0
        /*1754*/ 	.word	0x00000000
        /*1758*/ 	.word	0x00000000
        /*175c*/ 	.short	0x010a
        /*175e*/ 	.byte	0xff
	.zero		1


	//   ....[103]....
        /*1760*/ 	.word	0x0000b530
        /*1764*/ 	.word	0x00000000
        /*1768*/ 	.word	0x00000000
        /*176c*/ 	.short	0x010a
        /*176e*/ 	.byte	0xff
	.zero		1


	//   ....[104]....
        /*1770*/ 	.word	0x0000b590
        /*1774*/ 	.word	0x00000000
        /*1778*/ 	.word	0x00000000
        /*177c*/ 	.short	0x010a
        /*177e*/ 	.byte	0xff
	.zero		1


	//   ....[105]....
        /*1780*/ 	.word	0x0000b5f0
        /*1784*/ 	.word	0x00000000
        /*1788*/ 	.word	0x00000000
        /*178c*/ 	.short	0x010a
        /*178e*/ 	.byte	0xff
	.zero		1


	//   ....[106]....
        /*1790*/ 	.word	0x0000b650
        /*1794*/ 	.word	0x00000000
        /*1798*/ 	.word	0x00000000
        /*179c*/ 	.short	0x010a
        /*179e*/ 	.byte	0xff
	.zero		1


	//   ....[107]....
        /*17a0*/ 	.word	0x0000b6b0
        /*17a4*/ 	.word	0x00000000
        /*17a8*/ 	.word	0x00000000
        /*17ac*/ 	.short	0x010a
        /*17ae*/ 	.byte	0xff
	.zero		1


	//   ....[108]....
        /*17b0*/ 	.word	0x0000b710
        /*17b4*/ 	.word	0x00000000
        /*17b8*/ 	.word	0x00000000
        /*17bc*/ 	.short	0x010a
        /*17be*/ 	.byte	0xff
	.zero		1


	//   ....[109]....
        /*17c0*/ 	.word	0x0000b770
        /*17c4*/ 	.word	0x00000000
        /*17c8*/ 	.word	0x00000000
        /*17cc*/ 	.short	0x010a
        /*17ce*/ 	.byte	0xff
	.zero		1


	//   ....[110]....
        /*17d0*/ 	.word	0x0000b7c0
        /*17d4*/ 	.word	0x00000002
        /*17d8*/ 	.word	0x00000500
        /*17dc*/ 	.short	0x010a
        /*17de*/ 	.byte	0xff
	.zero		1


	//   ....[111]....
        /*17e0*/ 	.word	0x0000b820
        /*17e4*/ 	.word	0x00000002
        /*17e8*/ 	.word	0x000004b0
        /*17ec*/ 	.short	0x010a
        /*17ee*/ 	.byte	0xff
	.zero		1


	//   ....[112]....
        /*17f0*/ 	.word	0x0000b870
        /*17f4*/ 	.word	0x00000002
        /*17f8*/ 	.word	0x000004a0
        /*17fc*/ 	.short	0x010a
        /*17fe*/ 	.byte	0xff
	.zero		1


	//   ....[113]....
        /*1800*/ 	.word	0x0000b8d0
        /*1804*/ 	.word	0x00000000
        /*1808*/ 	.word	0x000004b0
        /*180c*/ 	.short	0x010a
        /*180e*/ 	.byte	0xff
	.zero		1


	//   ....[114]....
        /*1810*/ 	.word	0x0000b930
        /*1814*/ 	.word	0x00000005
        /*1818*/ 	.word	0x00000008
        /*181c*/ 	.short	0x010a
        /*181e*/ 	.byte	0xff
	.zero		1


	//   ....[115]....
        /*1820*/ 	.word	0x0000ba20
        /*1824*/ 	.word	0x00000000
        /*1828*/ 	.word	0x00000008
        /*182c*/ 	.short	0x010a
        /*182e*/ 	.byte	0xff
	.zero		1


	//   ....[116]....
        /*1830*/ 	.word	0x0000ba70
        /*1834*/ 	.word	0x00000000
        /*1838*/ 	.word	0x000004a0
        /*183c*/ 	.short	0x010a
        /*183e*/ 	.byte	0xff
	.zero		1


	//   ....[117]....
        /*1840*/ 	.word	0x0000bad0
        /*1844*/ 	.word	0x00000000
        /*1848*/ 	.word	0x000004e0
        /*184c*/ 	.short	0x010a
        /*184e*/ 	.byte	0xff
	.zero		1


	//   ....[118]....
        /*1850*/ 	.word	0x0000bb30
        /*1854*/ 	.word	0x00000000
        /*1858*/ 	.word	0x00000000
        /*185c*/ 	.short	0x010a
        /*185e*/ 	.byte	0xff
	.zero		1


	//   ....[119]....
        /*1860*/ 	.word	0x0000bb90
        /*1864*/ 	.word	0x00000000
        /*1868*/ 	.word	0x00000000
        /*186c*/ 	.short	0x010a
        /*186e*/ 	.byte	0xff
	.zero		1


	//   ....[120]....
        /*1870*/ 	.word	0x0000bbf0
        /*1874*/ 	.word	0x00000000
        /*1878*/ 	.word	0x00000000
        /*187c*/ 	.short	0x010a
        /*187e*/ 	.byte	0xff
	.zero		1


	//   ....[121]....
        /*1880*/ 	.word	0x0000bc50
        /*1884*/ 	.word	0x00000000
        /*1888*/ 	.word	0x00000000
        /*188c*/ 	.short	0x010a
        /*188e*/ 	.byte	0xff
	.zero		1


	//   ....[122]....
        /*1890*/ 	.word	0x0000bcb0
        /*1894*/ 	.word	0x00000000
        /*1898*/ 	.word	0x00000520
        /*189c*/ 	.short	0x010a
        /*189e*/ 	.byte	0xff
	.zero		1


	//   ....[123]....
        /*18a0*/ 	.word	0x0000bd00
        /*18a4*/ 	.word	0x00000007
        /*18a8*/ 	.word	0x000004a0
        /*18ac*/ 	.short	0x010a
        /*18ae*/ 	.byte	0xff
	.zero		1


	//   ....[124]....
        /*18b0*/ 	.word	0x0000bd60
        /*18b4*/ 	.word	0x00000000
        /*18b8*/ 	.word	0x00000498
        /*18bc*/ 	.short	0x010a
        /*18be*/ 	.byte	0xff
	.zero		1


	//   ....[125]....
        /*18c0*/ 	.word	0x0000bdc0
        /*18c4*/ 	.word	0x00000000
        /*18c8*/ 	.word	0x00000488
        /*18cc*/ 	.short	0x010a
        /*18ce*/ 	.byte	0xff
	.zero		1


	//   ....[126]....
        /*18d0*/ 	.word	0x0000be10
        /*18d4*/ 	.word	0x00000003
        /*18d8*/ 	.word	0x000004a0
        /*18dc*/ 	.short	0x010a
        /*18de*/ 	.byte	0xff
	.zero		1


	//   ....[127]....
        /*18e0*/ 	.word	0x0000be70
        /*18e4*/ 	.word	0x00000000
        /*18e8*/ 	.word	0x00000480
        /*18ec*/ 	.short	0x010a
        /*18ee*/ 	.byte	0xff
	.zero		1


	//   ....[128]....
        /*18f0*/ 	.word	0x0000bec0
        /*18f4*/ 	.word	0x00000052
        /*18f8*/ 	.word	0x000004c0
        /*18fc*/ 	.short	0x010a
        /*18fe*/ 	.byte	0xff
	.zero		1


	//----- nvinfo : EIATTR_NUM_MBARRIERS
	.align		4
.L_47:
        /*1900*/ 	.byte	0x03, 0x38
        /*1902*/ 	.short	0x00a5


	//----- nvinfo : EIATTR_EXIT_INSTR_OFFSETS
	.align		4
        /*1904*/ 	.byte	0x04, 0x1c
        /*1906*/ 	.short	(.L_49 - .L_48)


	//   ....[0]....
.L_48:
        /*1908*/ 	.word	0x000059d0


	//   ....[1]....
        /*190c*/ 	.word	0x00005ee0


	//   ....[2]....
        /*1910*/ 	.word	0x00005f40


	//   ....[3]....
        /*1914*/ 	.word	0x00007180


	//   ....[4]....
        /*1918*/ 	.word	0x00007dc0


	//   ....[5]....
        /*191c*/ 	.word	0x00007e00


	//   ....[6]....
        /*1920*/ 	.word	0x00009bb0


	//----- nvinfo : EIATTR_MAX_THREADS
	.align		4
.L_49:
        /*1924*/ 	.byte	0x04, 0x05
        /*1926*/ 	.short	(.L_51 - .L_50)
.L_50:
        /*1928*/ 	.word	0x00000100
        /*192c*/ 	.word	0x00000001
        /*1930*/ 	.word	0x00000001


	//----- nvinfo : EIATTR_CRS_STACK_SIZE
	.align		4
.L_51:
        /*1934*/ 	.byte	0x04, 0x1e
        /*1936*/ 	.short	(.L_53 - .L_52)
.L_52:
        /*1938*/ 	.word	0x00000000


	//----- nvinfo : EIATTR_CBANK_PARAM_SIZE
	.align		4
.L_53:
        /*193c*/ 	.byte	0x03, 0x19
        /*193e*/ 	.short	0x0800


	//----- nvinfo : EIATTR_PARAM_CBANK
	.align		4
        /*1940*/ 	.byte	0x04, 0x0a
        /*1942*/ 	.short	(.L_55 - .L_54)
	.align		4
.L_54:
        /*1944*/ 	.word	index@(.nv.constant0._ZN7cutlass13device_kernelINS_4gemm6kernel13GemmUniversalIN4cute5tupleIJiiiiEEENS1_10collective13CollectiveMmaINS1_35MainloopSm100TmaUmmaWarpSpecializedILi72ELi2ELi4ENS5_IJNS4_1CILi2EEESB_NSA_ILi1EEEEEEEENS5_IJNSA_ILi128EEENSA_ILi64EEENSA_ILi32EEEEEENS_12float_e4m3_tENS5_IJlSC_lEEESJ_SK_NS4_8TiledMMAINS4_8MMA_AtomIJNS4_10MMA_TraitsINS4_25SM100_MMA_F8F6F4_2x1SM_SSEJSJ_SJ_fSF_SG_NS4_17integral_constantINS4_4UMMA5MajorELSR_0EEESS_NSP_INSQ_7ScaleInELST_0EEESU_EEEEEENS4_6LayoutINS5_IJSC_SC_SC_EEENS5_IJNSA_ILi0EEESZ_SZ_EEEEENS5_IJNS4_10UnderscoreES12_S12_EEEEENS4_28SM100_TMA_2SM_LOAD_MULTICASTENS4_14ComposedLayoutINS4_7SwizzleILi1ELi4ELi3EEENS4_18smem_ptr_flag_bitsILi8EEENSX_INS5_IJNSA_ILi8EEESH_EEENS5_IJSH_SC_EEEEEEEvNS4_8identityENS4_18SM100_TMA_2SM_LOADES1F_vS1G_EENS_8epilogue10collective18CollectiveEpilogueINS1J_23Sm100TmaWarpSpecializedILi1ELi1ELi32ELb0ELb0EEEJNS5_IJSG_SG_SH_EEENS5_IJNSX_ISG_SC_EES1P_EEESJ_SK_SJ_SK_NS1J_6fusion15FusionCallbacksIS1N_NS1R_17LinearCombinationISJ_fSJ_fLNS_15FloatRoundStyleE2EEES1O_S1Q_JEEENS4_5SM1004TMEM4LOAD26SM100_TMEM_LOAD_32dp32b32xENS4_13SM90_TMA_LOADENS16_INS17_ILi2ELi4ELi3EEES1A_NSX_INS5_IJS1B_SG_EEENS5_IJSG_SC_EEEEEEENS4_39AutoVectorizingCopyWithAssumedAlignmentILi128EEENS4_14SM90_TMA_STOREES26_S28_S28_EEEvvEEEEvNT_6ParamsE)
        /*1948*/ 	.short	0x0380
        /*194a*/ 	.short	0x0800


	//----- nvinfo : EIATTR_SW_WAR
	.align		4
.L_55:
        /*194c*/ 	.byte	0x04, 0x36
        /*194e*/ 	.short	(.L_57 - .L_56)
.L_56:
        /*1950*/ 	.word	0x00000008
.L_57:


//--------------------- .nv.callgraph             --------------------------
	.section	.nv.callgraph,"",@"SHT_CUDA_CALLGRAPH"
	.align	4
	.sectionentsize	8
	.align		4
        /*0000*/ 	.word	0x00000000
	.align		4
        /*0004*/ 	.word	0xffffffff
	.align		4
        /*0008*/ 	.word	index@(_ZN7cutlass13device_kernelINS_4gemm6kernel13GemmUniversalIN4cute5tupleIJiiiiEEENS1_10collective13CollectiveMmaINS1_35MainloopSm100TmaUmmaWarpSpecializedILi72ELi2ELi4ENS5_IJNS4_1CILi2EEESB_NSA_ILi1EEEEEEEENS5_IJNSA_ILi128EEENSA_ILi64EEENSA_ILi32EEEEEENS_12float_e4m3_tENS5_IJlSC_lEEESJ_SK_NS4_8TiledMMAINS4_8MMA_AtomIJNS4_10MMA_TraitsINS4_25SM100_MMA_F8F6F4_2x1SM_SSEJSJ_SJ_fSF_SG_NS4_17integral_constantINS4_4UMMA5MajorELSR_0EEESS_NSP_INSQ_7ScaleInELST_0EEESU_EEEEEENS4_6LayoutINS5_IJSC_SC_SC_EEENS5_IJNSA_ILi0EEESZ_SZ_EEEEENS5_IJNS4_10UnderscoreES12_S12_EEEEENS4_28SM100_TMA_2SM_LOAD_MULTICASTENS4_14ComposedLayoutINS4_7SwizzleILi1ELi4ELi3EEENS4_18smem_ptr_flag_bitsILi8EEENSX_INS5_IJNSA_ILi8EEESH_EEENS5_IJSH_SC_EEEEEEEvNS4_8identityENS4_18SM100_TMA_2SM_LOADES1F_vS1G_EENS_8epilogue10collective18CollectiveEpilogueINS1J_23Sm100TmaWarpSpecializedILi1ELi1ELi32ELb0ELb0EEEJNS5_IJSG_SG_SH_EEENS5_IJNSX_ISG_SC_EES1P_EEESJ_SK_SJ_SK_NS1J_6fusion15FusionCallbacksIS1N_NS1R_17LinearCombinationISJ_fSJ_fLNS_15FloatRoundStyleE2EEES1O_S1Q_JEEENS4_5SM1004TMEM4LOAD26SM100_TMEM_LOAD_32dp32b32xENS4_13SM90_TMA_LOADENS16_INS17_ILi2ELi4ELi3EEES1A_NSX_INS5_IJS1B_SG_EEENS5_IJSG_SC_EEEEEEENS4_39AutoVectorizingCopyWithAssumedAlignmentILi128EEENS4_14SM90_TMA_STOREES26_S28_S28_EEEvvEEEEvNT_6ParamsE)
	.align		4
        /*000c*/ 	.word	index@(__assertfail)
	.align		4
        /*0010*/ 	.word	0x00000000
	.align		4
        /*0014*/ 	.word	0xfffffffe
	.align		4
        /*0018*/ 	.word	0x00000000
	.align		4
        /*001c*/ 	.word	0xfffffffd
	.align		4
        /*0020*/ 	.word	0x00000000
	.align		4
        /*0024*/ 	.word	0xfffffffc


//--------------------- .nv.constant4             --------------------------
	.section	.nv.constant4,"a",@progbits
	.align	8
	.align		8
.nv.constant4:
        /*0000*/ 	.dword	__assertfail
	.align		8
        /*0008*/ 	.dword	__unnamed_1
	.align		8
        /*0010*/ 	.dword	__unnamed_2
	.align		8
        /*0018*/ 	.dword	_ZN39_INTERNAL_98695805_4_k_cu_57f37ba1_77094cuda3std3__45__cpo5beginE
	.align		8
        /*0020*/ 	.dword	_ZN39_INTERNAL_98695805_4_k_cu_57f37ba1_77094cuda3std3__45__cpo3endE
	.align		8
        /*0028*/ 	.dword	_ZN39_INTERNAL_98695805_4_k_cu_57f37ba1_77094cuda3std3__45__cpo6cbeginE
	.align		8
        /*0030*/ 	.dword	_ZN39_INTERNAL_98695805_4_k_cu_57f37ba1_77094cuda3std3__45__cpo4cendE
	.align		8
        /*0038*/ 	.dword	_ZN39_INTERNAL_98695805_4_k_cu_57f37ba1_77094cuda3std3__441_GLOBAL__N__98695805_4_k_cu_57f37ba1_77096ignoreE
	.align		8
        /*0040*/ 	.dword	_ZN39_INTERNAL_98695805_4_k_cu_57f37ba1_77094cuda3std3__419piecewise_constructE
	.align		8
        /*0048*/ 	.dword	_ZN39_INTERNAL_98695805_4_k_cu_57f37ba1_77094cuda3std3__48in_placeE
	.align		8
        /*0050*/ 	.dword	_ZN39_INTERNAL_98695805_4_k_cu_57f37ba1_77094cuda3std6ranges3__45__cpo4swapE
	.align		8
        /*0058*/ 	.dword	_ZN39_INTERNAL_98695805_4_k_cu_57f37ba1_77094cuda3std6ranges3__45__cpo9iter_moveE
	.align		8
        /*0060*/ 	.dword	_ZN39_INTERNAL_98695805_4_k_cu_57f37ba1_77094cute7productE
	.align		8
        /*0068*/ 	.dword	_ZN39_INTERNAL_98695805_4_k_cu_57f37ba1_77094cute1_E
	.align		8
        /*0070*/ 	.dword	$str$25
	.align		8
        /*0078*/ 	.dword	$str$26
	.align		8
        /*0080*/ 	.dword	$str$27
	.align		8
        /*0088*/ 	.dword	$str$28


//--------------------- .text._ZN7cutlass13device_kernelINS_4gemm6kernel13GemmUniversalIN4cute5tupleIJiiiiEEENS1_10collective13CollectiveMmaINS1_35MainloopSm100TmaUmmaWarpSpecializedILi72ELi2ELi4ENS5_IJNS4_1CILi2EEESB_NSA_ILi1EEEEEEEENS5_IJNSA_ILi128EEENSA_ILi64EEENSA_ILi32EEEEEENS_12float_e4m3_tENS5_IJlSC_lEEESJ_SK_NS4_8TiledMMAINS4_8MMA_AtomIJNS4_10MMA_TraitsINS4_25SM100_MMA_F8F6F4_2x1SM_SSEJSJ_SJ_fSF_SG_NS4_17integral_constantINS4_4UMMA5MajorELSR_0EEESS_NSP_INSQ_7ScaleInELST_0EEESU_EEEEEENS4_6LayoutINS5_IJSC_SC_SC_EEENS5_IJNSA_ILi0EEESZ_SZ_EEEEENS5_IJNS4_10UnderscoreES12_S12_EEEEENS4_28SM100_TMA_2SM_LOAD_MULTICASTENS4_14ComposedLayoutINS4_7SwizzleILi1ELi4ELi3EEENS4_18smem_ptr_flag_bitsILi8EEENSX_INS5_IJNSA_ILi8EEESH_EEENS5_IJSH_SC_EEEEEEEvNS4_8identityENS4_18SM100_TMA_2SM_LOADES1F_vS1G_EENS_8epilogue10collective18CollectiveEpilogueINS1J_23Sm100TmaWarpSpecializedILi1ELi1ELi32ELb0ELb0EEEJNS5_IJSG_SG_SH_EEENS5_IJNSX_ISG_SC_EES1P_EEESJ_SK_SJ_SK_NS1J_6fusion15FusionCallbacksIS1N_NS1R_17LinearCombinationISJ_fSJ_fLNS_15FloatRoundStyleE2EEES1O_S1Q_JEEENS4_5SM1004TMEM4LOAD26SM100_TMEM_LOAD_32dp32b32xENS4_13SM90_TMA_LOADENS16_INS17_ILi2ELi4ELi3EEES1A_NSX_INS5_IJS1B_SG_EEENS5_IJSG_SC_EEEEEEENS4_39AutoVectorizingCopyWithAssumedAlignmentILi128EEENS4_14SM90_TMA_STOREES26_S28_S28_EEEvvEEEEvNT_6ParamsE --------------------------
	.section	.text._ZN7cutlass13device_kernelINS_4gemm6kernel13GemmUniversalIN4cute5tupleIJiiiiEEENS1_10collective13CollectiveMmaINS1_35MainloopSm100TmaUmmaWarpSpecializedILi72ELi2ELi4ENS5_IJNS4_1CILi2EEESB_NSA_ILi1EEEEEEEENS5_IJNSA_ILi128EEENSA_ILi64EEENSA_ILi32EEEEEENS_12float_e4m3_tENS5_IJlSC_lEEESJ_SK_NS4_8TiledMMAINS4_8MMA_AtomIJNS4_10MMA_TraitsINS4_25SM100_MMA_F8F6F4_2x1SM_SSEJSJ_SJ_fSF_SG_NS4_17integral_constantINS4_4UMMA5MajorELSR_0EEESS_NSP_INSQ_7ScaleInELST_0EEESU_EEEEEENS4_6LayoutINS5_IJSC_SC_SC_EEENS5_IJNSA_ILi0EEESZ_SZ_EEEEENS5_IJNS4_10UnderscoreES12_S12_EEEEENS4_28SM100_TMA_2SM_LOAD_MULTICASTENS4_14ComposedLayoutINS4_7SwizzleILi1ELi4ELi3EEENS4_18smem_ptr_flag_bitsILi8EEENSX_INS5_IJNSA_ILi8EEESH_EEENS5_IJSH_SC_EEEEEEEvNS4_8identityENS4_18SM100_TMA_2SM_LOADES1F_vS1G_EENS_8epilogue10collective18CollectiveEpilogueINS1J_23Sm100TmaWarpSpecializedILi1ELi1ELi32ELb0ELb0EEEJNS5_IJSG_SG_SH_EEENS5_IJNSX_ISG_SC_EES1P_EEESJ_SK_SJ_SK_NS1J_6fusion15FusionCallbacksIS1N_NS1R_17LinearCombinationISJ_fSJ_fLNS_15FloatRoundStyleE2EEES1O_S1Q_JEEENS4_5SM1004TMEM4LOAD26SM100_TMEM_LOAD_32dp32b32xENS4_13SM90_TMA_LOADENS16_INS17_ILi2ELi4ELi3EEES1A_NSX_INS5_IJS1B_SG_EEENS5_IJSG_SC_EEEEEEENS4_39AutoVectorizingCopyWithAssumedAlignmentILi128EEENS4_14SM90_TMA_STOREES26_S28_S28_EEEvvEEEEvNT_6ParamsE,"ax",@progbits
	.align	128
.text._ZN7cutlass13device_kernelINS_4gemm6kernel13GemmUniversalIN4cute5tupleIJiiiiEEENS1_10collective13CollectiveMmaINS1_35MainloopSm100TmaUmmaWarpSpecializedILi72ELi2ELi4ENS5_IJNS4_1CILi2EEESB_NSA_ILi1EEEEEEEENS5_IJNSA_ILi128EEENSA_ILi64EEENSA_ILi32EEEEEENS_12float_e4m3_tENS5_IJlSC_lEEESJ_SK_NS4_8TiledMMAINS4_8MMA_AtomIJNS4_10MMA_TraitsINS4_25SM100_MMA_F8F6F4_2x1SM_SSEJSJ_SJ_fSF_SG_NS4_17integral_constantINS4_4UMMA5MajorELSR_0EEESS_NSP_INSQ_7ScaleInELST_0EEESU_EEEEEENS4_6LayoutINS5_IJSC_SC_SC_EEENS5_IJNSA_ILi0EEESZ_SZ_EEEEENS5_IJNS4_10UnderscoreES12_S12_EEEEENS4_28SM100_TMA_2SM_LOAD_MULTICASTENS4_14ComposedLayoutINS4_7SwizzleILi1ELi4ELi3EEENS4_18smem_ptr_flag_bitsILi8EEENSX_INS5_IJNSA_ILi8EEESH_EEENS5_IJSH_SC_EEEEEEEvNS4_8identityENS4_18SM100_TMA_2SM_LOADES1F_vS1G_EENS_8epilogue10collective18CollectiveEpilogueINS1J_23Sm100TmaWarpSpecializedILi1ELi1ELi32ELb0ELb0EEEJNS5_IJSG_SG_SH_EEENS5_IJNSX_ISG_SC_EES1P_EEESJ_SK_SJ_SK_NS1J_6fusion15FusionCallbacksIS1N_NS1R_17LinearCombinationISJ_fSJ_fLNS_15FloatRoundStyleE2EEES1O_S1Q_JEEENS4_5SM1004TMEM4LOAD26SM100_TMEM_LOAD_32dp32b32xENS4_13SM90_TMA_LOADENS16_INS17_ILi2ELi4ELi3EEES1A_NSX_INS5_IJS1B_SG_EEENS5_IJSG_SC_EEEEEEENS4_39AutoVectorizingCopyWithAssumedAlignmentILi128EEENS4_14SM90_TMA_STOREES26_S28_S28_EEEvvEEEEvNT_6ParamsE:
        .type           _ZN7cutlass13device_kernelINS_4gemm6kernel13GemmUniversalIN4cute5tupleIJiiiiEEENS1_10collective13CollectiveMmaINS1_35MainloopSm100TmaUmmaWarpSpecializedILi72ELi2ELi4ENS5_IJNS4_1CILi2EEESB_NSA_ILi1EEEEEEEENS5_IJNSA_ILi128EEENSA_ILi64EEENSA_ILi32EEEEEENS_12float_e4m3_tENS5_IJlSC_lEEESJ_SK_NS4_8TiledMMAINS4_8MMA_AtomIJNS4_10MMA_TraitsINS4_25SM100_MMA_F8F6F4_2x1SM_SSEJSJ_SJ_fSF_SG_NS4_17integral_constantINS4_4UMMA5MajorELSR_0EEESS_NSP_INSQ_7ScaleInELST_0EEESU_EEEEEENS4_6LayoutINS5_IJSC_SC_SC_EEENS5_IJNSA_ILi0EEESZ_SZ_EEEEENS5_IJNS4_10UnderscoreES12_S12_EEEEENS4_28SM100_TMA_2SM_LOAD_MULTICASTENS4_14ComposedLayoutINS4_7SwizzleILi1ELi4ELi3EEENS4_18smem_ptr_flag_bitsILi8EEENSX_INS5_IJNSA_ILi8EEESH_EEENS5_IJSH_SC_EEEEEEEvNS4_8identityENS4_18SM100_TMA_2SM_LOADES1F_vS1G_EENS_8epilogue10collective18CollectiveEpilogueINS1J_23Sm100TmaWarpSpecializedILi1ELi1ELi32ELb0ELb0EEEJNS5_IJSG_SG_SH_EEENS5_IJNSX_ISG_SC_EES1P_EEESJ_SK_SJ_SK_NS1J_6fusion15FusionCallbacksIS1N_NS1R_17LinearCombinationISJ_fSJ_fLNS_15FloatRoundStyleE2EEES1O_S1Q_JEEENS4_5SM1004TMEM4LOAD26SM100_TMEM_LOAD_32dp32b32xENS4_13SM90_TMA_LOADENS16_INS17_ILi2ELi4ELi3EEES1A_NSX_INS5_IJS1B_SG_EEENS5_IJSG_SC_EEEEEEENS4_39AutoVectorizingCopyWithAssumedAlignmentILi128EEENS4_14SM90_TMA_STOREES26_S28_S28_EEEvvEEEEvNT_6ParamsE,@function
        .size           _ZN7cutlass13device_kernelINS_4gemm6kernel13GemmUniversalIN4cute5tupleIJiiiiEEENS1_10collective13CollectiveMmaINS1_35MainloopSm100TmaUmmaWarpSpecializedILi72ELi2ELi4ENS5_IJNS4_1CILi2EEESB_NSA_ILi1EEEEEEEENS5_IJNSA_ILi128EEENSA_ILi64EEENSA_ILi32EEEEEENS_12float_e4m3_tENS5_IJlSC_lEEESJ_SK_NS4_8TiledMMAINS4_8MMA_AtomIJNS4_10MMA_TraitsINS4_25SM100_MMA_F8F6F4_2x1SM_SSEJSJ_SJ_fSF_SG_NS4_17integral_constantINS4_4UMMA5MajorELSR_0EEESS_NSP_INSQ_7ScaleInELST_0EEESU_EEEEEENS4_6LayoutINS5_IJSC_SC_SC_EEENS5_IJNSA_ILi0EEESZ_SZ_EEEEENS5_IJNS4_10UnderscoreES12_S12_EEEEENS4_28SM100_TMA_2SM_LOAD_MULTICASTENS4_14ComposedLayoutINS4_7SwizzleILi1ELi4ELi3EEENS4_18smem_ptr_flag_bitsILi8EEENSX_INS5_IJNSA_ILi8EEESH_EEENS5_IJSH_SC_EEEEEEEvNS4_8identityENS4_18SM100_TMA_2SM_LOADES1F_vS1G_EENS_8epilogue10collective18CollectiveEpilogueINS1J_23Sm100TmaWarpSpecializedILi1ELi1ELi32ELb0ELb0EEEJNS5_IJSG_SG_SH_EEENS5_IJNSX_ISG_SC_EES1P_EEESJ_SK_SJ_SK_NS1J_6fusion15FusionCallbacksIS1N_NS1R_17LinearCombinationISJ_fSJ_fLNS_15FloatRoundStyleE2EEES1O_S1Q_JEEENS4_5SM1004TMEM4LOAD26SM100_TMEM_LOAD_32dp32b32xENS4_13SM90_TMA_LOADENS16_INS17_ILi2ELi4ELi3EEES1A_NSX_INS5_IJS1B_SG_EEENS5_IJSG_SC_EEEEEEENS4_39AutoVectorizingCopyWithAssumedAlignmentILi128EEENS4_14SM90_TMA_STOREES26_S28_S28_EEEvvEEEEvNT_6ParamsE,(.L_x_354 - _ZN7cutlass13device_kernelINS_4gemm6kernel13GemmUniversalIN4cute5tupleIJiiiiEEENS1_10collective13CollectiveMmaINS1_35MainloopSm100TmaUmmaWarpSpecializedILi72ELi2ELi4ENS5_IJNS4_1CILi2EEESB_NSA_ILi1EEEEEEEENS5_IJNSA_ILi128EEENSA_ILi64EEENSA_ILi32EEEEEENS_12float_e4m3_tENS5_IJlSC_lEEESJ_SK_NS4_8TiledMMAINS4_8MMA_AtomIJNS4_10MMA_TraitsINS4_25SM100_MMA_F8F6F4_2x1SM_SSEJSJ_SJ_fSF_SG_NS4_17integral_constantINS4_4UMMA5MajorELSR_0EEESS_NSP_INSQ_7ScaleInELST_0EEESU_EEEEEENS4_6LayoutINS5_IJSC_SC_SC_EEENS5_IJNSA_ILi0EEESZ_SZ_EEEEENS5_IJNS4_10UnderscoreES12_S12_EEEEENS4_28SM100_TMA_2SM_LOAD_MULTICASTENS4_14ComposedLayoutINS4_7SwizzleILi1ELi4ELi3EEENS4_18smem_ptr_flag_bitsILi8EEENSX_INS5_IJNSA_ILi8EEESH_EEENS5_IJSH_SC_EEEEEEEvNS4_8identityENS4_18SM100_TMA_2SM_LOADES1F_vS1G_EENS_8epilogue10collective18CollectiveEpilogueINS1J_23Sm100TmaWarpSpecializedILi1ELi1ELi32ELb0ELb0EEEJNS5_IJSG_SG_SH_EEENS5_IJNSX_ISG_SC_EES1P_EEESJ_SK_SJ_SK_NS1J_6fusion15FusionCallbacksIS1N_NS1R_17LinearCombinationISJ_fSJ_fLNS_15FloatRoundStyleE2EEES1O_S1Q_JEEENS4_5SM1004TMEM4LOAD26SM100_TMEM_LOAD_32dp32b32xENS4_13SM90_TMA_LOADENS16_INS17_ILi2ELi4ELi3EEES1A_NSX_INS5_IJS1B_SG_EEENS5_IJSG_SC_EEEEEEENS4_39AutoVectorizingCopyWithAssumedAlignmentILi128EEENS4_14SM90_TMA_STOREES26_S28_S28_EEEvvEEEEvNT_6ParamsE)
        .other          _ZN7cutlass13device_kernelINS_4gemm6kernel13GemmUniversalIN4cute5tupleIJiiiiEEENS1_10collective13CollectiveMmaINS1_35MainloopSm100TmaUmmaWarpSpecializedILi72ELi2ELi4ENS5_IJNS4_1CILi2EEESB_NSA_ILi1EEEEEEEENS5_IJNSA_ILi128EEENSA_ILi64EEENSA_ILi32EEEEEENS_12float_e4m3_tENS5_IJlSC_lEEESJ_SK_NS4_8TiledMMAINS4_8MMA_AtomIJNS4_10MMA_TraitsINS4_25SM100_MMA_F8F6F4_2x1SM_SSEJSJ_SJ_fSF_SG_NS4_17integral_constantINS4_4UMMA5MajorELSR_0EEESS_NSP_INSQ_7ScaleInELST_0EEESU_EEEEEENS4_6LayoutINS5_IJSC_SC_SC_EEENS5_IJNSA_ILi0EEESZ_SZ_EEEEENS5_IJNS4_10UnderscoreES12_S12_EEEEENS4_28SM100_TMA_2SM_LOAD_MULTICASTENS4_14ComposedLayoutINS4_7SwizzleILi1ELi4ELi3EEENS4_18smem_ptr_flag_bitsILi8EEENSX_INS5_IJNSA_ILi8EEESH_EEENS5_IJSH_SC_EEEEEEEvNS4_8identityENS4_18SM100_TMA_2SM_LOADES1F_vS1G_EENS_8epilogue10collective18CollectiveEpilogueINS1J_23Sm100TmaWarpSpecializedILi1ELi1ELi32ELb0ELb0EEEJNS5_IJSG_SG_SH_EEENS5_IJNSX_ISG_SC_EES1P_EEESJ_SK_SJ_SK_NS1J_6fusion15FusionCallbacksIS1N_NS1R_17LinearCombinationISJ_fSJ_fLNS_15FloatRoundStyleE2EEES1O_S1Q_JEEENS4_5SM1004TMEM4LOAD26SM100_TMEM_LOAD_32dp32b32xENS4_13SM90_TMA_LOADENS16_INS17_ILi2ELi4ELi3EEES1A_NSX_INS5_IJS1B_SG_EEENS5_IJSG_SC_EEEEEEENS4_39AutoVectorizingCopyWithAssumedAlignmentILi128EEENS4_14SM90_TMA_STOREES26_S28_S28_EEEvvEEEEvNT_6ParamsE,@"STO_CUDA_ENTRY STV_DEFAULT"
_ZN7cutlass13device_kernelINS_4gemm6kernel13GemmUniversalIN4cute5tupleIJiiiiEEENS1_10collective13CollectiveMmaINS1_35MainloopSm100TmaUmmaWarpSpecializedILi72ELi2ELi4ENS5_IJNS4_1CILi2EEESB_NSA_ILi1EEEEEEEENS5_IJNSA_ILi128EEENSA_ILi64EEENSA_ILi32EEEEEENS_12float_e4m3_tENS5_IJlSC_lEEESJ_SK_NS4_8TiledMMAINS4_8MMA_AtomIJNS4_10MMA_TraitsINS4_25SM100_MMA_F8F6F4_2x1SM_SSEJSJ_SJ_fSF_SG_NS4_17integral_constantINS4_4UMMA5MajorELSR_0EEESS_NSP_INSQ_7ScaleInELST_0EEESU_EEEEEENS4_6LayoutINS5_IJSC_SC_SC_EEENS5_IJNSA_ILi0EEESZ_SZ_EEEEENS5_IJNS4_10UnderscoreES12_S12_EEEEENS4_28SM100_TMA_2SM_LOAD_MULTICASTENS4_14ComposedLayoutINS4_7SwizzleILi1ELi4ELi3EEENS4_18smem_ptr_flag_bitsILi8EEENSX_INS5_IJNSA_ILi8EEESH_EEENS5_IJSH_SC_EEEEEEEvNS4_8identityENS4_18SM100_TMA_2SM_LOADES1F_vS1G_EENS_8epilogue10collective18CollectiveEpilogueINS1J_23Sm100TmaWarpSpecializedILi1ELi1ELi32ELb0ELb0EEEJNS5_IJSG_SG_SH_EEENS5_IJNSX_ISG_SC_EES1P_EEESJ_SK_SJ_SK_NS1J_6fusion15FusionCallbacksIS1N_NS1R_17LinearCombinationISJ_fSJ_fLNS_15FloatRoundStyleE2EEES1O_S1Q_JEEENS4_5SM1004TMEM4LOAD26SM100_TMEM_LOAD_32dp32b32xENS4_13SM90_TMA_LOADENS16_INS17_ILi2ELi4ELi3EEES1A_NSX_INS5_IJS1B_SG_EEENS5_IJSG_SC_EEEEEEENS4_39AutoVectorizingCopyWithAssumedAlignmentILi128EEENS4_14SM90_TMA_STOREES26_S28_S28_EEEvvEEEEvNT_6ParamsE:
[----:B------:R-:W1:Y:S01]  /*0000*/  LDC R1, c[0x0][0x37c] ;  /* 0x0000df00ff017b82 */ /* 0x000e620000000800 */
[----:B------:R-:W2:Y:S01]  /*0010*/  S2R R69, SR_TID.X ;  /* 0x0000000000457919 */ /* 0x000ea20000002100 */
[----:B------:R-:W3:Y:S06]  /*0020*/  LDCU.64 UR8, c[0x0][0x890] ;  /* 0x00011200ff0877ac */ /* 0x000eec0008000a00 */
[----:B------:R-:W4:Y:S01]  /*0030*/  S2UR UR4, SR_CgaCtaId ;  /* 0x00000000000479c3 */ /* 0x000f220000008800 */
[----:B------:R-:W-:Y:S02]  /*0040*/  PRMT R80, RZ, 0x7610, R80 ;  /* 0x00007610ff507816 */ /* 0x000fe40000000050 */
[----:B------:R-:W-:Y:S01]  /*0050*/  ELECT P1, URZ, PT ;  /* 0x0000000000ff782f */ /* 0x000fe20003820000 */
[----:B---3--:R-:W-:-:S04]  /*0060*/  UISETP.NE.U32.AND UP0, UPT, UR8, URZ, UPT ;  /* 0x000000ff0800728c */ /* 0x008fc8000bf05070 */
[----:B------:R-:W-:Y:S02]  /*0070*/  UISETP.NE.AND.EX UP0, UPT, UR9, URZ, UPT, UP0 ;  /* 0x000000ff0900728c */ /* 0x000fe4000bf05300 */
[----:B----4-:R-:W-:Y:S02]  /*0080*/  ULOP3.LUT UR27, UR4, 0x1, URZ, 0xc0, !UPT ;  /* 0x00000001041b7892 */ /* 0x010fe4000f8ec0ff */
[----:B------:R-:W-:Y:S01]  /*0090*/  ULOP3.LUT UR29, UR4, 0x1, URZ, 0x3c, !UPT ;  /* 0x00000001041d7892 */ /* 0x000fe2000f8e3cff */
[----:B--2---:R-:W-:-:S05]  /*00a0*/  SHF.R.U32.HI R81, RZ, 0x5, R69 ;  /* 0x00000005ff517819 */ /* 0x004fca0000011645 */
[----:B------:R-:W2:Y:S02]  /*00b0*/  SHFL.IDX PT, R0, R81, RZ, 0x1f ;  /* 0x00001fff51007589 */ /* 0x000ea400000e0000 */
[----:B--2---:R-:W-:Y:S01]  /*00c0*/  R2UR UR13, R0 ;  /* 0x00000000000d72ca */ /* 0x004fe200000e0000 */
[----:B-1----:R-:W-:-:S14]  /*00d0*/  BRA.U UP0, `(.L_x_0) ;  /* 0x0000000100307547 */ /* 0x002fdc000b800000 */
[----:B------:R-:W1:Y:S02]  /*00e0*/  LDCU.64 UR4, c[0x0][0x888] ;  /* 0x00011100ff0477ac */ /* 0x000e640008000a00 */
[----:B-1----:R-:W-:-:S04]  /*00f0*/  UISETP.NE.U32.AND UP0, UPT, UR4, URZ, UPT ;  /* 0x000000ff0400728c */ /* 0x002fc8000bf05070 */
[----:B------:R-:W-:-:S09]  /*0100*/  UISETP.NE.AND.EX UP0, UPT, UR5, URZ, UPT, UP0 ;  /* 0x000000ff0500728c */ /* 0x000fd2000bf05300 */
[----:B------:R-:W-:Y:S05]  /*0110*/  BRA.U !UP0, `(.L_x_1) ;  /* 0x0000000108147547 */ /* 0x000fea000b800000 */
[----:B------:R-:W1:Y:S01]  /*0120*/  LDC.64 R2, c[0x0][0x888] ;  /* 0x00022200ff027b82 */ /* 0x000e620000000a00 */
[----:B------:R-:W1:Y:S02]  /*0130*/  LDCU.64 UR4, c[0x0][0x358] ;  /* 0x00006b00ff0477ac */ /* 0x000e640008000a00 */
[----:B-1----:R1:W5:Y:S01]  /*0140*/  LDG.E R39, desc[UR4][R2.64] ;  /* 0x0000000402277981 */ /* 0x002362000c1e1900 */
[----:B------:R-:W-:Y:S01]  /*0150*/  HFMA2 R80, -RZ, RZ, 0, 5.9604644775390625e-08 ;  /* 0x00000001ff507431 */ /* 0x000fe200000001ff */
[----:B------:R-:W-:Y:S05]  /*0160*/  BRA `(.L_x_0) ;  /* 0x00000000000c7947 */ /* 0x000fea0003800000 */
.L_x_1:
[----:B------:R-:W1:Y:S01]  /*0170*/  LDCU UR4, c[0x0][0x880] ;  /* 0x00011000ff0477ac */ /* 0x000e620008000800 */
[----:B------:R-:W-:Y:S01]  /*0180*/  HFMA2 R80, -RZ, RZ, 0, 5.9604644775390625e-08 ;  /* 0x00000001ff507431 */ /* 0x000fe200000001ff */
[----:B-1----:R-:W-:-:S07]  /*0190*/  MOV R39, UR4 ;  /* 0x0000000400277c02 */ /* 0x002fce0008000f00 */
.L_x_0:
[----:B------:R-:W2:Y:S02]  /*01a0*/  LDCU.64 UR4, c[0x0][0x8b0] ;  /* 0x00011600ff0477ac */ /* 0x000ea40008000a00 */
[----:B--2---:R-:W-:-:S04]  /*01b0*/  UISETP.NE.U32.AND UP0, UPT, UR4, URZ, UPT ;  /* 0x000000ff0400728c */ /* 0x004fc8000bf05070 */
[----:B------:R-:W-:-:S09]  /*01c0*/  UISETP.NE.AND.EX UP0, UPT, UR5, URZ, UPT, UP0 ;  /* 0x000000ff0500728c */ /* 0x000fd2000bf05300 */
[----:B------:R-:W-:Y:S05]  /*01d0*/  BRA.U UP0, `(.L_x_2) ;  /* 0x0000000100287547 */ /* 0x000fea000b800000 */
[----:B------:R-:W2:Y:S02]  /*01e0*/  LDCU.64 UR4, c[0x0][0x8a8] ;  /* 0x00011500ff0477ac */ /* 0x000ea40008000a00 */
[----:B--2---:R-:W-:-:S04]  /*01f0*/  UISETP.NE.U32.AND UP0, UPT, UR4, URZ, UPT ;  /* 0x000000ff0400728c */ /* 0x004fc8000bf05070 */
[----:B------:R-:W-:-:S09]  /*0200*/  UISETP.NE.AND.EX UP0, UPT, UR5, URZ, UPT, UP0 ;  /* 0x000000ff0500728c */ /* 0x000fd2000bf05300 */
[----:B------:R-:W-:Y:S05]  /*0210*/  BRA.U !UP0, `(.L_x_3) ;  /* 0x0000000108107547 */ /* 0x000fea000b800000 */
[----:B-1----:R-:W1:Y:S01]  /*0220*/  LDC.64 R2, c[0x0][0x8a8] ;  /* 0x00022a00ff027b82 */ /* 0x002e620000000a00 */
[----:B------:R-:W1:Y:S02]  /*0230*/  LDCU.64 UR4, c[0x0][0x358] ;  /* 0x00006b00ff0477ac */ /* 0x000e640008000a00 */
[----:B-1----:R2:W5:Y:S01]  /*0240*/  LDG.E R38, desc[UR4][R2.64] ;  /* 0x0000000402267981 */ /* 0x002562000c1e1900 */
[----:B------:R-:W-:Y:S05]  /*0250*/  BRA `(.L_x_2) ;  /* 0x0000000000087947 */ /* 0x000fea0003800000 */
.L_x_3:
[----:B------:R-:W2:Y:S02]  /*0260*/  LDCU UR4, c[0x0][0x8a0] ;  /* 0x00011400ff0477ac */ /* 0x000ea40008000800 */
[----:B--2---:R-:W-:Y:S02]  /*0270*/  MOV R38, UR4 ;  /* 0x0000000400267c02 */ /* 0x004fe40008000f00 */
.L_x_2:
[----:B------:R-:W-:Y:S01]  /*0280*/  IMAD.U32 R0, RZ, RZ, UR13 ;  /* 0x0000000dff007e24 */ /* 0x000fe2000f8e00ff */
[----:B------:R-:W-:Y:S04]  /*0290*/  BSSY.RECONVERGENT B0, `(.L_x_4) ;  /* 0x000000c000007945 */ /* 0x000fe80003800200 */
[C---:B------:R-:W-:Y:S02]  /*02a0*/  ISETP.NE.OR P2, PT, R0.reuse, 0x1, !P1 ;  /* 0x000000010000780c */ /* 0x040fe40004f45670 */
[----:B------:R-:W-:-:S11]  /*02b0*/  ISETP.NE.OR P0, PT, R0, 0x3, !P1 ;  /* 0x000000030000780c */ /* 0x000fd60004f05670 */
[----:B------:R-:W-:Y:S05]  /*02c0*/  @P2 BRA `(.L_x_5) ;  /* 0x0000000000202947 */ /* 0x000fea0003800000 */
[----:B------:R-:W3:Y:S02]  /*02d0*/  LDCU.64 UR4, c[0x0][0x348] ;  /* 0x00006900ff0477ac */ /* 0x000ee40008000a00 */
[----:B---3--:R-:W-:Y:S02]  /*02e0*/  UIADD3 UR6, UP1, UPT, UR4, 0x80, URZ ;  /* 0x0000008004067890 */ /* 0x008fe4000ff3e0ff */
[----:B------:R-:W-:Y:S02]  /*02f0*/  UIADD3 UR4, UP0, UPT, UR4, 0x180, URZ ;  /* 0x0000018004047890 */ /* 0x000fe4000ff1e0ff */
[----:B------:R-:W-:Y:S02]  /*0300*/  UIADD3.X UR7, UPT, UPT, URZ, UR5, URZ, UP1, !UPT ;  /* 0x00000005ff077290 */ /* 0x000fe40008ffe4ff */
[----:B------:R-:W-:-:S07]  /*0310*/  UIADD3.X UR5, UPT, UPT, URZ, UR5, URZ, UP0, !UPT ;  /* 0x00000005ff057290 */ /* 0x000fce00087fe4ff */
[----:B------:R3:W-:Y:S02]  /*0320*/  UTMACCTL.PF [UR6] ;  /* 0x00000000060079b9 */ /* 0x0007e40008040000 */
[----:B------:R3:W-:Y:S02]  /*0330*/  UTMACCTL.PF [UR4] ;  /* 0x00000000040079b9 */ /* 0x0007e40008040000 */
[----:B---3--:R-:W-:Y:S01]  /*0340*/  NOP ;  /* 0x0000000000007918 */ /* 0x008fe20000000000 */
.L_x_5:
[----:B------:R-:W-:Y:S05]  /*0350*/  BSYNC.RECONVERGENT B0 ;  /* 0x0000000000007941 */ /* 0x000fea0003800200 */
.L_x_4:
[----:B------:R-:W-:Y:S04]  /*0360*/  BSSY.RECONVERGENT B0, `(.L_x_6) ;  /* 0x000000a000007945 */ /* 0x000fe80003800200 */
        /* <DEDUP_REMOVED lines=9> */
.L_x_7:
[----:B------:R-:W-:Y:S05]  /*0400*/  BSYNC.RECONVERGENT B0 ;  /* 0x0000000000007941 */ /* 0x000fea0003800200 */
.L_x_6:
[----:B------:R-:W3:Y:S01]  /*0410*/  LDCU.64 UR4, c[0x0][0x888] ;  /* 0x00011100ff0477ac */ /* 0x000ee20008000a00 */
[----:B------:R-:W-:Y:S02]  /*0420*/  UISETP.EQ.U32.AND UP1, UPT, UR8, URZ, UPT ;  /* 0x000000ff0800728c */ /* 0x000fe4000bf22070 */
[----:B------:R-:W-:Y:S02]  /*0430*/  UPLOP3.LUT UP3, UPT, UPT, UPT, UPT, 0x80, 0x8 ;  /* 0x000000000008789c */ /* 0x000fe40003f6f070 */
[----:B---3--:R-:W-:-:S04]  /*0440*/  UISETP.NE.U32.AND UP0, UPT, UR4, URZ, UPT ;  /* 0x000000ff0400728c */ /* 0x008fc8000bf05070 */
[----:B------:R-:W-:-:S04]  /*0450*/  UISETP.NE.AND.EX UP0, UPT, UR5, URZ, UPT, UP0 ;  /* 0x000000ff0500728c */ /* 0x000fc8000bf05300 */
[----:B------:R-:W-:-:S04]  /*0460*/  UISETP.EQ.OR.EX UP2, UPT, UR9, URZ, !UP0, UP1 ;  /* 0x000000ff0900728c */ /* 0x000fc8000c742710 */
[----:B------:R-:W-:-:S05]  /*0470*/  UP2UR UR60, UPR, URZ, 0x4 ;  /* 0x00000004ff3c7883 */ /* 0x000fca0008000000 */
[----:B------:R-:W-:Y:S07]  /*0480*/  BRA.U !UP2, `(.L_x_8) ;  /* 0x000000010a207547 */ /* 0x000fee000b800000 */
[----:B------:R-:W-:Y:S01]  /*0490*/  UISETP.NE.U32.AND UP1, UPT, UR8, URZ, UPT ;  /* 0x000000ff0800728c */ /* 0x000fe2000bf25070 */
[----:B-----5:R-:W-:Y:S01]  /*04a0*/  FSETP.NEU.AND P0, PT, R39, RZ, PT ;  /* 0x000000ff2700720b */ /* 0x020fe20003f0d000 */
[----:B------:R-:W-:Y:S02]  /*04b0*/  USEL UR4, URZ, 0xffffffff, UP0 ;  /* 0xffffffffff047887 */ /* 0x000fe40008000000 */
[----:B------:R-:W-:-:S10]  /*04c0*/  UISETP.NE.AND.EX UP1, UPT, UR9, URZ, UPT, UP1 ;  /* 0x000000ff0900728c */ /* 0x000fd4000bf25310 */
[----:B------:R-:W-:Y:S01]  /*04d0*/  VOTEU.ANY UP0, P0 ;  /* 0x0000000000ff7886 */ /* 0x000fe20000000100 */
[----:B------:R-:W-:-:S04]  /*04e0*/  @!UP1 USEL UR4, URZ, 0xffffffff, UP0 ;  /* 0xffffffffff049887 */ /* 0x000fc80008000000 */
[----:B------:R-:W-:-:S04]  /*04f0*/  ULOP3.LUT UR4, UR4, 0x1, URZ, 0xc0, !UPT ;  /* 0x0000000104047892 */ /* 0x000fc8000f8ec0ff */
[----:B------:R-:W-:-:S11]  /*0500*/  UISETP.NE.U32.AND UP3, UPT, UR4, 0x1, UPT ;  /* 0x000000010400788c */ /* 0x000fd6000bf65070 */
.L_x_8:
[----:B------:R-:W3:Y:S01]  /*0510*/  SHFL.IDX PT, R0, R81, RZ, 0x1f ;  /* 0x00001fff51007589 */ /* 0x000ee200000e0000 */
[----:B------:R-:W-:-:S04]  /*0520*/  UISETP.NE.AND UP0, UPT, UR13, 0x2, UPT ;  /* 0x000000020d00788c */ /* 0x000fc8000bf05270 */
[----:B------:R-:W-:Y:S02]  /*0530*/  UISETP.EQ.AND UP1, UPT, UR27, URZ, !UP0 ;  /* 0x000000ff1b00728c */ /* 0x000fe4000c722270 */
[----:B------:R-:W-:-:S04]  /*0540*/  USEL UR34, URZ, 0x1, UP0 ;  /* 0x00000001ff227887 */ /* 0x000fc80008000000 */
[----:B------:R-:W-:Y:S02]  /*0550*/  PLOP3.LUT P3, PT, P1, PT, UP1, 0x80, 0x8 ;  /* 0x000000000008781c */ /* 0x000fe40000f6f018 */
[----:B---3--:R-:W-:-:S13]  /*0560*/  ISETP.NE.AND P0, PT, R0, RZ, PT ;  /* 0x000000ff0000720c */ /* 0x008fda0003f05270 */
[----:B------:R-:W-:Y:S05]  /*0570*/  @P0 BRA `(.L_x_9) ;  /* 0x0000000800840947 */ /* 0x000fea0003800000 */
[----:B------:R-:W-:Y:S01]  /*0580*/  ELECT P0, URZ, PT ;  /* 0x0000000000ff782f */ /* 0x000fe20003800000 */
[----:B------:R-:W-:-:S12]  /*0590*/  BSSY.RECONVERGENT B0, `(.L_x_9) ;  /* 0x000009f000007945 */ /* 0x000fd80003800200 */
[----:B------:R-:W-:Y:S05]  /*05a0*/  @!P0 BRA `(.L_x_10) ;  /* 0x0000000800748947 */ /* 0x000fea0003800000 */
[----:B------:R-:W3:Y:S01]  /*05b0*/  S2UR UR5, SR_CgaCtaId ;  /* 0x00000000000579c3 */ /* 0x000ee20000008800 */
[----:B------:R-:W-:Y:S01]  /*05c0*/  UMOV UR4, 0x400 ;  /* 0x0000040000047882 */ /* 0x000fe20000000000 */
[----:B------:R-:W-:Y:S01]  /*05d0*/  UMOV UR8, 0x1 ;  /* 0x0000000100087882 */ /* 0x000fe20000000000 */
[----:B------:R-:W-:Y:S01]  /*05e0*/  UMOV UR6, 0x2 ;  /* 0x0000000200067882 */ /* 0x000fe20000000000 */
[----:B------:R-:W-:-:S04]  /*05f0*/  UIADD3 UR8, UPT, UPT, -UR8, 0x100000, URZ ;  /* 0x0010000008087890 */ /* 0x000fc8000fffe1ff */
[----:B------:R-:W-:Y:S02]  /*0600*/  USHF.L.U32 UR9, UR8, 0xb, URZ ;  /* 0x0000000b08097899 */ /* 0x000fe400080006ff */
[----:B------:R-:W-:Y:S02]  /*0610*/  USHF.L.U32 UR8, UR8, 0x1, URZ ;  /* 0x0000000108087899 */ /* 0x000fe400080006ff */
[----:B------:R-:W-:-:S04]  /*0620*/  UIADD3 UR6, UPT, UPT, -UR6, 0x100000, URZ ;  /* 0x0010000006067890 */ /* 0x000fc8000fffe1ff */
[----:B------:R-:W-:Y:S02]  /*0630*/  USHF.L.U32 UR7, UR6, 0xb, URZ ;  /* 0x0000000b06077899 */ /* 0x000fe400080006ff */
[----:B------:R-:W-:Y:S02]  /*0640*/  USHF.L.U32 UR6, UR6, 0x1, URZ ;  /* 0x0000000106067899 */ /* 0x000fe400080006ff */
[----:B---3--:R-:W-:Y:S01]  /*0650*/  ULEA UR4, UR5, UR4, 0x18 ;  /* 0x0000000405047291 */ /* 0x008fe2000f8ec0ff */
[----:B------:R-:W3:Y:S11]  /*0660*/  FENCE.VIEW.ASYNC.S ;  /* 0x00000000000073c6 */ /* 0x000ef60000000000 */
[----:B---3--:R3:W4:Y:S01]  /*0670*/  SYNCS.EXCH.64 URZ, [UR4], UR8 ;  /* 0x0000000804ff75b2 */ /* 0x0087220008000100 */
[----:B------:R3:W1:Y:S01]  /*0680*/  SYNCS.EXCH.64 URZ, [UR4+0x240], UR6 ;  /* 0x0002400604ff75b2 */ /* 0x0006620008000100 */
        /* <DEDUP_REMOVED lines=141> */
[----:B------:R3:W1:Y:S02]  /*0f60*/  SYNCS.EXCH.64 URZ, [UR4+0x478], UR6 ;  /* 0x0004780604ff75b2 */ /* 0x0006640008000100 */
[----:B---34-:R-:W-:Y:S01]  /*0f70*/  NOP ;  /* 0x0000000000007918 */ /* 0x018fe20000000000 */
.L_x_10:
[----:B------:R-:W-:Y:S05]  /*0f80*/  BSYNC.RECONVERGENT B0 ;  /* 0x0000000000007941 */ /* 0x000fea0003800200 */
.L_x_9:
[----:B------:R-:W3:Y:S01]  /*0f90*/  SHFL.IDX PT, R0, R81, RZ, 0x1f ;  /* 0x00001fff51007589 */ /* 0x000ee200000e0000 */
[----:B------:R-:W-:Y:S01]  /*0fa0*/  NOP ;  /* 0x0000000000007918 */ /* 0x000fe20000000000 */
[----:B---3--:R-:W-:-:S13]  /*0fb0*/  ISETP.NE.AND P0, PT, R0, 0x1, PT ;  /* 0x000000010000780c */ /* 0x008fda0003f05270 */
[----:B------:R-:W-:Y:S05]  /*0fc0*/  @P0 BRA `(.L_x_11) ;  /* 0x0000000000400947 */ /* 0x000fea0003800000 */
        /* <DEDUP_REMOVED lines=9> */
[----:B------:R-:W-:Y:S01]  /*1060*/  USHF.L.U32 UR6, UR6, 0x1, URZ ;  /* 0x0000000106067899 */ /* 0x000fe200080006ff */
[----:B------:R-:W-:Y:S01]  /*1070*/  ELECT P0, URZ, PT ;  /* 0x0000000000ff782f */ /* 0x000fe20003800000 */
[----:B---3--:R-:W-:Y:S01]  /*1080*/  ULEA UR4, UR5, UR4, 0x18 ;  /* 0x0000000405047291 */ /* 0x008fe2000f8ec0ff */
[----:B------:R-:W3:Y:S11]  /*1090*/  FENCE.VIEW.ASYNC.S ;  /* 0x00000000000073c6 */ /* 0x000ef60000000000 */
[----:B---3--:R3:W4:Y:S01]  /*10a0*/  SYNCS.EXCH.64 URZ, [UR4+0x480], UR8 ;  /* 0x0004800804ff75b2 */ /* 0x0087220008000100 */
[----:B------:R3:W1:Y:S01]  /*10b0*/  SYNCS.EXCH.64 URZ, [UR4+0x488], UR6 ;  /* 0x0004880604ff75b2 */ /* 0x0006620008000100 */
[----:B------:R-:W-:Y:S01]  /*10c0*/  NOP ;  /* 0x0000000000007918 */ /* 0x000fe20000000000 */
.L_x_11:
[----:B------:R-:W2:Y:S01]  /*10d0*/  SHFL.IDX PT, R0, R81, RZ, 0x1f ;  /* 0x00001fff51007589 */ /* 0x000ea200000e0000 */
[----:B------:R-:W-:Y:S01]  /*10e0*/  NOP ;  /* 0x0000000000007918 */ /* 0x000fe20000000000 */
[----:B--2---:R-:W-:-:S13]  /*10f0*/  ISETP.NE.AND P0, PT, R0, 0x3, PT ;  /* 0x000000030000780c */ /* 0x004fda0003f05270 */
[----:B------:R-:W-:Y:S05]  /*1100*/  @P0 BRA `(.L_x_12) ;  /* 0x0000000000300947 */ /* 0x000fea0003800000 */
[----:B------:R-:W2:Y:S01]  /*1110*/  S2UR UR5, SR_CgaCtaId ;  /* 0x00000000000579c3 */ /* 0x000ea20000008800 */
[----:B---3--:R-:W-:Y:S01]  /*1120*/  UMOV UR6, 0x400 ;  /* 0x0000040000067882 */ /* 0x008fe20000000000 */
[----:B------:R-:W-:Y:S01]  /*1130*/  UMOV UR4, 0x20 ;  /* 0x0000002000047882 */ /* 0x000fe20000000000 */
[----:B------:R-:W-:Y:S01]  /*1140*/  ELECT P0, URZ, PT ;  /* 0x0000000000ff782f */ /* 0x000fe20003800000 */
[----:B--2---:R-:W-:Y:S02]  /*1150*/  ULEA UR6, UR5, UR6, 0x18 ;  /* 0x0000000605067291 */ /* 0x004fe4000f8ec0ff */
[----:B------:R-:W-:-:S04]  /*1160*/  UIADD3 UR4, UPT, UPT, -UR4, 0x100000, URZ ;  /* 0x0010000004047890 */ /* 0x000fc8000fffe1ff */
[----:B------:R-:W-:Y:S02]  /*1170*/  USHF.L.U32 UR5, UR4, 0xb, URZ ;  /* 0x0000000b04057899 */ /* 0x000fe400080006ff */
[----:B------:R-:W-:Y:S01]  /*1180*/  USHF.L.U32 UR4, UR4, 0x1, URZ ;  /* 0x0000000104047899 */ /* 0x000fe200080006ff */
[----:B------:R-:W2:Y:S11]  /*1190*/  FENCE.VIEW.ASYNC.S ;  /* 0x00000000000073c6 */ /* 0x000eb60000000000 */
[----:B--2---:R2:W3:Y:S01]  /*11a0*/  SYNCS.EXCH.64 URZ, [UR6+0x490], UR4 ;  /* 0x0004900406ff75b2 */ /* 0x0044e20008000100 */
[----:B------:R2:W1:Y:S01]  /*11b0*/  SYNCS.EXCH.64 URZ, [UR6+0x498], UR4 ;  /* 0x0004980406ff75b2 */ /* 0x0004620008000100 */
[----:B------:R-:W-:Y:S01]  /*11c0*/  NOP ;  /* 0x0000000000007918 */ /* 0x000fe20000000000 */
.L_x_12:
[----:B------:R-:W4:Y:S01]  /*11d0*/  SHFL.IDX PT, R0, R81, RZ, 0x1f ;  /* 0x00001fff51007589 */ /* 0x000f2200000e0000 */
[----:B------:R-:W-:Y:S01]  /*11e0*/  NOP ;  /* 0x0000000000007918 */ /* 0x000fe20000000000 */
[----:B----4-:R-:W-:-:S13]  /*11f0*/  ISETP.NE.AND P0, PT, R0, 0x4, PT ;  /* 0x000000040000780c */ /* 0x010fda0003f05270 */
[----:B------:R-:W-:Y:S05]  /*1200*/  @P0 BRA `(.L_x_13) ;  /* 0x00000000004c0947 */ /* 0x000fea0003800000 */
[----:B--2---:R-:W2:Y:S01]  /*1210*/  S2UR UR5, SR_CgaCtaId ;  /* 0x00000000000579c3 */ /* 0x004ea20000008800 */
[----:B---3--:R-:W-:Y:S01]  /*1220*/  UMOV UR4, 0x3a0 ;  /* 0x000003a000047882 */ /* 0x008fe20000000000 */
[----:B------:R-:W-:Y:S01]  /*1230*/  UMOV UR6, 0x400 ;  /* 0x0000040000067882 */ /* 0x000fe20000000000 */
[----:B------:R-:W-:Y:S01]  /*1240*/  USEL UR4, UR4, 0x320, UP3 ;  /* 0x0000032004047887 */ /* 0x000fe20009800000 */
[----:B------:R-:W-:Y:S01]  /*1250*/  UMOV UR8, 0x1 ;  /* 0x0000000100087882 */ /* 0x000fe20000000000 */
[----:B------:R-:W-:Y:S01]  /*1260*/  ELECT P0, URZ, PT ;  /* 0x0000000000ff782f */ /* 0x000fe20003800000 */
[----:B------:R-:W-:-:S04]  /*1270*/  UIADD3 UR8, UPT, UPT, -UR8, 0x100000, URZ ;  /* 0x0010000008087890 */ /* 0x000fc8000fffe1ff */
[----:B------:R-:W-:Y:S02]  /*1280*/  USHF.L.U32 UR9, UR8, 0xb, URZ ;  /* 0x0000000b08097899 */ /* 0x000fe400080006ff */
[----:B------:R-:W-:Y:S02]  /*1290*/  USHF.L.U32 UR8, UR8, 0x1, URZ ;  /* 0x0000000108087899 */ /* 0x000fe400080006ff */
[----:B--2---:R-:W-:Y:S02]  /*12a0*/  ULEA UR6, UR5, UR6, 0x18 ;  /* 0x0000000605067291 */ /* 0x004fe4000f8ec0ff */
[----:B------:R-:W-:-:S04]  /*12b0*/  UIADD3 UR4, UPT, UPT, -UR4, 0x100000, URZ ;  /* 0x0010000004047890 */ /* 0x000fc8000fffe1ff */
[----:B------:R-:W-:Y:S02]  /*12c0*/  USHF.L.U32 UR5, UR4, 0xb, URZ ;  /* 0x0000000b04057899 */ /* 0x000fe400080006ff */
[----:B------:R-:W-:Y:S01]  /*12d0*/  USHF.L.U32 UR4, UR4, 0x1, URZ ;  /* 0x0000000104047899 */ /* 0x000fe200080006ff */
[----:B------:R-:W2:Y:S03]  /*12e0*/  FENCE.VIEW.ASYNC.S ;  /* 0x00000000000073c6 */ /* 0x000ea60000000000 */
[----:B--2---:R4:W2:Y:S08]  /*12f0*/  SYNCS.EXCH.64 URZ, [UR6+0x4a0], UR8 ;  /* 0x0004a00806ff75b2 */ /* 0x0048b00008000100 */
[----:B------:R4:W3:Y:S01]  /*1300*/  SYNCS.EXCH.64 URZ, [UR6+0x4b0], UR4 ;  /* 0x0004b00406ff75b2 */ /* 0x0008e20008000100 */
[----:B------:R4:W1:Y:S01]  /*1310*/  SYNCS.EXCH.64 URZ, [UR6+0x4a8], UR8 ;  /* 0x0004a80806ff75b2 */ /* 0x0008620008000100 */
[----:B------:R4:W1:Y:S02]  /*1320*/  SYNCS.EXCH.64 URZ, [UR6+0x4b8], UR4 ;  /* 0x0004b80406ff75b2 */ /* 0x0008640008000100 */
[----:B----4-:R-:W-:Y:S01]  /*1330*/  NOP ;  /* 0x0000000000007918 */ /* 0x010fe20000000000 */
.L_x_13:
[----:B------:R-:W4:Y:S01]  /*1340*/  SHFL.IDX PT, R0, R81, RZ, 0x1f ;  /* 0x00001fff51007589 */ /* 0x000f2200000e0000 */
[----:B------:R-:W-:Y:S01]  /*1350*/  NOP ;  /* 0x0000000000007918 */ /* 0x000fe20000000000 */
[----:B----4-:R-:W-:-:S13]  /*1360*/  ISETP.NE.AND P0, PT, R0, 0x5, PT ;  /* 0x000000050000780c */ /* 0x010fda0003f05270 */
[----:B------:R-:W-:Y:S05]  /*1370*/  @P0 BRA `(.L_x_14) ;  /* 0x0000000000580947 */ /* 0x000fea0003800000 */
[----:B--2---:R-:W2:Y:S01]  /*1380*/  S2UR UR5, SR_CgaCtaId ;  /* 0x00000000000579c3 */ /* 0x004ea20000008800 */
[----:B---3--:R-:W-:Y:S01]  /*1390*/  UMOV UR4, 0x400 ;  /* 0x0000040000047882 */ /* 0x008fe20000000000 */
        /* <DEDUP_REMOVED lines=9> */
[----:B--2---:R-:W-:Y:S01]  /*1430*/  ULEA UR4, UR5, UR4, 0x18 ;  /* 0x0000000405047291 */ /* 0x004fe2000f8ec0ff */
[----:B------:R-:W2:Y:S11]  /*1440*/  FENCE.VIEW.ASYNC.S ;  /* 0x00000000000073c6 */ /* 0x000eb60000000000 */
[----:B--2---:R4:W2:Y:S01]  /*1450*/  SYNCS.EXCH.64 URZ, [UR4+0x4c0], UR6 ;  /* 0x0004c00604ff75b2 */ /* 0x0048a20008000100 */
[----:B------:R4:W3:Y:S01]  /*1460*/  SYNCS.EXCH.64 URZ, [UR4+0x4e0], UR8 ;  /* 0x0004e00804ff75b2 */ /* 0x0008e20008000100 */
[----:B------:R4:W1:Y:S01]  /*1470*/  SYNCS.EXCH.64 URZ, [UR4+0x4c8], UR6 ;  /* 0x0004c80604ff75b2 */ /* 0x0008620008000100 */
[----:B------:R4:W1:Y:S01]  /*1480*/  SYNCS.EXCH.64 URZ, [UR4+0x4e8], UR8 ;  /* 0x0004e80804ff75b2 */ /* 0x0008620008000100 */
[----:B------:R4:W1:Y:S01]  /*1490*/  SYNCS.EXCH.64 URZ, [UR4+0x4d0], UR6 ;  /* 0x0004d00604ff75b2 */ /* 0x0008620008000100 */
[----:B------:R4:W1:Y:S01]  /*14a0*/  SYNCS.EXCH.64 URZ, [UR4+0x4f0], UR8 ;  /* 0x0004f00804ff75b2 */ /* 0x0008620008000100 */
[----:B------:R4:W1:Y:S01]  /*14b0*/  SYNCS.EXCH.64 URZ, [UR4+0x4d8], UR6 ;  /* 0x0004d80604ff75b2 */ /* 0x0008620008000100 */
[----:B------:R4:W1:Y:S02]  /*14c0*/  SYNCS.EXCH.64 URZ, [UR4+0x4f8], UR8 ;  /* 0x0004f80804ff75b2 */ /* 0x0008640008000100 */
[----:B----4-:R-:W-:Y:S01]  /*14d0*/  NOP ;  /* 0x0000000000007918 */ /* 0x010fe20000000000 */
.L_x_14:
[----:B------:R-:W4:Y:S01]  /*14e0*/  SHFL.IDX PT, R0, R81, RZ, 0x1f ;  /* 0x00001fff51007589 */ /* 0x000f2200000e0000 */
[----:B------:R-:W-:Y:S01]  /*14f0*/  ISETP.NE.OR P1, PT, RZ, UR13, !P1 ;  /* 0x0000000dff007c0c */ /* 0x000fe2000cf25670 */
[----:B------:R-:W-:Y:S01]  /*1500*/  NOP ;  /* 0x0000000000007918 */ /* 0x000fe20000000000 */
[----:B----4-:R-:W-:-:S13]  /*1510*/  ISETP.NE.AND P0, PT, R0, 0x3, PT ;  /* 0x000000030000780c */ /* 0x010fda0003f05270 */
[----:B------:R-:W-:Y:S05]  /*1520*/  @P0 BRA `(.L_x_15) ;  /* 0x0000000000380947 */ /* 0x000fea0003800000 */
[----:B--2---:R-:W2:Y:S01]  /*1530*/  S2UR UR5, SR_CgaCtaId ;  /* 0x00000000000579c3 */ /* 0x004ea20000008800 */
[----:B---3--:R-:W-:Y:S01]  /*1540*/  UMOV UR4, 0x400 ;  /* 0x0000040000047882 */ /* 0x008fe20000000000 */
[----:B------:R-:W-:Y:S01]  /*1550*/  UMOV UR6, 0x20 ;  /* 0x0000002000067882 */ /* 0x000fe20000000000 */
[----:B------:R-:W-:Y:S01]  /*1560*/  ELECT P0, URZ, PT ;  /* 0x0000000000ff782f */ /* 0x000fe20003800000 */
[----:B------:R-:W-:-:S04]  /*1570*/  UIADD3 UR6, UPT, UPT, -UR6, 0x100000, URZ ;  /* 0x0010000006067890 */ /* 0x000fc8000fffe1ff */
[----:B------:R-:W-:Y:S02]  /*1580*/  USHF.L.U32 UR7, UR6, 0xb, URZ ;  /* 0x0000000b06077899 */ /* 0x000fe400080006ff */
[----:B------:R-:W-:Y:S02]  /*1590*/  USHF.L.U32 UR6, UR6, 0x1, URZ ;  /* 0x0000000106067899 */ /* 0x000fe400080006ff */
[----:B--2---:R-:W-:Y:S01]  /*15a0*/  ULEA UR4, UR5, UR4, 0x18 ;  /* 0x0000000405047291 */ /* 0x004fe2000f8ec0ff */
[----:B------:R-:W2:Y:S11]  /*15b0*/  FENCE.VIEW.ASYNC.S ;  /* 0x00000000000073c6 */ /* 0x000eb60000000000 */
[----:B--2---:R4:W2:Y:S01]  /*15c0*/  SYNCS.EXCH.64 URZ, [UR4+0x500], UR6 ;  /* 0x0005000604ff75b2 */ /* 0x0048a20008000100 */
[----:B------:R4:W3:Y:S01]  /*15d0*/  SYNCS.EXCH.64 URZ, [UR4+0x510], UR6 ;  /* 0x0005100604ff75b2 */ /* 0x0008e20008000100 */
[----:B------:R4:W1:Y:S01]  /*15e0*/  SYNCS.EXCH.64 URZ, [UR4+0x508], UR6 ;  /* 0x0005080604ff75b2 */ /* 0x0008620008000100 */
[----:B------:R4:W1:Y:S02]  /*15f0*/  SYNCS.EXCH.64 URZ, [UR4+0x518], UR6 ;  /* 0x0005180604ff75b2 */ /* 0x0008640008000100 */
[----:B----4-:R-:W-:Y:S01]  /*1600*/  NOP ;  /* 0x0000000000007918 */ /* 0x010fe20000000000 */
.L_x_15:
[----:B---3--:R-:W3:Y:S01]  /*1610*/  S2UR UR7, SR_CgaCtaId ;  /* 0x00000000000779c3 */ /* 0x008ee20000008800 */
[----:B------:R-:W-:Y:S01]  /*1620*/  VOTEU.ALL UP0, P1 ;  /* 0x0000000000ff7886 */ /* 0x000fe20000800000 */
[----:B--2---:R-:W-:Y:S01]  /*1630*/  UMOV UR4, 0x20 ;  /* 0x0000002000047882 */ /* 0x004fe20000000000 */
[----:B------:R-:W-:Y:S01]  /*1640*/  NOP ;  /* 0x0000000000007918 */ /* 0x000fe20000000000 */
[----:B------:R-:W-:Y:S01]  /*1650*/  LOP3.LUT R0, R69, 0x1f, RZ, 0xc0, !PT ;  /* 0x0000001f45007812 */ /* 0x000fe200078ec0ff */
[----:B------:R-:W-:Y:S01]  /*1660*/  UISETP.NE.AND UP4, UPT, UR13, URZ, UPT ;  /* 0x000000ff0d00728c */ /* 0x000fe2000bf85270 */
[----:B------:R-:W-:Y:S01]  /*1670*/  @!UP0 UMOV UR6, 0x400 ;  /* 0x0000040000068882 */ /* 0x000fe20000000000 */
[----:B------:R-:W-:-:S04]  /*1680*/  @!UP0 UIADD3 UR4, UPT, UPT, -UR4, 0x100000, URZ ;  /* 0x0010000004048890 */ /* 0x000fc8000fffe1ff */
[----:B------:R-:W-:Y:S02]  /*1690*/  @!UP0 USHF.L.U32 UR5, UR4, 0xb, URZ ;  /* 0x0000000b04058899 */ /* 0x000fe400080006ff */
[----:B------:R-:W-:Y:S02]  /*16a0*/  @!UP0 USHF.L.U32 UR4, UR4, 0x1, URZ ;  /* 0x0000000104048899 */ /* 0x000fe400080006ff */
[----:B---3--:R-:W-:Y:S01]  /*16b0*/  @!UP0 ULEA UR6, UR7, UR6, 0x18 ;  /* 0x0000000607068291 */ /* 0x008fe2000f8ec0ff */
[----:B------:R-:W2:Y:S01]  /*16c0*/  LDCU UR7, c[0x0][0x36c] ;  /* 0x00006d80ff0777ac */ /* 0x000ea20008000800 */
[----:B------:R-:W-:Y:S01]  /*16d0*/  VOTEU.ALL UP0, P1 ;  /* 0x0000000000ff7886 */ /* 0x000fe20000800000 */
[----:B------:R-:W3:Y:S09]  /*16e0*/  FENCE.VIEW.ASYNC.S ;  /* 0x00000000000073c6 */ /* 0x000ef20000000000 */
[----:B---3--:R3:W4:Y:S01]  /*16f0*/  @!UP0 SYNCS.EXCH.64 URZ, [UR6+0x520], UR4 ;  /* 0x0005200406ff85b2 */ /* 0x0087220008000100 */
[----:B--2---:R-:W-:-:S09]  /*1700*/  UISETP.EQ.U32.AND UP5, UPT, UR7, 0x1, UPT ;  /* 0x000000010700788c */ /* 0x004fd2000bfa2070 */
[----:B---3--:R-:W-:Y:S05]  /*1710*/  BRA.U !UP5, `(.L_x_16) ;  /* 0x000000010d087547 */ /* 0x008fea000b800000 */
[----:B-1--4-:R-:W-:Y:S01]  /*1720*/  UCGABAR_ARV ;  /* 0x00000000000079c7 */ /* 0x012fe20008000000 */
[----:B------:R-:W-:Y:S05]  /*1730*/  BRA `(.L_x_17) ;  /* 0x0000000000047947 */ /* 0x000fea0003800000 */
.L_x_16:
[----:B-1--4-:R-:W-:Y:S01]  /*1740*/  NOP ;  /* 0x0000000000007918 */ /* 0x012fe20000000000 */
.L_x_17:
[----:B------:R-:W1:Y:S01]  /*1750*/  S2UR UR19, SR_CTAID.X ;  /* 0x00000000001379c3 */ /* 0x000e620000002500 */
[----:B------:R-:W-:-:S05]  /*1760*/  CS2R.32 R3, SR_CgaSize ;  /* 0x0000000000037805 */ /* 0x000fca0000008a00 */
[----:B------:R-:W-:-:S05]  /*1770*/  IMAD R3, R3, -0xa0, RZ ;  /* 0xffffff6003037824 */ /* 0x000fca00078e02ff */
[----:B------:R-:W-:-:S14]  /*1780*/  R2UR UR5, R3 ;  /* 0x00000000030572ca */ /* 0x000fdc00000e0000 */
[----:B------:R-:W2:Y:S01]  /*1790*/  LDCU UR5, c[0x0][UR5+0x2b0] ;  /* 0x00005600050577ac */ /* 0x000ea20008000800 */
[----:B------:R-:W-:-:S05]  /*17a0*/  CS2R.32 R3, SR_CgaSize ;  /* 0x0000000000037805 */ /* 0x000fca0000008a00 */
[----:B------:R-:W-:-:S05]  /*17b0*/  IMAD R3, R3, -0xa0, RZ ;  /* 0xffffff6003037824 */ /* 0x000fca00078e02ff */
[----:B------:R-:W-:-:S14]  /*17c0*/  R2UR UR4, R3 ;  /* 0x00000000030472ca */ /* 0x000fdc00000e0000 */
[----:B------:R-:W3:Y:S01]  /*17d0*/  LDCU UR4, c[0x0][UR4+0x2b4] ;  /* 0x00005680040477ac */ /* 0x000ee20008000800 */
[----:B------:R-:W4:Y:S01]  /*17e0*/  S2UR UR7, SR_CTAID.Y ;  /* 0x00000000000779c3 */ /* 0x000f220000002600 */
[----:B------:R-:W3:Y:S01]  /*17f0*/  LDCU UR18, c[0x0][0xb24] ;  /* 0x00016480ff1277ac */ /* 0x000ee20008000800 */
[----:B------:R-:W-:-:S05]  /*1800*/  CS2R.32 R3, SR_CgaSize ;  /* 0x0000000000037805 */ /* 0x000fca0000008a00 */
[----:B------:R-:W-:-:S05]  /*1810*/  IMAD R3, R3, -0xa0, RZ ;  /* 0xffffff6003037824 */ /* 0x000fca00078e02ff */
[----:B------:R-:W-:-:S14]  /*1820*/  R2UR UR58, R3 ;  /* 0x00000000033a72ca */ /* 0x000fdc00000e0000 */
[----:B------:R-:W3:Y:S01]  /*1830*/  LDCU UR58, c[0x0][UR58+0x2a0] ;  /* 0x000054003a3a77ac */ /* 0x000ee20008000800 */
[----:B------:R-:W3:Y:S01]  /*1840*/  S2UR UR8, SR_CgaCtaId ;  /* 0x00000000000879c3 */ /* 0x000ee20000008800 */
[----:B------:R-:W-:-:S05]  /*1850*/  CS2R.32 R3, SR_CgaSize ;  /* 0x0000000000037805 */ /* 0x000fca0000008a00 */
[----:B------:R-:W-:-:S05]  /*1860*/  IMAD R3, R3, -0xa0, RZ ;  /* 0xffffff6003037824 */ /* 0x000fca00078e02ff */
[----:B------:R-:W-:-:S14]  /*1870*/  R2UR UR55, R3 ;  /* 0x00000000033772ca */ /* 0x000fdc00000e0000 */
[----:B------:R-:W3:Y:S01]  /*1880*/  LDCU UR55, c[0x0][UR55+0x2a4] ;  /* 0x00005480373777ac */ /* 0x000ee20008000800 */
[----:B------:R-:W-:Y:S01]  /*1890*/  UISETP.GT.U32.AND UP0, UPT, UR27, 0xffff, UPT ;  /* 0x0000ffff1b00788c */ /* 0x000fe2000bf04070 */
[----:B------:R-:W-:Y:S01]  /*18a0*/  UMOV UR30, 0x5 ;  /* 0x00000005001e7882 */ /* 0x000fe20000000000 */
[----:B-1----:R-:W-:Y:S01]  /*18b0*/  I2FP.F32.U32 R3, UR19 ;  /* 0x0000001300037c45 */ /* 0x002fe20008201000 */
[----:B------:R-:W1:Y:S01]  /*18c0*/  S2UR UR36, SR_CTAID.Z ;  /* 0x00000000002479c3 */ /* 0x000e620000002700 */
[----:B------:R-:W1:Y:S03]  /*18d0*/  LDCU UR40, c[0x0][0xb24] ;  /* 0x00016480ff2877ac */ /* 0x000e660008000800 */
[----:B--2---:R-:W-:Y:S01]  /*18e0*/  FMUL R3, R3, UR5 ;  /* 0x0000000503037c20 */ /* 0x004fe20008400000 */
[----:B------:R-:W-:Y:S01]  /*18f0*/  USEL UR5, UR27, 0xffff, !UP0 ;  /* 0x0000ffff1b057887 */ /* 0x000fe2000c000000 */
[----:B----4-:R-:W-:Y:S01]  /*1900*/  I2FP.F32.U32 R2, UR7 ;  /* 0x0000000700027c45 */ /* 0x010fe20008201000 */
[----:B------:R-:W2:Y:S03]  /*1910*/  LDCU UR26, c[0x0][0xb30] ;  /* 0x00016600ff1a77ac */ /* 0x000ea60008000800 */
[----:B------:R-:W4:Y:S01]  /*1920*/  F2I.U32.TRUNC.NTZ R3, R3 ;  /* 0x0000000300037305 */ /* 0x000f22000020f000 */
[----:B---3--:R-:W-:Y:S01]  /*1930*/  FMUL R2, R2, UR4 ;  /* 0x0000000402027c20 */ /* 0x008fe20008400000 */
[----:B------:R-:W-:-:S02]  /*1940*/  ULOP3.LUT UR24, UR5, 0xffff, URZ, 0xc0, !UPT ;  /* 0x0000ffff05187892 */ /* 0x000fc4000f8ec0ff */
[----:B------:R-:W-:Y:S02]  /*1950*/  USHF.L.U32 UR28, UR8, 0x9, URZ ;  /* 0x00000009081c7899 */ /* 0x000fe400080006ff */
[----:B------:R-:W-:Y:S02]  /*1960*/  UISETP.GE.AND UP2, UPT, UR18, 0x1, UPT ;  /* 0x000000011200788c */ /* 0x000fe4000bf46270 */
[----:B------:R-:W3:Y:S01]  /*1970*/  F2I.U32.TRUNC.NTZ R2, R2 ;  /* 0x0000000200027305 */ /* 0x000ee2000020f000 */
[----:B------:R-:W-:Y:S01]  /*1980*/  UMOV UR45, UR7 ;  /* 0x00000007002d7c82 */ /* 0x000fe20008000000 */
[----:B------:R-:W-:Y:S01]  /*1990*/  UMOV UR46, UR19 ;  /* 0x00000013002e7c82 */ /* 0x000fe20008000000 */
[----:B----4-:R-:W-:Y:S02]  /*19a0*/  R2UR UR4, R3 ;  /* 0x00000000030472ca */ /* 0x010fe400000e0000 */
[----:B------:R-:W-:Y:S02]  /*19b0*/  PRMT R3, RZ, 0x7610, R3 ;  /* 0x00007610ff037816 */ /* 0x000fe40000000003 */
[----:B---3--:R-:W-:-:S02]  /*19c0*/  R2UR UR6, R2 ;  /* 0x00000000020672ca */ /* 0x008fc400000e0000 */
[----:B------:R-:W-:-:S07]  /*19d0*/  PRMT R2, RZ, 0x7610, R2 ;  /* 0x00007610ff027816 */ /* 0x000fce0000000002 */
[----:B------:R-:W-:-:S04]  /*19e0*/  UIADD3 UR5, UPT, UPT, -UR4, URZ, URZ ;  /* 0x000000ff04057290 */ /* 0x000fc8000fffe1ff */
[----:B------:R-:W-:Y:S02]  /*19f0*/  UIMAD UR58, UR58, UR5, UR19 ;  /* 0x000000053a3a72a4 */ /* 0x000fe4000f8e0213 */
[----:B------:R-:W-:-:S04]  /*1a00*/  UIADD3 UR4, UPT, UPT, -UR6, URZ, URZ ;  /* 0x000000ff06047290 */ /* 0x000fc8000fffe1ff */
[----:B------:R-:W-:Y:S01]  /*1a10*/  UIMAD UR55, UR55, UR4, UR7 ;  /* 0x00000004373772a4 */ /* 0x000fe2000f8e0207 */
[----:B-12---:R-:W-:Y:S11]  /*1a20*/  BRA.U UP4, `(.L_x_18) ;  /* 0x00000001043c7547 */ /* 0x006ff6000b800000 */
[----:B------:R-:W-:Y:S02]  /*1a30*/  UISETP.GT.U32.AND UP0, UPT, UR58, 0x1, UPT ;  /* 0x000000013a00788c */ /* 0x000fe4000bf04070 */
[----:B------:R-:W-:Y:S02]  /*1a40*/  ULOP3.LUT UR4, UR58, 0xfffffffe, URZ, 0xc0, !UPT ;  /* 0xfffffffe3a047892 */ /* 0x000fe4000f8ec0ff */
[----:B------:R-:W-:Y:S02]  /*1a50*/  UISETP.NE.AND UP1, UPT, UR55, URZ, UP0 ;  /* 0x000000ff3700728c */ /* 0x000fe40008725270 */
[----:B------:R-:W-:Y:S02]  /*1a60*/  UISETP.NE.AND UP0, UPT, UR55, 0x1, UP0 ;  /* 0x000000013700788c */ /* 0x000fe40008705270 */
[----:B------:R-:W-:Y:S02]  /*1a70*/  USEL UR7, URZ, 0x1, UP1 ;  /* 0x00000001ff077887 */ /* 0x000fe40008800000 */
[----:B------:R-:W-:-:S02]  /*1a80*/  USEL UR6, URZ, 0x4, UP0 ;  /* 0x00000004ff067887 */ /* 0x000fc40008000000 */
[----:B------:R-:W-:Y:S02]  /*1a90*/  USEL UR5, URZ, 0x2, UP1 ;  /* 0x00000002ff057887 */ /* 0x000fe40008800000 */
[----:B------:R-:W-:Y:S02]  /*1aa0*/  ULEA UR4, UR55, UR4, 0x1 ;  /* 0x0000000437047291 */ /* 0x000fe4000f8e08ff */
[----:B------:R-:W-:Y:S02]  /*1ab0*/  USEL UR8, URZ, 0x8, UP0 ;  /* 0x00000008ff087887 */ /* 0x000fe40008000000 */
[----:B------:R-:W-:-:S03]  /*1ac0*/  UIADD3 UR5, UPT, UPT, UR5, UR6, UR7 ;  /* 0x0000000605057290 */ /* 0x000fc6000fffe007 */
[----:B------:R-:W-:Y:S01]  /*1ad0*/  UMOV UR6, 0x3 ;  /* 0x0000000300067882 */ /* 0x000fe20000000000 */
[----:B------:R-:W-:Y:S02]  /*1ae0*/  UIADD3 UR5, UPT, UPT, UR5, UR8, URZ ;  /* 0x0000000805057290 */ /* 0x000fe4000fffe0ff */
[----:B------:R-:W-:-:S04]  /*1af0*/  USHF.L.U32 UR4, UR6, UR4, URZ ;  /* 0x0000000406047299 */ /* 0x000fc800080006ff */
[----:B------:R-:W-:Y:S02]  /*1b00*/  MOV R3, UR5 ;  /* 0x0000000500037c02 */ /* 0x000fe40008000f00 */
[----:B------:R-:W-:Y:S02]  /*1b10*/  MOV R2, UR4 ;  /* 0x0000000400027c02 */ /* 0x000fe40008000f00 */
.L_x_18:
[----:B------:R-:W-:Y:S05]  /*1b20*/  BRA.U !UP2, `(.L_x_19) ;  /* 0x000000010ad07547 */ /* 0x000fea000b800000 */
[----:B------:R-:W1:Y:S01]  /*1b30*/  LDCU.128 UR20, c[0x0][0xb10] ;  /* 0x00016200ff1477ac */ /* 0x000e620008000c00 */
[----:B------:R-:W2:Y:S01]  /*1b40*/  LDCU UR12, c[0x0][0x370] ;  /* 0x00006e00ff0c77ac */ /* 0x000ea20008000800 */
[----:B------:R-:W3:Y:S01]  /*1b50*/  LDCU UR5, c[0x0][0x374] ;  /* 0x00006e80ff0577ac */ /* 0x000ee20008000800 */
[----:B------:R-:W4:Y:S01]  /*1b60*/  LDCU UR25, c[0x0][0xb0c] ;  /* 0x00016180ff1977ac */ /* 0x000f220008000800 */
[----:B------:R-:W4:Y:S01]  /*1b70*/  LDCU UR4, c[0x0][0xb20] ;  /* 0x00016400ff0477ac */ /* 0x000f220008000800 */
[----:B------:R-:W4:Y:S01]  /*1b80*/  LDCU.64 UR16, c[0x0][0xb28] ;  /* 0x00016500ff1077ac */ /* 0x000f220008000a00 */
[----:B-1----:R-:W-:Y:S02]  /*1b90*/  UISETP.NE.AND UP0, UPT, UR22, 0x1, UPT ;  /* 0x000000011600788c */ /* 0x002fe4000bf05270 */
[----:B---3--:R-:W-:Y:S02]  /*1ba0*/  UIMAD.WIDE.U32 UR6, UR5, UR23, URZ ;  /* 0x00000017050672a5 */ /* 0x008fe4000f8e00ff */
[----:B--2---:R-:W-:-:S02]  /*1bb0*/  UIMAD.WIDE.U32 UR8, UR12, UR20, URZ ;  /* 0x000000140c0872a5 */ /* 0x004fc4000f8e00ff */
[----:B----4-:R-:W-:Y:S02]  /*1bc0*/  UISETP.NE.AND UP1, UPT, UR25, 0x1, UPT ;  /* 0x000000011900788c */ /* 0x010fe4000bf25270 */
[----:B------:R-:W-:Y:S01]  /*1bd0*/  UISETP.NE.AND UP2, UPT, UR18, 0x1, UPT ;  /* 0x000000011200788c */ /* 0x000fe2000bf45270 */
[----:B------:R-:W-:Y:S02]  /*1be0*/  UMOV UR6, UR7 ;  /* 0x0000000700067c82 */ /* 0x000fe40008000000 */
[----:B------:R-:W-:Y:S01]  /*1bf0*/  UMOV UR8, UR9 ;  /* 0x0000000900087c82 */ /* 0x000fe20008000000 */
[----:B------:R-:W-:Y:S02]  /*1c00*/  @UP0 USHF.R.U32.HI UR5, URZ, UR4, UR6 ;  /* 0x00000004ff050299 */ /* 0x000fe40008011606 */
[----:B------:R-:W-:Y:S02]  /*1c10*/  UIMAD.WIDE.U32 UR14, UR45, UR23, URZ ;  /* 0x000000172d0e72a5 */ /* 0x000fe4000f8e00ff */
[----:B------:R-:W-:-:S02]  /*1c20*/  UIMAD.WIDE.U32 UR6, UR5, UR16, URZ ;  /* 0x00000010050672a5 */ /* 0x000fc4000f8e00ff */
[----:B------:R-:W-:Y:S02]  /*1c30*/  @UP1 USHF.R.U32.HI UR12, URZ, UR21, UR8 ;  /* 0x00000015ff0c1299 */ /* 0x000fe40008011608 */
[----:B------:R-:W-:Y:S02]  /*1c40*/  UIMAD.WIDE.U32 UR10, UR19, UR20, URZ ;  /* 0x00000014130a72a5 */ /* 0x000fe4000f8e00ff */
[----:B------:R-:W-:Y:S01]  /*1c50*/  UIMAD.WIDE.U32 UR8, UR12, UR16, URZ ;  /* 0x000000100c0872a5 */ /* 0x000fe2000f8e00ff */
[----:B------:R-:W-:Y:S01]  /*1c60*/  UMOV UR14, UR15 ;  /* 0x0000000f000e7c82 */ /* 0x000fe20008000000 */
[----:B------:R-:W-:Y:S01]  /*1c70*/  UMOV UR6, UR7 ;  /* 0x0000000700067c82 */ /* 0x000fe20008000000 */
[----:B------:R-:W-:Y:S02]  /*1c80*/  USHF.R.U32.HI UR14, URZ, UR4, UR14 ;  /* 0x00000004ff0e7299 */ /* 0x000fe4000801160e */
[----:B------:R-:W-:Y:S01]  /*1c90*/  @UP2 USHF.R.U32.HI UR5, URZ, UR17, UR6 ;  /* 0x00000011ff052299 */ /* 0x000fe20008011606 */
[----:B------:R-:W-:-:S02]  /*1ca0*/  UMOV UR10, UR11 ;  /* 0x0000000b000a7c82 */ /* 0x000fc40008000000 */
[----:B------:R-:W-:Y:S01]  /*1cb0*/  UMOV UR6, UR9 ;  /* 0x0000000900067c82 */ /* 0x000fe20008000000 */
[----:B------:R-:W-:Y:S02]  /*1cc0*/  USHF.R.U32.HI UR10, URZ, UR21, UR10 ;  /* 0x00000015ff0a7299 */ /* 0x000fe4000801160a */
[----:B------:R-:W-:Y:S02]  /*1cd0*/  @UP2 USHF.R.U32.HI UR12, URZ, UR17, UR6 ;  /* 0x00000011ff0c2299 */ /* 0x000fe40008011606 */
[----:B------:R-:W-:Y:S02]  /*1ce0*/  USEL UR4, UR45, UR14, !UP0 ;  /* 0x0000000e2d047287 */ /* 0x000fe4000c000000 */
[----:B------:R-:W-:Y:S02]  /*1cf0*/  UIMAD UR6, UR5, UR18, URZ ;  /* 0x00000012050672a4 */ /* 0x000fe4000f8e02ff */
[----:B------:R-:W-:Y:S02]  /*1d00*/  USEL UR5, UR19, UR10, !UP1 ;  /* 0x0000000a13057287 */ /* 0x000fe4000c800000 */
[----:B------:R-:W-:-:S02]  /*1d10*/  UIMAD UR8, UR12, UR18, URZ ;  /* 0x000000120c0872a4 */ /* 0x000fc4000f8e02ff */
[----:B------:R-:W-:Y:S02]  /*1d20*/  UISETP.GE.AND UP0, UPT, UR4, UR6, UPT ;  /* 0x000000060400728c */ /* 0x000fe4000bf06270 */
[----:B------:R-:W-:Y:S02]  /*1d30*/  UIMAD.WIDE.U32 UR6, UR4, UR16, URZ ;  /* 0x00000010040672a5 */ /* 0x000fe4000f8e00ff */
[----:B------:R-:W-:Y:S02]  /*1d40*/  UISETP.GE.OR UP0, UPT, UR5, UR8, UP0 ;  /* 0x000000080500728c */ /* 0x000fe40008706670 */
[----:B------:R-:W-:Y:S02]  /*1d50*/  UIMAD.WIDE.U32 UR8, UR5, UR16, URZ ;  /* 0x00000010050872a5 */ /* 0x000fe4000f8e00ff */
[----:B------:R-:W-:Y:S02]  /*1d60*/  USHF.R.U32.HI UR7, URZ, UR17, UR7 ;  /* 0x00000011ff077299 */ /* 0x000fe40008011607 */
[----:B------:R-:W-:-:S02]  /*1d70*/  UIADD3 UR10, UPT, UPT, -UR4, URZ, URZ ;  /* 0x000000ff040a7290 */ /* 0x000fc4000fffe1ff */
[----:B------:R-:W-:Y:S02]  /*1d80*/  USEL UR7, UR4, UR7, !UP2 ;  /* 0x0000000704077287 */ /* 0x000fe4000d000000 */
[----:B------:R-:W-:Y:S01]  /*1d90*/  UIADD3 UR46, UPT, UPT, -UR5, URZ, URZ ;  /* 0x000000ff052e7290 */ /* 0x000fe2000fffe1ff */
[----:B------:R-:W-:Y:S01]  /*1da0*/  @!UP0 UMOV UR6, UR9 ;  /* 0x0000000900068c82 */ /* 0x000fe20008000000 */
[----:B------:R-:W-:Y:S02]  /*1db0*/  UIADD3 UR8, UPT, UPT, -UR7, URZ, URZ ;  /* 0x000000ff07087290 */ /* 0x000fe4000fffe1ff */
[----:B------:R-:W-:Y:S02]  /*1dc0*/  @!UP0 USHF.R.U32.HI UR6, URZ, UR17, UR6 ;  /* 0x00000011ff068299 */ /* 0x000fe40008011606 */
[----:B------:R-:W-:Y:S02]  /*1dd0*/  UIMAD UR8, UR18, UR8, UR4 ;  /* 0x00000008120872a4 */ /* 0x000fe4000f8e0204 */
[----:B------:R-:W-:-:S02]  /*1de0*/  @!UP0 USEL UR6, UR5, UR6, !UP2 ;  /* 0x0000000605068287 */ /* 0x000fc4000d000000 */
[----:B------:R-:W-:Y:S02]  /*1df0*/  UIMAD UR45, UR22, UR10, UR45 ;  /* 0x0000000a162d72a4 */ /* 0x000fe4000f8e022d */
[----:B------:R-:W-:Y:S02]  /*1e00*/  @!UP0 UIADD3 UR7, UPT, UPT, UR7, -UR6, URZ ;  /* 0x8000000607078290 */ /* 0x000fe4000fffe0ff */
[----:B------:R-:W-:Y:S02]  /*1e10*/  @!UP0 UIMAD UR6, UR8, UR12, UR6 ;  /* 0x0000000c080682a4 */ /* 0x000fe4000f8e0206 */
[----:B------:R-:W-:Y:S02]  /*1e20*/  @!UP0 UIMAD UR4, UR7, UR18, UR5 ;  /* 0x00000012070482a4 */ /* 0x000fe4000f8e0205 */
[----:B------:R-:W-:Y:S02]  /*1e30*/  UIMAD UR46, UR25, UR46, UR19 ;  /* 0x0000002e192e72a4 */ /* 0x000fe4000f8e0213 */
[----:B------:R-:W-:Y:S01]  /*1e40*/  UIMAD UR45, UR4, UR22, UR45 ;  /* 0x00000016042d72a4 */ /* 0x000fe2000f8e022d */
[----:B------:R-:W-:-:S02]  /*1e50*/  @!UP0 UMOV UR5, UR6 ;  /* 0x0000000600058c82 */ /* 0x000fc40008000000 */
[----:B------:R-:W-:-:S12]  /*1e60*/  UIMAD UR46, UR5, UR25, UR46 ;  /* 0x00000019052e72a4 */ /* 0x000fd8000f8e022e */
.L_x_19:
[----:B------:R-:W-:Y:S02]  /*1e70*/  UISETP.NE.AND UP1, UPT, UR26, 0x1, UPT ;  /* 0x000000011a00788c */ /* 0x000fe4000bf25270 */
[----:B------:R-:W-:Y:S02]  /*1e80*/  UISETP.NE.AND UP0, UPT, UR13, 0x2, UPT ;  /* 0x000000020d00788c */ /* 0x000fe4000bf05270 */
[----:B------:R-:W-:Y:S02]  /*1e90*/  ULOP3.LUT UR28, UR28, 0x400, URZ, 0xc0, !UPT ;  /* 0x000004001c1c7892 */ /* 0x000fe4000f8ec0ff */
[----:B------:R-:W-:-:S03]  /*1ea0*/  USHF.L.U32 UR24, UR30, UR24, URZ ;  /* 0x000000181e187299 */ /* 0x000fc600080006ff */
[----:B------:R-:W-:Y:S09]  /*1eb0*/  BRA.U UP1, `(.L_x_20) ;  /* 0x0000000101447547 */ /* 0x000ff2000b800000 */
[----:B------:R-:W1:Y:S01]  /*1ec0*/  LDCU.128 UR8, c[0x0][0xb10] ;  /* 0x00016200ff0877ac */ /* 0x000e620008000c00 */
[----:B------:R-:W2:Y:S01]  /*1ed0*/  LDCU UR12, c[0x0][0xb0c] ;  /* 0x00016180ff0c77ac */ /* 0x000ea20008000800 */
[----:B------:R-:W3:Y:S01]  /*1ee0*/  LDCU UR14, c[0x0][0xb20] ;  /* 0x00016400ff0e77ac */ /* 0x000ee20008000800 */
[----:B-1----:R-:W-:Y:S02]  /*1ef0*/  UIMAD.WIDE.U32 UR6, UR46, UR8, URZ ;  /* 0x000000082e0672a5 */ /* 0x002fe4000f8e00ff */
[----:B------:R-:W-:Y:S02]  /*1f00*/  UIMAD.WIDE.U32 UR4, UR45, UR11, URZ ;  /* 0x0000000b2d0472a5 */ /* 0x000fe4000f8e00ff */
[----:B--2---:R-:W-:Y:S02]  /*1f10*/  UISETP.NE.AND UP2, UPT, UR12, 0x1, UPT ;  /* 0x000000010c00788c */ /* 0x004fe4000bf45270 */
[----:B------:R-:W-:Y:S01]  /*1f20*/  UISETP.NE.AND UP1, UPT, UR10, 0x1, UPT ;  /* 0x000000010a00788c */ /* 0x000fe2000bf25270 */
[----:B------:R-:W-:-:S02]  /*1f30*/  UMOV UR6, UR7 ;  /* 0x0000000700067c82 */ /* 0x000fc40008000000 */
[----:B------:R-:W-:Y:S01]  /*1f40*/  UMOV UR4, UR5 ;  /* 0x0000000500047c82 */ /* 0x000fe20008000000 */
[----:B------:R-:W-:Y:S02]  /*1f50*/  USHF.R.U32.HI UR6, URZ, UR9, UR6 ;  /* 0x00000009ff067299 */ /* 0x000fe40008011606 */
[----:B---3--:R-:W-:Y:S02]  /*1f60*/  USHF.R.U32.HI UR4, URZ, UR14, UR4 ;  /* 0x0000000eff047299 */ /* 0x008fe40008011604 */
[----:B------:R-:W-:Y:S02]  /*1f70*/  USEL UR5, UR46, UR6, !UP2 ;  /* 0x000000062e057287 */ /* 0x000fe4000d000000 */
[----:B------:R-:W-:-:S04]  /*1f80*/  USEL UR4, UR45, UR4, !UP1 ;  /* 0x000000042d047287 */ /* 0x000fc8000c800000 */
[----:B------:R-:W-:Y:S02]  /*1f90*/  UIADD3 UR6, UPT, UPT, -UR4, UR5, URZ ;  /* 0x0000000504067290 */ /* 0x000fe4000fffe1ff */
[----:B------:R-:W-:Y:S02]  /*1fa0*/  UIADD3 UR4, UPT, UPT, UR4, -UR5, URZ ;  /* 0x8000000504047290 */ /* 0x000fe4000fffe0ff */
[----:B------:R-:W-:Y:S02]  /*1fb0*/  UIMAD UR45, UR6, UR10, UR45 ;  /* 0x0000000a062d72a4 */ /* 0x000fe4000f8e022d */
[----:B------:R-:W-:-:S12]  /*1fc0*/  UIMAD UR46, UR4, UR12, UR46 ;  /* 0x0000000c042e72a4 */ /* 0x000fd8000f8e022e */
.L_x_20:
[----:B------:R-:W-:Y:S05]  /*1fd0*/  BRA.U !UP5, `(.L_x_21) ;  /* 0x000000010d0c7547 */ /* 0x000fea000b800000 */
[----:B------:R-:W-:Y:S01]  /*1fe0*/  UCGABAR_WAIT ;  /* 0x0000000000007dc7 */ /* 0x000fe20008000000 */
[----:B------:R-:W-:Y:S01]  /*1ff0*/  CCTL.IVALL ;  /* 0x00000000ff00798f */ /* 0x000fe20002000000 */
[----:B------:R-:W-:Y:S05]  /*2000*/  BRA `(.L_x_22) ;  /* 0x0000000000047947 */ /* 0x000fea0003800000 */
.L_x_21:
[----:B------:R-:W-:Y:S06]  /*2010*/  BAR.SYNC.DEFER_BLOCKING 0x0 ;  /* 0x0000000000007b1d */ /* 0x000fec0000010000 */
.L_x_22:
[----:B------:R-:W-:Y:S05]  /*2020*/  BRA.U UP0, `(.L_x_23) ;  /* 0x0000003900707547 */ /* 0x000fea000b800000 */
[----:B------:R-:W1:Y:S01]  /*2030*/  LDCU UR6, c[0x0][0x38c] ;  /* 0x00007180ff0677ac */ /* 0x000e620008000800 */
[----:B------:R-:W2:Y:S01]  /*2040*/  S2UR UR8, SR_CgaCtaId ;  /* 0x00000000000879c3 */ /* 0x000ea20000008800 */
[----:B------:R-:W-:Y:S01]  /*2050*/  PLOP3.LUT P1, PT, PT, PT, UP3, 0x80, 0x8 ;  /* 0x000000000008781c */ /* 0x000fe20003f2f038 */
[----:B------:R-:W-:Y:S01]  /*2060*/  IMAD.MOV.U32 R12, RZ, RZ, 0x1 ;  /* 0x00000001ff0c7424 */ /* 0x000fe200078e00ff */
[----:B------:R-:W-:Y:S01]  /*2070*/  USHF.L.U32 UR47, UR19, 0x6, URZ ;  /* 0x00000006132f7899 */ /* 0x000fe200080006ff */
[----:B------:R-:W-:Y:S01]  /*2080*/  ISETP.NE.AND P2, PT, R0, RZ, P3 ;  /* 0x000000ff0000720c */ /* 0x000fe20001f45270 */
[----:B------:R-:W-:Y:S01]  /*2090*/  UMOV UR7, 0x400 ;  /* 0x0000040000077882 */ /* 0x000fe20000000000 */
[----:B------:R-:W-:Y:S01]  /*20a0*/  UISETP.NE.AND UP1, UPT, UR13, URZ, UPT ;  /* 0x000000ff0d00728c */ /* 0x000fe2000bf25270 */
[----:B------:R-:W-:Y:S01]  /*20b0*/  PLOP3.LUT P1, PT, P1, PT, PT, 0x8, 0x80 ;  /* 0x000000000080781c */ /* 0x000fe20000f2e170 */
[----:B------:R-:W-:Y:S01]  /*20c0*/  USHF.L.U32 UR44, UR19, 0x5, URZ ;  /* 0x00000005132c7899 */ /* 0x000fe200080006ff */
[----:B------:R-:W-:Y:S01]  /*20d0*/  CS2R R10, SRZ ;  /* 0x00000000000a7805 */ /* 0x000fe2000001ff00 */
[----:B------:R-:W-:Y:S01]  /*20e0*/  ULOP3.LUT UR47, UR47, 0x40, URZ, 0xc0, !UPT ;  /* 0x000000402f2f7892 */ /* 0x000fe2000f8ec0ff */
[----:B------:R-:W-:Y:S01]  /*20f0*/  IMAD.MOV.U32 R9, RZ, RZ, RZ ;  /* 0x000000ffff097224 */ /* 0x000fe200078e00ff */
[----:B------:R-:W3:Y:S01]  /*2100*/  LDCU UR39, c[0x0][0x370] ;  /* 0x00006e00ff2777ac */ /* 0x000ee20008000800 */
[----:B------:R-:W-:Y:S01]  /*2110*/  IMAD.MOV.U32 R8, RZ, RZ, 0x1 ;  /* 0x00000001ff087424 */ /* 0x000fe200078e00ff */
[----:B------:R-:W4:Y:S01]  /*2120*/  LDCU.64 UR26, c[0x0][0x348] ;  /* 0x00006900ff1a77ac */ /* 0x000f220008000a00 */
[----:B-1----:R-:W-:-:S02]  /*2130*/  UIADD3 UR5, UPT, UPT, UR6, 0x1f, URZ ;  /* 0x0000001f06057890 */ /* 0x002fc4000fffe0ff */
[----:B------:R-:W-:Y:S02]  /*2140*/  UIADD3 UR49, UPT, UPT, UR6, 0x3e, URZ ;  /* 0x0000003e06317890 */ /* 0x000fe4000fffe0ff */
[----:B------:R-:W-:Y:S02]  /*2150*/  USHF.R.S32.HI UR4, URZ, 0x1f, UR5 ;  /* 0x0000001fff047899 */ /* 0x000fe40008011405 */
[----:B--2---:R-:W-:Y:S02]  /*2160*/  ULEA UR13, UR8, UR7, 0x18 ;  /* 0x00000007080d7291 */ /* 0x004fe4000f8ec0ff */
[----:B------:R-:W-:Y:S02]  /*2170*/  ULEA.HI UR4, UR4, UR5, URZ, 0x5 ;  /* 0x0000000504047291 */ /* 0x000fe4000f8f28ff */
[----:B------:R-:W-:Y:S02]  /*2180*/  UIADD3 UR5, UPT, UPT, UR6, -0x1, URZ ;  /* 0xffffffff06057890 */ /* 0x000fe4000fffe0ff */
[----:B------:R-:W-:-:S02]  /*2190*/  USHF.R.S32.HI UR42, URZ, 0x5, UR4 ;  /* 0x00000005ff2a7899 */ /* 0x000fc40008011404 */
[----:B------:R-:W-:Y:S02]  /*21a0*/  UISETP.GE.U32.AND UP2, UPT, UR5, -0x3f, UPT ;  /* 0xffffffc10500788c */ /* 0x000fe4000bf46070 */
[----:B------:R-:W-:Y:S01]  /*21b0*/  UISETP.LT.U32.AND UP0, UPT, UR42, 0x48, UPT ;  /* 0x000000482a00788c */ /* 0x000fe2000bf01070 */
[----:B------:R-:W1:Y:S03]  /*21c0*/  LDCU UR38, c[0x0][0x374] ;  /* 0x00006e80ff2677ac */ /* 0x000e660008000800 */
[----:B------:R-:W-:Y:S02]  /*21d0*/  USEL UR41, UR42, 0x48, UP0 ;  /* 0x000000482a297887 */ /* 0x000fe40008000000 */
[----:B------:R-:W-:Y:S02]  /*21e0*/  ULOP3.LUT UR44, UR44, 0x20, URZ, 0xc0, !UPT ;  /* 0x000000202c2c7892 */ /* 0x000fe4000f8ec0ff */
[----:B------:R-:W-:-:S02]  /*21f0*/  UIADD3 UR4, UPT, UPT, UR41, -0x1, URZ ;  /* 0xffffffff29047890 */ /* 0x000fc4000fffe0ff */
[----:B------:R-:W-:Y:S02]  /*2200*/  @UP2 UIADD3 UR4, UPT, UPT, UR41, URZ, URZ ;  /* 0x000000ff29042290 */ /* 0x000fe4000fffe0ff */
[----:B------:R-:W-:Y:S02]  /*2210*/  USEL UR21, UR34, 0x2, UP1 ;  /* 0x0000000222157887 */ /* 0x000fe40008800000 */
[----:B------:R-:W-:Y:S02]  /*2220*/  UIADD3 UR30, UPT, UPT, UR13, 0x2800, UR28 ;  /* 0x000028000d1e7890 */ /* 0x000fe4000fffe01c */
[----:B------:R-:W-:Y:S02]  /*2230*/  ULEA.HI UR47, UR28, UR47, URZ, 0x1b ;  /* 0x0000002f1c2f7291 */ /* 0x000fe4000f8fd8ff */
[----:B------:R-:W-:Y:S02]  /*2240*/  UIADD3 UR48, UPT, UPT, UR42, -UR41, URZ ;  /* 0x800000292a307290 */ /* 0x000fe4000fffe0ff */
[----:B------:R-:W-:-:S02]  /*2250*/  UIADD3 UR29, UPT, UPT, UR4, 0x1, URZ ;  /* 0x00000001041d7890 */ /* 0x000fc4000fffe0ff */
[----:B------:R-:W-:Y:S01]  /*2260*/  UIADD3 UR43, UPT, UPT, -UR4, URZ, URZ ;  /* 0x000000ff042b7290 */ /* 0x000fe2000fffe1ff */
[----:B-1-34-:R-:W-:-:S11]  /*2270*/  UMOV UR6, URZ ;  /* 0x000000ff00067c82 */ /* 0x01afd60008000000 */
.L_x_43:
[----:B------:R-:W1:Y:S02]  /*2280*/  S2UR UR4, SR_CgaCtaId ;  /* 0x00000000000479c3 */ /* 0x000e640000008800 */
[----:B-1----:R-:W-:-:S09]  /*2290*/  UISETP.NE.AND UP0, UPT, UR4, URZ, UPT ;  /* 0x000000ff0400728c */ /* 0x002fd2000bf05270 */
[----:B------:R-:W-:Y:S05]  /*22a0*/  BRA.U UP0, `(.L_x_24) ;  /* 0x0000000100287547 */ /* 0x000fea000b800000 */
[----:B------:R-:W-:Y:S02]  /*22b0*/  LEA R0, R9, UR13, 0x3 ;  /* 0x0000000d09007c11 */ /* 0x000fe4000f8e18ff */
[----:B------:R-:W-:-:S04]  /*22c0*/  SHF.L.U32 R2, R8, 0x1f, RZ ;  /* 0x0000001f08027819 */ /* 0x000fc800000006ff */
[----:B------:R-:W1:Y:S02]  /*22d0*/  SYNCS.PHASECHK.TRANS64.TRYWAIT P0, [R0+URZ+0x510], R2 ;  /* 0x00051002000075a7 */ /* 0x000e6400080011ff */
[----:B-1----:R-:W-:Y:S05]  /*22e0*/  @!P0 BRA `(.L_x_25) ;  /* 0x0000007800348947 */ /* 0x002fea0003800000 */
.L_x_182:
[----:B------:R-:W-:Y:S01]  /*22f0*/  VIADD R9, R9, 0x1 ;  /* 0x0000000109097836 */ /* 0x000fe20000000000 */
[----:B------:R1:W-:Y:S04]  /*2300*/  SYNCS.ARRIVE.TRANS64.A1T0 RZ, [R0+URZ+0x500], RZ ;  /* 0x000500ff00ff79a7 */ /* 0x0003e800081000ff */
[----:B------:R-:W-:-:S04]  /*2310*/  ISETP.NE.AND P0, PT, R9, 0x2, PT ;  /* 0x000000020900780c */ /* 0x000fc80003f05270 */
[----:B------:R-:W-:Y:S02]  /*2320*/  SEL R9, R9, RZ, P0 ;  /* 0x000000ff09097207 */ /* 0x000fe40000000000 */
[----:B-1----:R-:W-:-:S04]  /*2330*/  SEL R0, RZ, 0x1, P0 ;  /* 0x00000001ff007807 */ /* 0x002fc80000000000 */
[----:B------:R-:W-:-:S07]  /*2340*/  LOP3.LUT R8, R8, R0, RZ, 0x3c, !PT ;  /* 0x0000000008087212 */ /* 0x000fce00078e3cff */
.L_x_24:
[----:B------:R-:W-:Y:S01]  /*2350*/  ULEA UR4, UR6, UR13, 0x3 ;  /* 0x0000000d06047291 */ /* 0x000fe2000f8e18ff */
[----:B------:R-:W-:Y:S01]  /*2360*/  SHF.L.U32 R0, R12, 0x1f, RZ ;  /* 0x0000001f0c007819 */ /* 0x000fe200000006ff */
[----:B------:R-:W-:Y:S02]  /*2370*/  UISETP.GE.U32.AND UP0, UPT, UR49, 0x3f, UPT ;  /* 0x0000003f3100788c */ /* 0x000fe4000bf06070 */
[----:B------:R-:W-:Y:S01]  /*2380*/  ULEA UR11, UR45, UR44, 0x6 ;  /* 0x0000002c2d0b7291 */ /* 0x000fe2000f8e30ff */
[----:B------:R-:W-:-:S04]  /*2390*/  UMOV UR7, URZ ;  /* 0x000000ff00077c82 */ /* 0x000fc80008000000 */
[----:B------:R1:W2:Y:S01]  /*23a0*/  SYNCS.PHASECHK.TRANS64.TRYWAIT P0, [UR4+0x240], R0 ;  /* 0x00024000ff0075a7 */ /* 0x0002a20008001104 */
[----:B------:R-:W-:-:S04]  /*23b0*/  ULEA.HI UR4, UR46, UR46, URZ, 0x1 ;  /* 0x0000002e2e047291 */ /* 0x000fc8000f8f08ff */
[----:B------:R-:W-:-:S04]  /*23c0*/  USHF.L.U32 UR4, UR4, 0x6, URZ ;  /* 0x0000000604047899 */ /* 0x000fc800080006ff */
[----:B------:R-:W-:-:S04]  /*23d0*/  ULOP3.LUT UR35, UR4, 0xffffff80, URZ, 0xc0, !UPT ;  /* 0xffffff8004237892 */ /* 0x000fc8000f8ec0ff */
[----:B------:R-:W-:Y:S01]  /*23e0*/  UIADD3 UR35, UPT, UPT, UR47, UR35, URZ ;  /* 0x000000232f237290 */ /* 0x000fe2000fffe0ff */
[----:B------:R-:W-:Y:S11]  /*23f0*/  BRA.U !UP0, `(.L_x_26) ;  /* 0x0000000108c47547 */ /* 0x000ff6000b800000 */
[----:B------:R-:W-:Y:S01]  /*2400*/  UMOV UR16, UR43 ;  /* 0x0000002b00107c82 */ /* 0x000fe20008000000 */
[----:B------:R-:W-:Y:S01]  /*2410*/  UMOV UR4, UR6 ;  /* 0x0000000600047c82 */ /* 0x000fe20008000000 */
[----:B------:R-:W-:-:S05]  /*2420*/  UMOV UR34, URZ ;  /* 0x000000ff00227c82 */ /* 0x000fca0008000000 */
.L_x_32:
[----:B------:R-:W-:Y:S01]  /*2430*/  ULEA UR33, UR4, UR13, 0x3 ;  /* 0x0000000d04217291 */ /* 0x000fe2000f8e18ff */
[----:B------:R-:W-:Y:S01]  /*2440*/  @P3 MOV R2, 0x1800 ;  /* 0x0000180000023802 */ /* 0x000fe20000000f00 */
[----:B--234-:R-:W-:Y:S10]  /*2450*/  @P0 BRA `(.L_x_27) ;  /* 0x00000000000c0947 */ /* 0x01cff40003800000 */
[----:B------:R-:W-:-:S04]  /*2460*/  SHF.L.U32 R3, R12, 0x1f, RZ ;  /* 0x0000001f0c037819 */ /* 0x000fc800000006ff */
[----:B------:R-:W2:Y:S02]  /*2470*/  SYNCS.PHASECHK.TRANS64.TRYWAIT P0, [UR33+0x240], R3 ;  /* 0x00024003ff0075a7 */ /* 0x000ea40008001121 */
[----:B--2---:R-:W-:Y:S05]  /*2480*/  @!P0 BRA `(.L_x_28) ;  /* 0x0000007400e08947 */ /* 0x004fea0003800000 */
.L_x_27:
[----:B------:R2:W-:Y:S01]  /*2490*/  @P3 SYNCS.ARRIVE.TRANS64 RZ, [UR33], R2 ;  /* 0x00000002ffff39a7 */ /* 0x0005e20008000021 */
[----:B------:R-:W-:Y:S02]  /*24a0*/  ULOP3.LUT UR5, UR21, 0x2, URZ, 0xfc, !UPT ;  /* 0x0000000215057892 */ /* 0x000fe4000f8efcff */
[----:B------:R-:W-:Y:S02]  /*24b0*/  UIADD3 UR16, UPT, UPT, UR16, 0x1, URZ ;  /* 0x0000000110107890 */ /* 0x000fe4000fffe0ff */
[----:B------:R-:W-:Y:S02]  /*24c0*/  UISETP.NE.AND UP0, UPT, UR5, 0x2, UPT ;  /* 0x000000020500788c */ /* 0x000fe4000bf05270 */
[----:B------:R-:W-:-:S07]  /*24d0*/  UISETP.NE.AND UP2, UPT, UR16, 0x1, UPT ;  /* 0x000000011000788c */ /* 0x000fce000bf45270 */
[----:B------:R-:W-:Y:S05]  /*24e0*/  BRA.U UP0, `(.L_x_29) ;  /* 0x0000000100047547 */ /* 0x000fea000b800000 */
[----:B------:R-:W-:Y:S05]  /*24f0*/  BPT.TRAP 0x1 ;  /* 0x000000040000795c */ /* 0x000fea0000300000 */
.L_x_29:
[----:B------:R-:W-:Y:S04]  /*2500*/  BSSY.RECONVERGENT B0, `(.L_x_30) ;  /* 0x0000003000007945 */ /* 0x000fe80003800200 */
[----:B------:R-:W-:Y:S05]  /*2510*/  @!P2 BRA `(.L_x_31) ;  /* 0x000000000004a947 */ /* 0x000fea0003800000 */
[----:B------:R-:W-:Y:S05]  /*2520*/  BPT.TRAP 0x1 ;  /* 0x000000040000795c */ /* 0x000fea0000300000 */
.L_x_31:
[----:B------:R-:W-:Y:S05]  /*2530*/  BSYNC.RECONVERGENT B0 ;  /* 0x0000000000007941 */ /* 0x000fea0003800200 */
.L_x_30:
[----:B------:R-:W-:Y:S02]  /*2540*/  UIADD3 UR5, UPT, UPT, UR4, 0x1, URZ ;  /* 0x0000000104057890 */ /* 0x000fe4000fffe0ff */
[----:B------:R-:W-:Y:S02]  /*2550*/  ULEA UR32, UR4, UR28, 0xb ;  /* 0x0000001c04207291 */ /* 0x000fe4000f8e58ff */
[----:B------:R-:W-:Y:S02]  /*2560*/  UISETP.NE.AND UP0, UPT, UR5, 0x48, UPT ;  /* 0x000000480500788c */ /* 0x000fe4000bf05270 */
[----:B------:R-:W-:Y:S02]  /*2570*/  UIADD3 UR14, UP1, UPT, UR26, 0x80, URZ ;  /* 0x000000801a0e7890 */ /* 0x000fe4000ff3e0ff */
[----:B------:R-:W-:Y:S02]  /*2580*/  USEL UR7, URZ, 0x1, UP0 ;  /* 0x00000001ff077887 */ /* 0x000fe40008000000 */
[----:B------:R-:W-:-:S02]  /*2590*/  USEL UR6, UR5, URZ, UP0 ;  /* 0x000000ff05067287 */ /* 0x000fc40008000000 */
[----:B------:R-:W-:Y:S02]  /*25a0*/  ULEA UR8, UR4, UR13, 0xa ;  /* 0x0000000d04087291 */ /* 0x000fe4000f8e50ff */
[----:B------:R-:W-:Y:S01]  /*25b0*/  ULEA UR5, UR6, UR13, 0x3 ;  /* 0x0000000d06057291 */ /* 0x000fe2000f8e18ff */
[----:B------:R-:W-:Y:S01]  /*25c0*/  LOP3.LUT R12, R12, UR7, RZ, 0x3c, !PT ;  /* 0x000000070c0c7c12 */ /* 0x000fe2000f8e3cff */
[----:B------:R-:W-:Y:S02]  /*25d0*/  UIADD3 UR4, UP0, UPT, UR26, 0x180, URZ ;  /* 0x000001801a047890 */ /* 0x000fe4000ff1e0ff */
[----:B------:R-:W-:Y:S01]  /*25e0*/  ULOP3.LUT UR33, UR33, 0xfefffff8, URZ, 0xc0, !UPT ;  /* 0xfefffff821217892 */ /* 0x000fe2000f8ec0ff */
[----:B-1----:R-:W-:Y:S01]  /*25f0*/  SHF.L.U32 R0, R12, 0x1f, RZ ;  /* 0x0000001f0c007819 */ /* 0x002fe200000006ff */
[----:B------:R-:W-:Y:S02]  /*2600*/  UIADD3.X UR15, UPT, UPT, URZ, UR27, URZ, UP1, !UPT ;  /* 0x0000001bff0f7290 */ /* 0x000fe40008ffe4ff */
[----:B------:R-:W-:Y:S01]  /*2610*/  UIADD3 UR32, UPT, UPT, UR13, 0x2800, UR32 ;  /* 0x000028000d207890 */ /* 0x000fe2000fffe020 */
[----:B------:R3:W4:Y:S01]  /*2620*/  SYNCS.PHASECHK.TRANS64.TRYWAIT P0, [UR5+0x240], R0 ;  /* 0x00024000ff0075a7 */ /* 0x0007220008001105 */
[----:B------:R-:W-:-:S02]  /*2630*/  UPRMT UR7, URZ, 0x5410, UR24 ;  /* 0x00005410ff077896 */ /* 0x000fc40008000018 */
[----:B------:R-:W-:Y:S02]  /*2640*/  UIADD3 UR8, UPT, UPT, UR8, 0x26800, URZ ;  /* 0x0002680008087890 */ /* 0x000fe4000fffe0ff */
[----:B------:R-:W-:Y:S01]  /*2650*/  UIADD3.X UR5, UPT, UPT, URZ, UR27, URZ, UP0, !UPT ;  /* 0x0000001bff057290 */ /* 0x000fe200087fe4ff */
[----:B------:R-:W-:Y:S01]  /*2660*/  UMOV UR18, 0x0 ;  /* 0x0000000000127882 */ /* 0x000fe20000000000 */
[----:B------:R-:W-:Y:S01]  /*2670*/  UMOV UR19, 0x10000000 ;  /* 0x1000000000137882 */ /* 0x000fe20000000000 */
[----:B------:R-:W-:Y:S01]  /*2680*/  UMOV UR10, UR34 ;  /* 0x00000022000a7c82 */ /* 0x000fe20008000000 */
[----:B------:R-:W-:Y:S01]  /*2690*/  UMOV UR12, UR36 ;  /* 0x00000024000c7c82 */ /* 0x000fe20008000000 */
[----:B------:R-:W-:Y:S01]  /*26a0*/  UMOV UR9, UR33 ;  /* 0x0000002100097c82 */ /* 0x000fe20008000000 */
[----:B------:R1:W-:Y:S03]  /*26b0*/  UTMALDG.3D.MULTICAST.2CTA [UR32], [UR14], UR7, desc[UR18] ;  /* 0x000012200e0073b4 */ /* 0x0003e60008211807 */
[----:B------:R2:W-:Y:S01]  /*26c0*/  UTMALDG.3D.2CTA [UR8], [UR4], desc[UR18] ;  /* 0x00001208040075b4 */ /* 0x0005e20008211000 */
[----:B-1----:R-:W-:Y:S01]  /*26d0*/  UIADD3 UR34, UPT, UPT, UR34, 0x20, URZ ;  /* 0x0000002022227890 */ /* 0x002fe2000fffe0ff */
[----:B------:R-:W-:Y:S01]  /*26e0*/  UMOV UR7, UR29 ;  /* 0x0000001d00077c82 */ /* 0x000fe20008000000 */
[----:B--2---:R-:W-:Y:S01]  /*26f0*/  UMOV UR4, UR6 ;  /* 0x0000000600047c82 */ /* 0x004fe20008000000 */
[----:B------:R-:W-:Y:S09]  /*2700*/  BRA.U UP2, `(.L_x_32) ;  /* 0xfffffffd02487547 */ /* 0x000ff2000b83ffff */
.L_x_26:
[----:B------:R-:W-:Y:S01]  /*2710*/  ULEA UR4, UR6, UR13, 0x3 ;  /* 0x0000000d06047291 */ /* 0x000fe2000f8e18ff */
[----:B-1-3--:R-:W-:Y:S01]  /*2720*/  SHF.L.U32 R0, R12, 0x1f, RZ ;  /* 0x0000001f0c007819 */ /* 0x00afe200000006ff */
[----:B------:R-:W-:Y:S01]  /*2730*/  @!P1 SYNCS.ARRIVE.TRANS64.A1T0 RZ, [UR13+0x498], RZ ;  /* 0x000498ffffff99a7 */ /* 0x000fe2000810000d */
[----:B------:R-:W-:-:S06]  /*2740*/  UISETP.GT.AND UP0, UPT, UR42, UR41, UPT ;  /* 0x000000292a00728c */ /* 0x000fcc000bf04270 */
[----:B--2-4-:R1:W2:Y:S03]  /*2750*/  SYNCS.PHASECHK.TRANS64.TRYWAIT P0, [UR4+0x240], R0 ;  /* 0x00024000ff0075a7 */ /* 0x0142a60008001104 */
[----:B------:R-:W-:Y:S05]  /*2760*/  BRA.U !UP0, `(.L_x_33) ;  /* 0x0000000108c07547 */ /* 0x000fea000b800000 */
[----:B------:R-:W-:Y:S01]  /*2770*/  UIADD3 UR25, UPT, UPT, UR48, UR7, URZ ;  /* 0x0000000730197290 */ /* 0x000fe2000fffe0ff */
[----:B------:R-:W-:-:S11]  /*2780*/  UMOV UR4, UR6 ;  /* 0x0000000600047c82 */ /* 0x000fd60008000000 */
.L_x_39:
[----:B------:R-:W-:Y:S01]  /*2790*/  ULEA UR17, UR4, UR13, 0x3 ;  /* 0x0000000d04117291 */ /* 0x000fe2000f8e18ff */
[----:B--2---:R-:W-:Y:S01]  /*27a0*/  @P3 MOV R2, 0x1800 ;  /* 0x0000180000023802 */ /* 0x004fe20000000f00 */
[----:B--2-4-:R-:W-:Y:S10]  /*27b0*/  @P0 BRA `(.L_x_34) ;  /* 0x00000000000c0947 */ /* 0x014ff40003800000 */
[----:B------:R-:W-:-:S04]  /*27c0*/  SHF.L.U32 R3, R12, 0x1f, RZ ;  /* 0x0000001f0c037819 */ /* 0x000fc800000006ff */
[----:B------:R-:W2:Y:S02]  /*27d0*/  SYNCS.PHASECHK.TRANS64.TRYWAIT P0, [UR17+0x240], R3 ;  /* 0x00024003ff0075a7 */ /* 0x000ea40008001111 */
[----:B--2---:R-:W-:Y:S05]  /*27e0*/  @!P0 BRA `(.L_x_35) ;  /* 0x0000007400208947 */ /* 0x004fea0003800000 */
.L_x_34:
[----:B------:R2:W-:Y:S01]  /*27f0*/  @P3 SYNCS.ARRIVE.TRANS64 RZ, [UR17], R2 ;  /* 0x00000002ffff39a7 */ /* 0x0005e20008000011 */
[----:B------:R-:W-:-:S04]  /*2800*/  ULOP3.LUT UR5, UR21, 0x2, URZ, 0xfc, !UPT ;  /* 0x0000000215057892 */ /* 0x000fc8000f8efcff */
[----:B------:R-:W-:-:S09]  /*2810*/  UISETP.NE.AND UP0, UPT, UR5, 0x2, UPT ;  /* 0x000000020500788c */ /* 0x000fd2000bf05270 */
[----:B------:R-:W-:Y:S05]  /*2820*/  BRA.U UP0, `(.L_x_36) ;  /* 0x0000000100047547 */ /* 0x000fea000b800000 */
[----:B------:R-:W-:Y:S05]  /*2830*/  BPT.TRAP 0x1 ;  /* 0x000000040000795c */ /* 0x000fea0000300000 */
.L_x_36:
[----:B------:R-:W-:Y:S04]  /*2840*/  BSSY.RECONVERGENT B0, `(.L_x_37) ;  /* 0x0000003000007945 */ /* 0x000fe80003800200 */
[----:B------:R-:W-:Y:S05]  /*2850*/  @!P2 BRA `(.L_x_38) ;  /* 0x000000000004a947 */ /* 0x000fea0003800000 */
[----:B------:R-:W-:Y:S05]  /*2860*/  BPT.TRAP 0x1 ;  /* 0x000000040000795c */ /* 0x000fea0000300000 */
.L_x_38:
[----:B------:R-:W-:Y:S05]  /*2870*/  BSYNC.RECONVERGENT B0 ;  /* 0x0000000000007941 */ /* 0x000fea0003800200 */
.L_x_37:
[----:B------:R-:W-:Y:S02]  /*2880*/  UIADD3 UR5, UPT, UPT, UR4, 0x1, URZ ;  /* 0x0000000104057890 */ /* 0x000fe4000fffe0ff */
[----:B------:R-:W-:Y:S02]  /*2890*/  UIADD3 UR14, UP1, UPT, UR26, 0x80, URZ ;  /* 0x000000801a0e7890 */ /* 0x000fe4000ff3e0ff */
[----:B------:R-:W-:Y:S02]  /*28a0*/  UISETP.NE.AND UP0, UPT, UR5, 0x48, UPT ;  /* 0x000000480500788c */ /* 0x000fe4000bf05270 */
[----:B------:R-:W-:Y:S02]  /*28b0*/  ULEA UR16, UR4, UR30, 0xb ;  /* 0x0000001e04107291 */ /* 0x000fe4000f8e58ff */
[----:B------:R-:W-:Y:S02]  /*28c0*/  USEL UR8, URZ, 0x1, UP0 ;  /* 0x00000001ff087887 */ /* 0x000fe40008000000 */
[----:B------:R-:W-:-:S02]  /*28d0*/  USEL UR6, UR5, URZ, UP0 ;  /* 0x000000ff05067287 */ /* 0x000fc40008000000 */
[----:B------:R-:W-:Y:S02]  /*28e0*/  UIADD3 UR22, UP0, UPT, UR26, 0x180, URZ ;  /* 0x000001801a167890 */ /* 0x000fe4000ff1e0ff */
[----:B------:R-:W-:Y:S01]  /*28f0*/  LOP3.LUT R12, R12, UR8, RZ, 0x3c, !PT ;  /* 0x000000080c0c7c12 */ /* 0x000fe2000f8e3cff */
[----:B------:R-:W-:Y:S02]  /*2900*/  ULEA UR8, UR4, UR13, 0xa ;  /* 0x0000000d04087291 */ /* 0x000fe4000f8e50ff */
[----:B------:R-:W-:Y:S01]  /*2910*/  ULEA UR5, UR6, UR13, 0x3 ;  /* 0x0000000d06057291 */ /* 0x000fe2000f8e18ff */
[----:B-1----:R-:W-:Y:S01]  /*2920*/  SHF.L.U32 R0, R12, 0x1f, RZ ;  /* 0x0000001f0c007819 */ /* 0x002fe200000006ff */
[----:B------:R-:W-:Y:S02]  /*2930*/  USHF.L.U32 UR18, UR7, 0x5, URZ ;  /* 0x0000000507127899 */ /* 0x000fe400080006ff */
[----:B------:R-:W-:Y:S02]  /*2940*/  ULOP3.LUT UR17, UR17, 0xfefffff8, URZ, 0xc0, !UPT ;  /* 0xfefffff811117892 */ /* 0x000fe4000f8ec0ff */
[----:B------:R-:W-:-:S02]  /*2950*/  UIADD3.X UR15, UPT, UPT, URZ, UR27, URZ, UP1, !UPT ;  /* 0x0000001bff0f7290 */ /* 0x000fc40008ffe4ff */
[----:B------:R-:W-:Y:S01]  /*2960*/  UPRMT UR4, URZ, 0x5410, UR24 ;  /* 0x00005410ff047896 */ /* 0x000fe20008000018 */
[----:B------:R3:W4:Y:S01]  /*2970*/  SYNCS.PHASECHK.TRANS64.TRYWAIT P0, [UR5+0x240], R0 ;  /* 0x00024000ff0075a7 */ /* 0x0007220008001105 */
[----:B------:R-:W-:Y:S02]  /*2980*/  UIADD3 UR8, UPT, UPT, UR8, 0x26800, URZ ;  /* 0x0002680008087890 */ /* 0x000fe4000fffe0ff */
[----:B------:R-:W-:Y:S01]  /*2990*/  UIADD3.X UR23, UPT, UPT, URZ, UR27, URZ, UP0, !UPT ;  /* 0x0000001bff177290 */ /* 0x000fe200087fe4ff */
[----:B------:R-:W-:Y:S01]  /*29a0*/  UMOV UR32, 0x0 ;  /* 0x0000000000207882 */ /* 0x000fe20000000000 */
[----:B------:R-:W-:Y:S01]  /*29b0*/  UMOV UR33, 0x10000000 ;  /* 0x1000000000217882 */ /* 0x000fe20000000000 */
[----:B------:R-:W-:Y:S01]  /*29c0*/  UMOV UR19, UR35 ;  /* 0x0000002300137c82 */ /* 0x000fe20008000000 */
[----:B------:R-:W-:Y:S01]  /*29d0*/  UMOV UR20, UR36 ;  /* 0x0000002400147c82 */ /* 0x000fe20008000000 */
[----:B------:R-:W-:Y:S01]  /*29e0*/  UMOV UR12, UR36 ;  /* 0x00000024000c7c82 */ /* 0x000fe20008000000 */
[----:B------:R-:W-:Y:S01]  /*29f0*/  UMOV UR9, UR17 ;  /* 0x0000001100097c82 */ /* 0x000fe20008000000 */
[----:B------:R-:W-:Y:S01]  /*2a00*/  UMOV UR10, UR18 ;  /* 0x00000012000a7c82 */ /* 0x000fe20008000000 */
[----:B------:R1:W-:Y:S01]  /*2a10*/  UTMALDG.3D.MULTICAST.2CTA [UR16], [UR14], UR4, desc[UR32] ;  /* 0x000020100e0073b4 */ /* 0x0003e20008211804 */
[----:B------:R-:W-:-:S04]  /*2a20*/  UIADD3 UR7, UPT, UPT, UR7, 0x1, URZ ;  /* 0x0000000107077890 */ /* 0x000fc8000fffe0ff */
[----:B------:R-:W-:Y:S01]  /*2a30*/  UISETP.NE.AND UP0, UPT, UR7, UR25, UPT ;  /* 0x000000190700728c */ /* 0x000fe2000bf05270 */
[----:B------:R3:W-:Y:S01]  /*2a40*/  UTMALDG.3D.2CTA [UR8], [UR22], desc[UR32] ;  /* 0x00002008160075b4 */ /* 0x0007e20008211000 */
[----:B-1----:R-:W-:-:S07]  /*2a50*/  UMOV UR4, UR6 ;  /* 0x0000000600047c82 */ /* 0x002fce0008000000 */
[----:B---3--:R-:W-:Y:S05]  /*2a60*/  BRA.U UP0, `(.L_x_39) ;  /* 0xfffffffd00487547 */ /* 0x008fea000b83ffff */
.L_x_33:
[C---:B------:R-:W-:Y:S01]  /*2a70*/  LEA R3, R11.reuse, UR13, 0x3 ;  /* 0x0000000d0b037c11 */ /* 0x040fe2000f8e18ff */
[----:B------:R-:W-:Y:S01]  /*2a80*/  NOP ;  /* 0x0000000000007918 */ /* 0x000fe20000000000 */
[----:B-1----:R-:W-:Y:S02]  /*2a90*/  SHF.L.U32 R0, R10, 0x1f, RZ ;  /* 0x0000001f0a007819 */ /* 0x002fe400000006ff */
[----:B------:R-:W-:Y:S02]  /*2aa0*/  LEA R4, R11, UR13, 0x4 ;  /* 0x0000000d0b047c11 */ /* 0x000fe4000f8e20ff */
[----:B--2-4-:R-:W1:Y:S02]  /*2ab0*/  SYNCS.PHASECHK.TRANS64.TRYWAIT P0, [R3+URZ+0x4a0], R0 ;  /* 0x0004a000030075a7 */ /* 0x014e6400080011ff */
[----:B-1----:R-:W-:Y:S05]  /*2ac0*/  @!P0 BRA `(.L_x_40) ;  /* 0x0000007000808947 */ /* 0x002fea0003800000 */
.L_x_185:
[----:B------:R-:W2:Y:S01]  /*2ad0*/  LDS.128 R4, [R4+0x530] ;  /* 0x0005300004047984 */ /* 0x000ea20000000c00 */
[----:B------:R-:W-:Y:S01]  /*2ae0*/  UISETP.GE.AND UP0, UPT, UR40, 0x1, UPT ;  /* 0x000000012800788c */ /* 0x000fe2000bf06270 */
[----:B------:R-:W-:Y:S01]  /*2af0*/  @!PT LDS RZ, [RZ] ;  /* 0x00000000fffff984 */ /* 0x000fe20000000800 */
[----:B------:R-:W-:Y:S01]  /*2b00*/  @!PT LDS RZ, [RZ] ;  /* 0x00000000fffff984 */ /* 0x000fe20000000800 */
[----:B------:R-:W-:Y:S01]  /*2b10*/  @!PT LDS RZ, [RZ] ;  /* 0x00000000fffff984 */ /* 0x000fe20000000800 */
[----:B------:R-:W-:Y:S01]  /*2b20*/  @!PT LDS RZ, [RZ] ;  /* 0x00000000fffff984 */ /* 0x000fe20000000800 */
[----:B------:R3:W-:Y:S06]  /*2b30*/  MEMBAR.ALL.CTA ;  /* 0x0000000000007992 */ /* 0x0007ec0000008000 */
[----:B---3--:R-:W3:Y:S01]  /*2b40*/  FENCE.VIEW.ASYNC.S ;  /* 0x00000000000073c6 */ /* 0x008ee20000000000 */
[----:B--2---:R-:W-:-:S13]  /*2b50*/  LOP3.LUT P0, RZ, R6, 0x1, RZ, 0xc0, !PT ;  /* 0x0000000106ff7812 */ /* 0x004fda000780c0ff */
[----:B---3--:R-:W-:Y:S01]  /*2b60*/  VOTEU.ANY UP1, P0 ;  /* 0x0000000000ff7886 */ /* 0x008fe20000020100 */
[----:B------:R-:W-:-:S13]  /*2b70*/  PLOP3.LUT P0, PT, PT, PT, UP1, 0x80, 0x8 ;  /* 0x000000000008781c */ /* 0x000fda0003f0f018 */
[----:B-1----:R-:W-:Y:S02]  /*2b80*/  @P0 LOP3.LUT R0, R5, 0xffff, RZ, 0xc0, !PT ;  /* 0x0000ffff05000812 */ /* 0x002fe400078ec0ff */
[----:B------:R-:W-:Y:S02]  /*2b90*/  @P0 MOV R2, R4 ;  /* 0x0000000400020202 */ /* 0x000fe40000000f00 */
[----:B------:R-:W-:Y:S01]  /*2ba0*/  @P0 R2UR UR5, R0 ;  /* 0x00000000000502ca */ /* 0x000fe200000e0000 */
[----:B------:R-:W-:Y:S01]  /*2bb0*/  VIADD R0, R3, 0x4b0 ;  /* 0x000004b003007836 */ /* 0x000fe20000000000 */
[----:B------:R-:W-:Y:S02]  /*2bc0*/  @P0 SHF.R.U32.HI R4, RZ, 0x10, R5 ;  /* 0x00000010ff040819 */ /* 0x000fe40000011605 */
[----:B------:R-:W-:Y:S02]  /*2bd0*/  @P0 R2UR UR7, R2 ;  /* 0x00000000020702ca */ /* 0x000fe400000e0000 */
[----:B------:R-:W-:-:S02]  /*2be0*/  PRMT R0, RZ, 0x654, R0 ;  /* 0x00000654ff007816 */ /* 0x000fc40000000000 */
[----:B------:R-:W-:Y:S02]  /*2bf0*/  @P0 R2UR UR4, R4 ;  /* 0x00000000040402ca */ /* 0x000fe400000e0000 */
[----:B------:R1:W-:Y:S03]  /*2c00*/  SYNCS.ARRIVE.TRANS64.RED.A1T0 RZ, [R0+URZ], RZ ;  /* 0x000000ff00ff79a7 */ /* 0x0003e600081004ff */
[----:B------:R-:W-:-:S04]  /*2c10*/  @UP1 UMOV UR31, UR5 ;  /* 0x00000005001f1c82 */ /* 0x000fc80008000000 */
[----:B------:R-:W-:-:S04]  /*2c20*/  @UP1 UMOV UR37, UR7 ;  /* 0x0000000700251c82 */ /* 0x000fc80008000000 */
[----:B------:R-:W-:Y:S01]  /*2c30*/  @UP1 UMOV UR36, UR4 ;  /* 0x0000000400241c82 */ /* 0x000fe20008000000 */
[----:B------:R-:W-:Y:S05]  /*2c40*/  BRA.U !UP0, `(.L_x_41) ;  /* 0x0000000108d47547 */ /* 0x000fea000b800000 */
[----:B------:R-:W2:Y:S01]  /*2c50*/  LDCU.128 UR16, c[0x0][0xb10] ;  /* 0x00016200ff1077ac */ /* 0x000ea20008000c00 */
[----:B------:R-:W3:Y:S01]  /*2c60*/  LDCU UR12, c[0x0][0xb20] ;  /* 0x00016400ff0c77ac */ /* 0x000ee20008000800 */
[----:B------:R-:W4:Y:S01]  /*2c70*/  LDCU UR20, c[0x0][0xb0c] ;  /* 0x00016180ff1477ac */ /* 0x000f220008000800 */
[----:B------:R-:W1:Y:S01]  /*2c80*/  LDCU.64 UR8, c[0x0][0xb28] ;  /* 0x00016500ff0877ac */ /* 0x000e620008000a00 */
[----:B------:R-:W-:Y:S02]  /*2c90*/  UISETP.NE.AND UP3, UPT, UR40, 0x1, UPT ;  /* 0x000000012800788c */ /* 0x000fe4000bf65270 */
[----:B--2---:R-:W-:Y:S02]  /*2ca0*/  UIMAD.WIDE.U32 UR10, UR38, UR19, URZ ;  /* 0x00000013260a72a5 */ /* 0x004fe4000f8e00ff */
[----:B------:R-:W-:Y:S02]  /*2cb0*/  UIMAD.WIDE.U32 UR4, UR39, UR16, URZ ;  /* 0x00000010270472a5 */ /* 0x000fe4000f8e00ff */
[----:B------:R-:W-:-:S02]  /*2cc0*/  UISETP.NE.AND UP0, UPT, UR18, 0x1, UPT ;  /* 0x000000011200788c */ /* 0x000fc4000bf05270 */
[----:B------:R-:W-:Y:S01]  /*2cd0*/  UIMAD.WIDE.U32 UR22, UR31, UR19, URZ ;  /* 0x000000131f1672a5 */ /* 0x000fe2000f8e00ff */
[----:B------:R-:W-:Y:S02]  /*2ce0*/  UMOV UR10, UR11 ;  /* 0x0000000b000a7c82 */ /* 0x000fe40008000000 */
[----:B------:R-:W-:Y:S01]  /*2cf0*/  UMOV UR4, UR5 ;  /* 0x0000000500047c82 */ /* 0x000fe20008000000 */
[----:B---3--:R-:W-:Y:S02]  /*2d00*/  USHF.R.U32.HI UR10, URZ, UR12, UR10 ;  /* 0x0000000cff0a7299 */ /* 0x008fe4000801160a */
[----:B----4-:R-:W-:Y:S02]  /*2d10*/  UISETP.NE.AND UP2, UPT, UR20, 0x1, UPT ;  /* 0x000000011400788c */ /* 0x010fe4000bf45270 */
[----:B------:R-:W-:Y:S02]  /*2d20*/  USHF.R.U32.HI UR4, URZ, UR17, UR4 ;  /* 0x00000011ff047299 */ /* 0x000fe40008011604 */
[----:B------:R-:W-:-:S02]  /*2d30*/  USEL UR5, UR38, UR10, !UP0 ;  /* 0x0000000a26057287 */ /* 0x000fc4000c000000 */
[----:B------:R-:W-:Y:S02]  /*2d40*/  USEL UR7, UR39, UR4, !UP2 ;  /* 0x0000000427077287 */ /* 0x000fe4000d000000 */
[----:B-1----:R-:W-:Y:S01]  /*2d50*/  UIMAD.WIDE.U32 UR10, UR5, UR8, URZ ;  /* 0x00000008050a72a5 */ /* 0x002fe2000f8e00ff */
[----:B------:R-:W-:Y:S01]  /*2d60*/  UMOV UR4, UR23 ;  /* 0x0000001700047c82 */ /* 0x000fe20008000000 */
[----:B------:R-:W-:Y:S02]  /*2d70*/  UIMAD.WIDE.U32 UR14, UR37, UR16, URZ ;  /* 0x00000010250e72a5 */ /* 0x000fe4000f8e00ff */
[----:B------:R-:W-:-:S03]  /*2d80*/  UIMAD.WIDE.U32 UR22, UR7, UR8, URZ ;  /* 0x00000008071672a5 */ /* 0x000fc6000f8e00ff */
[----:B------:R-:W-:Y:S01]  /*2d90*/  UMOV UR10, UR11 ;  /* 0x0000000b000a7c82 */ /* 0x000fe20008000000 */
[----:B------:R-:W-:Y:S02]  /*2da0*/  USHF.R.U32.HI UR4, URZ, UR12, UR4 ;  /* 0x0000000cff047299 */ /* 0x000fe40008011604 */
[----:B------:R-:W-:Y:S01]  /*2db0*/  @UP3 USHF.R.U32.HI UR5, URZ, UR9, UR10 ;  /* 0x00000009ff053299 */ /* 0x000fe2000801160a */
[----:B------:R-:W-:Y:S01]  /*2dc0*/  UMOV UR14, UR15 ;  /* 0x0000000f000e7c82 */ /* 0x000fe20008000000 */
[----:B------:R-:W-:Y:S01]  /*2dd0*/  UMOV UR22, UR23 ;  /* 0x0000001700167c82 */ /* 0x000fe20008000000 */
[----:B------:R-:W-:Y:S02]  /*2de0*/  USHF.R.U32.HI UR17, URZ, UR17, UR14 ;  /* 0x00000011ff117299 */ /* 0x000fe4000801160e */
[----:B------:R-:W-:Y:S02]  /*2df0*/  USEL UR4, UR31, UR4, !UP0 ;  /* 0x000000041f047287 */ /* 0x000fe4000c000000 */
[----:B------:R-:W-:-:S02]  /*2e00*/  @UP3 USHF.R.U32.HI UR7, URZ, UR9, UR22 ;  /* 0x00000009ff073299 */ /* 0x000fc40008011616 */
[----:B------:R-:W-:Y:S02]  /*2e10*/  UIMAD UR10, UR40, UR5, URZ ;  /* 0x00000005280a72a4 */ /* 0x000fe4000f8e02ff */
[----:B------:R-:W-:Y:S02]  /*2e20*/  USEL UR5, UR37, UR17, !UP2 ;  /* 0x0000001125057287 */ /* 0x000fe4000d000000 */
[----:B------:R-:W-:Y:S02]  /*2e30*/  UIMAD UR12, UR40, UR7, URZ ;  /* 0x00000007280c72a4 */ /* 0x000fe4000f8e02ff */
[----:B------:R-:W-:Y:S02]  /*2e40*/  UISETP.GE.AND UP0, UPT, UR4, UR10, UPT ;  /* 0x0000000a0400728c */ /* 0x000fe4000bf06270 */
[----:B------:R-:W-:Y:S02]  /*2e50*/  UIMAD.WIDE.U32 UR10, UR4, UR8, URZ ;  /* 0x00000008040a72a5 */ /* 0x000fe4000f8e00ff */
[----:B------:R-:W-:-:S02]  /*2e60*/  UISETP.GE.OR UP0, UPT, UR5, UR12, UP0 ;  /* 0x0000000c0500728c */ /* 0x000fc40008706670 */
[----:B------:R-:W-:Y:S02]  /*2e70*/  UIMAD.WIDE.U32 UR14, UR5, UR8, URZ ;  /* 0x00000008050e72a5 */ /* 0x000fe4000f8e00ff */
[----:B------:R-:W-:Y:S01]  /*2e80*/  UIADD3 UR12, UPT, UPT, -UR5, URZ, URZ ;  /* 0x000000ff050c7290 */ /* 0x000fe2000fffe1ff */
[----:B------:R-:W-:Y:S01]  /*2e90*/  UMOV UR10, UR11 ;  /* 0x0000000b000a7c82 */ /* 0x000fe20008000000 */
[----:B------:R-:W-:Y:S02]  /*2ea0*/  UIADD3 UR11, UPT, UPT, -UR4, URZ, URZ ;  /* 0x000000ff040b7290 */ /* 0x000fe4000fffe1ff */
[----:B------:R-:W-:-:S03]  /*2eb0*/  USHF.R.U32.HI UR10, URZ, UR9, UR10 ;  /* 0x00000009ff0a7299 */ /* 0x000fc6000801160a */
[----:B------:R-:W-:Y:S01]  /*2ec0*/  @!UP0 UMOV UR8, UR15 ;  /* 0x0000000f00088c82 */ /* 0x000fe20008000000 */
[----:B------:R-:W-:Y:S02]  /*2ed0*/  UIMAD UR11, UR18, UR11, UR31 ;  /* 0x0000000b120b72a4 */ /* 0x000fe4000f8e021f */
[----:B------:R-:W-:Y:S02]  /*2ee0*/  USEL UR10, UR4, UR10, !UP3 ;  /* 0x0000000a040a7287 */ /* 0x000fe4000d800000 */
[----:B------:R-:W-:Y:S02]  /*2ef0*/  @!UP0 USHF.R.U32.HI UR8, URZ, UR9, UR8 ;  /* 0x00000009ff088299 */ /* 0x000fe40008011608 */
[----:B------:R-:W-:Y:S02]  /*2f00*/  UIADD3 UR9, UPT, UPT, -UR10, URZ, URZ ;  /* 0x000000ff0a097290 */ /* 0x000fe4000fffe1ff */
[----:B------:R-:W-:Y:S02]  /*2f10*/  @!UP0 USEL UR8, UR5, UR8, !UP3 ;  /* 0x0000000805088287 */ /* 0x000fe4000d800000 */
[----:B------:R-:W-:-:S02]  /*2f20*/  UIMAD UR9, UR40, UR9, UR4 ;  /* 0x00000009280972a4 */ /* 0x000fc4000f8e0204 */
[----:B------:R-:W-:Y:S02]  /*2f30*/  @!UP0 UIADD3 UR10, UPT, UPT, UR10, -UR8, URZ ;  /* 0x800000080a0a8290 */ /* 0x000fe4000fffe0ff */
[----:B------:R-:W-:Y:S02]  /*2f40*/  @!UP0 UIMAD UR8, UR9, UR7, UR8 ;  /* 0x00000007090882a4 */ /* 0x000fe4000f8e0208 */
[----:B------:R-:W-:Y:S02]  /*2f50*/  @!UP0 UIMAD UR4, UR40, UR10, UR5 ;  /* 0x0000000a280482a4 */ /* 0x000fe4000f8e0205 */
[----:B------:R-:W-:Y:S02]  /*2f60*/  UIMAD UR7, UR20, UR12, UR37 ;  /* 0x0000000c140772a4 */ /* 0x000fe4000f8e0225 */
[----:B------:R-:W-:Y:S01]  /*2f70*/  UIMAD UR31, UR4, UR18, UR11 ;  /* 0x00000012041f72a4 */ /* 0x000fe2000f8e020b */
[----:B------:R-:W-:Y:S02]  /*2f80*/  @!UP0 UMOV UR5, UR8 ;  /* 0x0000000800058c82 */ /* 0x000fe40008000000 */
[----:B------:R-:W-:-:S12]  /*2f90*/  UIMAD UR37, UR5, UR20, UR7 ;  /* 0x00000014052572a4 */ /* 0x000fd8000f8e0207 */
.L_x_41:
[----:B------:R-:W2:Y:S02]  /*2fa0*/  LDCU UR4, c[0x0][0xb30] ;  /* 0x00016600ff0477ac */ /* 0x000ea40008000800 */
[----:B--2---:R-:W-:-:S09]  /*2fb0*/  UISETP.NE.AND UP0, UPT, UR4, 0x1, UPT ;  /* 0x000000010400788c */ /* 0x004fd2000bf05270 */
[----:B------:R-:W-:Y:S05]  /*2fc0*/  BRA.U UP0, `(.L_x_42) ;  /* 0x0000000100447547 */ /* 0x000fea000b800000 */
[----:B------:R-:W2:Y:S01]  /*2fd0*/  LDCU.128 UR16, c[0x0][0xb10] ;  /* 0x00016200ff1077ac */ /* 0x000ea20008000c00 */
[----:B------:R-:W3:Y:S01]  /*2fe0*/  LDCU UR10, c[0x0][0xb0c] ;  /* 0x00016180ff0a77ac */ /* 0x000ee20008000800 */
[----:B------:R-:W4:Y:S01]  /*2ff0*/  LDCU UR7, c[0x0][0xb20] ;  /* 0x00016400ff0777ac */ /* 0x000f220008000800 */
[----:B--2---:R-:W-:Y:S02]  /*3000*/  UIMAD.WIDE.U32 UR8, UR37, UR16, URZ ;  /* 0x00000010250872a5 */ /* 0x004fe4000f8e00ff */
[----:B------:R-:W-:Y:S02]  /*3010*/  UIMAD.WIDE.U32 UR4, UR31, UR19, URZ ;  /* 0x000000131f0472a5 */ /* 0x000fe4000f8e00ff */
[----:B---3--:R-:W-:Y:S02]  /*3020*/  UISETP.NE.AND UP2, UPT, UR10, 0x1, UPT ;  /* 0x000000010a00788c */ /* 0x008fe4000bf45270 */
[----:B------:R-:W-:Y:S01]  /*3030*/  UISETP.NE.AND UP0, UPT, UR18, 0x1, UPT ;  /* 0x000000011200788c */ /* 0x000fe2000bf05270 */
[----:B------:R-:W-:-:S02]  /*3040*/  UMOV UR8, UR9 ;  /* 0x0000000900087c82 */ /* 0x000fc40008000000 */
[----:B------:R-:W-:Y:S01]  /*3050*/  UMOV UR4, UR5 ;  /* 0x0000000500047c82 */ /* 0x000fe20008000000 */
[----:B------:R-:W-:Y:S02]  /*3060*/  USHF.R.U32.HI UR17, URZ, UR17, UR8 ;  /* 0x00000011ff117299 */ /* 0x000fe40008011608 */
[----:B----4-:R-:W-:Y:S02]  /*3070*/  USHF.R.U32.HI UR4, URZ, UR7, UR4 ;  /* 0x00000007ff047299 */ /* 0x010fe40008011604 */
[----:B------:R-:W-:Y:S02]  /*3080*/  USEL UR5, UR37, UR17, !UP2 ;  /* 0x0000001125057287 */ /* 0x000fe4000d000000 */
[----:B------:R-:W-:-:S04]  /*3090*/  USEL UR4, UR31, UR4, !UP0 ;  /* 0x000000041f047287 */ /* 0x000fc8000c000000 */
[----:B------:R-:W-:Y:S02]  /*30a0*/  UIADD3 UR7, UPT, UPT, UR5, -UR4, URZ ;  /* 0x8000000405077290 */ /* 0x000fe4000fffe0ff */
[----:B------:R-:W-:Y:S02]  /*30b0*/  UIADD3 UR4, UPT, UPT, -UR5, UR4, URZ ;  /* 0x0000000405047290 */ /* 0x000fe4000fffe1ff */
[----:B------:R-:W-:Y:S02]  /*30c0*/  UIMAD UR31, UR7, UR18, UR31 ;  /* 0x00000012071f72a4 */ /* 0x000fe4000f8e021f */
[----:B------:R-:W-:-:S12]  /*30d0*/  UIMAD UR37, UR4, UR10, UR37 ;  /* 0x0000000a042572a4 */ /* 0x000fd8000f8e0225 */
.L_x_42:
[----:B------:R-:W-:Y:S01]  /*30e0*/  VIADD R11, R11, 0x1 ;  /* 0x000000010b0b7836 */ /* 0x000fe20000000000 */
[----:B------:R-:W-:Y:S01]  /*30f0*/  PLOP3.LUT P1, PT, PT, PT, PT, 0x80, 0x8 ;  /* 0x000000000008781c */ /* 0x000fe20003f2f070 */
[----:B------:R-:W-:Y:S02]  /*3100*/  UIADD3 UR46, UPT, UPT, UR37, UR58, URZ ;  /* 0x0000003a252e7290 */ /* 0x000fe4000fffe0ff */
[----:B------:R-:W-:Y:S01]  /*3110*/  UIADD3 UR45, UPT, UPT, UR31, UR55, URZ ;  /* 0x000000371f2d7290 */ /* 0x000fe2000fffe0ff */
[----:B------:R-:W-:-:S04]  /*3120*/  ISETP.NE.AND P0, PT, R11, 0x2, PT ;  /* 0x000000020b00780c */ /* 0x000fc80003f05270 */
[----:B-1----:R-:W-:Y:S02]  /*3130*/  SEL R0, RZ, 0x1, P0 ;  /* 0x00000001ff007807 */ /* 0x002fe40000000000 */
[----:B------:R-:W-:Y:S02]  /*3140*/  SEL R11, R11, RZ, P0 ;  /* 0x000000ff0b0b7207 */ /* 0x000fe40000000000 */
[----:B------:R-:W-:Y:S01]  /*3150*/  LOP3.LUT R10, R10, R0, RZ, 0x3c, !PT ;  /* 0x000000000a0a7212 */ /* 0x000fe200078e3cff */
[----:B------:R-:W-:Y:S06]  /*3160*/  BRA.U UP1, `(.L_x_43) ;  /* 0xfffffff101447547 */ /* 0x000fec000b83ffff */
[----:B------:R-:W-:Y:S01]  /*3170*/  UIADD3 UR13, UPT, UPT, UR13, 0x240, URZ ;  /* 0x000002400d0d7890 */ /* 0x000fe2000fffe0ff */
[----:B------:R-:W-:-:S03]  /*3180*/  SHF.L.U32 R2, R12, 0x1f, RZ ;  /* 0x0000001f0c027819 */ /* 0x000fc600000006ff */
[----:B------:R-:W-:-:S09]  /*3190*/  ULEA UR4, UR6, UR13, 0x3 ;  /* 0x0000000d06047291 */ /* 0x000fd2000f8e18ff */
[----:B------:R-:W1:Y:S02]  /*31a0*/  SYNCS.PHASECHK.TRANS64.TRYWAIT P0, [UR4], R2 ;  /* 0x00000002ff0075a7 */ /* 0x000e640008001104 */
[----:B-1----:R-:W-:Y:S05]  /*31b0*/  @!P0 BRA `(.L_x_44) ;  /* 0x0000006800d88947 */ /* 0x002fea0003800000 */
.L_x_187:
[----:B------:R-:W-:-:S04]  /*31c0*/  UIADD3 UR4, UPT, UPT, UR6, 0x1, URZ ;  /* 0x0000000106047890 */ /* 0x000fc8000fffe0ff */
[----:B------:R-:W-:-:S04]  /*31d0*/  UISETP.NE.AND UP0, UPT, UR4, 0x48, UPT ;  /* 0x000000480400788c */ /* 0x000fc8000bf05270 */
[----:B------:R-:W-:Y:S02]  /*31e0*/  USEL UR6, URZ, 0x1, UP0 ;  /* 0x00000001ff067887 */ /* 0x000fe40008000000 */
[----:B------:R-:W-:-:S04]  /*31f0*/  USEL UR4, UR4, URZ, UP0 ;  /* 0x000000ff04047287 */ /* 0x000fc80008000000 */
[----:B------:R-:W-:Y:S01]  /*3200*/  ULEA UR5, UR4, UR13, 0x3 ;  /* 0x0000000d04057291 */ /* 0x000fe2000f8e18ff */
[----:B-1----:R-:W-:-:S04]  /*3210*/  LOP3.LUT R2, R12, UR6, RZ, 0x3c, !PT ;  /* 0x000000060c027c12 */ /* 0x002fc8000f8e3cff */
[----:B------:R-:W-:-:S04]  /*3220*/  SHF.L.U32 R3, R2, 0x1f, RZ ;  /* 0x0000001f02037819 */ /* 0x000fc800000006ff */
[----:B------:R-:W1:Y:S02]  /*3230*/  SYNCS.PHASECHK.TRANS64.TRYWAIT P0, [UR5], R3 ;  /* 0x00000003ff0075a7 */ /* 0x000e640008001105 */
[----:B-1----:R-:W-:Y:S05]  /*3240*/  @!P0 BRA `(.L_x_45) ;  /* 0x0000006800cc8947 */ /* 0x002fea0003800000 */
.L_x_189:
[----:B------:R-:W-:-:S04]  /*3250*/  UIADD3 UR4, UPT, UPT, UR4, 0x1, URZ ;  /* 0x0000000104047890 */ /* 0x000fc8000fffe0ff */
[----:B------:R-:W-:-:S04]  /*3260*/  UISETP.NE.AND UP0, UPT, UR4, 0x48, UPT ;  /* 0x000000480400788c */ /* 0x000fc8000bf05270 */
[----:B------:R-:W-:Y:S02]  /*3270*/  USEL UR6, URZ, 0x1, UP0 ;  /* 0x00000001ff067887 */ /* 0x000fe40008000000 */
[----:B------:R-:W-:-:S04]  /*3280*/  USEL UR4, UR4, URZ, UP0 ;  /* 0x000000ff04047287 */ /* 0x000fc80008000000 */
[----:B------:R-:W-:Y:S01]  /*3290*/  ULEA UR5, UR4, UR13, 0x3 ;  /* 0x0000000d04057291 */ /* 0x000fe2000f8e18ff */
[----:B------:R-:W-:-:S04]  /*32a0*/  LOP3.LUT R2, R2, UR6, RZ, 0x3c, !PT ;  /* 0x0000000602027c12 */ /* 0x000fc8000f8e3cff */
[----:B-1----:R-:W-:-:S04]  /*32b0*/  SHF.L.U32 R3, R2, 0x1f, RZ ;  /* 0x0000001f02037819 */ /* 0x002fc800000006ff */
[----:B------:R-:W1:Y:S02]  /*32c0*/  SYNCS.PHASECHK.TRANS64.TRYWAIT P0, [UR5], R3 ;  /* 0x00000003ff0075a7 */ /* 0x000e640008001105 */
[----:B-1----:R-:W-:Y:S05]  /*32d0*/  @!P0 BRA `(.L_x_46) ;  /* 0x0000006800c08947 */ /* 0x002fea0003800000 */
.L_x_191:
        /* <DEDUP_REMOVED lines=9> */
.L_x_193:
        /* <DEDUP_REMOVED lines=9> */
.L_x_195:
        /* <DEDUP_REMOVED lines=9> */
.L_x_197:
        /* <DEDUP_REMOVED lines=9> */
.L_x_199:
        /* <DEDUP_REMOVED lines=9> */
.L_x_201:
        /* <DEDUP_REMOVED lines=9> */
.L_x_203:
        /* <DEDUP_REMOVED lines=9> */
.L_x_205:
        /* <DEDUP_REMOVED lines=9> */
.L_x_207:
        /* <DEDUP_REMOVED lines=9> */
.L_x_209:
        /* <DEDUP_REMOVED lines=9> */
.L_x_211:
        /* <DEDUP_REMOVED lines=9> */
.L_x_213:
        /* <DEDUP_REMOVED lines=9> */
.L_x_215:
        /* <DEDUP_REMOVED lines=9> */
.L_x_217:
        /* <DEDUP_REMOVED lines=9> */
.L_x_219:
        /* <DEDUP_REMOVED lines=9> */
.L_x_221:
        /* <DEDUP_REMOVED lines=9> */
.L_x_223:
        /* <DEDUP_REMOVED lines=9> */
.L_x_225:
        /* <DEDUP_REMOVED lines=9> */
.L_x_227:
        /* <DEDUP_REMOVED lines=9> */
.L_x_229:
        /* <DEDUP_REMOVED lines=9> */
.L_x_231:
        /* <DEDUP_REMOVED lines=9> */
.L_x_233:
        /* <DEDUP_REMOVED lines=9> */
.L_x_235:
        /* <DEDUP_REMOVED lines=9> */
.L_x_237:
        /* <DEDUP_REMOVED lines=9> */
.L_x_239:
        /* <DEDUP_REMOVED lines=9> */
.L_x_241:
        /* <DEDUP_REMOVED lines=9> */
.L_x_243:
        /* <DEDUP_REMOVED lines=9> */
.L_x_245:
        /* <DEDUP_REMOVED lines=9> */
.L_x_247:
        /* <DEDUP_REMOVED lines=9> */
.L_x_249:
        /* <DEDUP_REMOVED lines=9> */
.L_x_251:
        /* <DEDUP_REMOVED lines=9> */
.L_x_253:
        /* <DEDUP_REMOVED lines=9> */
.L_x_255:
        /* <DEDUP_REMOVED lines=9> */
.L_x_257:
        /* <DEDUP_REMOVED lines=9> */
.L_x_259:
        /* <DEDUP_REMOVED lines=9> */
.L_x_261:
        /* <DEDUP_REMOVED lines=9> */
.L_x_263:
        /* <DEDUP_REMOVED lines=9> */
.L_x_265:
        /* <DEDUP_REMOVED lines=9> */
.L_x_267:
        /* <DEDUP_REMOVED lines=9> */
.L_x_269:
        /* <DEDUP_REMOVED lines=9> */
.L_x_271:
        /* <DEDUP_REMOVED lines=9> */
.L_x_273:
        /* <DEDUP_REMOVED lines=9> */
.L_x_275:
        /* <DEDUP_REMOVED lines=9> */
.L_x_277:
        /* <DEDUP_REMOVED lines=9> */
.L_x_279:
        /* <DEDUP_REMOVED lines=9> */
.L_x_281:
        /* <DEDUP_REMOVED lines=9> */
.L_x_283:
        /* <DEDUP_REMOVED lines=9> */
.L_x_285:
        /* <DEDUP_REMOVED lines=9> */
.L_x_287:
        /* <DEDUP_REMOVED lines=9> */
.L_x_289:
        /* <DEDUP_REMOVED lines=9> */
.L_x_291:
        /* <DEDUP_REMOVED lines=9> */
.L_x_293:
        /* <DEDUP_REMOVED lines=9> */
.L_x_295:
        /* <DEDUP_REMOVED lines=9> */
.L_x_297:
        /* <DEDUP_REMOVED lines=9> */
.L_x_299:
        /* <DEDUP_REMOVED lines=9> */
.L_x_301:
        /* <DEDUP_REMOVED lines=9> */
.L_x_303:
        /* <DEDUP_REMOVED lines=9> */
.L_x_305:
        /* <DEDUP_REMOVED lines=9> */
.L_x_307:
        /* <DEDUP_REMOVED lines=9> */
.L_x_309:
        /* <DEDUP_REMOVED lines=9> */
.L_x_311:
        /* <DEDUP_REMOVED lines=9> */
.L_x_313:
        /* <DEDUP_REMOVED lines=9> */
.L_x_315:
        /* <DEDUP_REMOVED lines=9> */
.L_x_317:
        /* <DEDUP_REMOVED lines=9> */
.L_x_319:
        /* <DEDUP_REMOVED lines=9> */
.L_x_321:
        /* <DEDUP_REMOVED lines=9> */
.L_x_323:
        /* <DEDUP_REMOVED lines=9> */
.L_x_325:
        /* <DEDUP_REMOVED lines=9> */
.L_x_327:
[----:B------:R-:W-:-:S04]  /*5920*/  UIADD3 UR4, UPT, UPT, UR4, 0x1, URZ ;  /* 0x0000000104047890 */ /* 0x000fc8000fffe0ff */
[----:B------:R-:W-:-:S04]  /*5930*/  UISETP.NE.AND UP0, UPT, UR4, 0x48, UPT ;  /* 0x000000480400788c */ /* 0x000fc8000bf05270 */
[----:B------:R-:W-:Y:S02]  /*5940*/  USEL UR5, URZ, 0x1, UP0 ;  /* 0x00000001ff057887 */ /* 0x000fe40008000000 */
[----:B------:R-:W-:-:S04]  /*5950*/  USEL UR4, UR4, URZ, UP0 ;  /* 0x000000ff04047287 */ /* 0x000fc80008000000 */
[----:B------:R-:W-:Y:S01]  /*5960*/  ULEA UR4, UR4, UR13, 0x3 ;  /* 0x0000000d04047291 */ /* 0x000fe2000f8e18ff */
[----:B------:R-:W-:-:S04]  /*5970*/  LOP3.LUT R2, R2, UR5, RZ, 0x3c, !PT ;  /* 0x0000000502027c12 */ /* 0x000fc8000f8e3cff */
[----:B------:R-:W-:Y:S01]  /*5980*/  SHF.L.U32 R2, R2, 0x1f, RZ ;  /* 0x0000001f02027819 */ /* 0x000fe200000006ff */
[----:B-1----:R-:W-:-:S07]  /*5990*/  IMAD.U32 R0, RZ, RZ, UR4 ;  /* 0x00000004ff007e24 */ /* 0x002fce000f8e00ff */
.L_x_115:
[----:B-1----:R1:W2:Y:S02]  /*59a0*/  SYNCS.PHASECHK.TRANS64.TRYWAIT P0, [R0+URZ], R2 ;  /* 0x00000002000075a7 */ /* 0x0022a400080011ff */
[----:B--2---:R-:W-:Y:S05]  /*59b0*/  @!P0 NANOSLEEP.SYNCS 0x989680 ;  /* 0x009896800000895d */ /* 0x004fea0003900000 */
[----:B------:R-:W2:Y:S02]  /*59c0*/  @!P0 SYNCS.PHASECHK.TRANS64 P0, [R0+URZ], R2 ;  /* 0x00000002000085a7 */ /* 0x000ea400080010ff */
[----:B--2---:R-:W-:Y:S05]  /*59d0*/  @P0 EXIT ;  /* 0x000000000000094d */ /* 0x004fea0003800000 */
[----:B------:R-:W-:Y:S05]  /*59e0*/  BRA `(.L_x_115) ;  /* 0xfffffffc00ec7947 */ /* 0x000fea000383ffff */
.L_x_23:
[----:B------:R-:W1:Y:S02]  /*59f0*/  S2UR UR4, SR_CgaCtaId ;  /* 0x00000000000479c3 */ /* 0x000e640000008800 */
[----:B-1----:R-:W-:-:S04]  /*5a00*/  UISETP.NE.AND UP0, UPT, UR4, URZ, UPT ;  /* 0x000000ff0400728c */ /* 0x002fc8000bf05270 */
[----:B------:R-:W-:-:S09]  /*5a10*/  UISETP.NE.OR UP0, UPT, UR13, 0x1, UP0 ;  /* 0x000000010d00788c */ /* 0x000fd20008705670 */
[----:B------:R-:W-:Y:S05]  /*5a20*/  BRA.U UP0, `(.L_x_116) ;  /* 0x00000005004c7547 */ /* 0x000fea000b800000 */
[----:B------:R-:W1:Y:S01]  /*5a30*/  S2UR UR5, SR_CgaCtaId ;  /* 0x00000000000579c3 */ /* 0x000e620000008800 */
[----:B------:R-:W-:Y:S01]  /*5a40*/  UMOV UR4, 0x400 ;  /* 0x0000040000047882 */ /* 0x000fe20000000000 */
[----:B------:R-:W-:Y:S01]  /*5a50*/  ISETP.GE.U32.AND P2, PT, R0, 0x4, PT ;  /* 0x000000040000780c */ /* 0x000fe20003f46070 */
[----:B------:R-:W-:Y:S01]  /*5a60*/  IMAD.MOV.U32 R12, RZ, RZ, 0x1 ;  /* 0x00000001ff0c7424 */ /* 0x000fe200078e00ff */
[----:B------:R-:W-:Y:S02]  /*5a70*/  CS2R R10, SRZ ;  /* 0x00000000000a7805 */ /* 0x000fe4000001ff00 */
[----:B------:R-:W-:Y:S01]  /*5a80*/  CS2R R8, SRZ ;  /* 0x0000000000087805 */ /* 0x000fe2000001ff00 */
[----:B-1----:R-:W-:-:S03]  /*5a90*/  ULEA UR6, UR5, UR4, 0x18 ;  /* 0x0000000405067291 */ /* 0x002fc6000f8ec0ff */
[----:B------:R-:W-:-:S09]  /*5aa0*/  UMOV UR5, URZ ;  /* 0x000000ff00057c82 */ /* 0x000fd20008000000 */
.L_x_120:
[----:B------:R-:W-:Y:S02]  /*5ab0*/  LEA R2, R8, UR6, 0x3 ;  /* 0x0000000608027c11 */ /* 0x000fe4000f8e18ff */
[----:B------:R-:W-:-:S03]  /*5ac0*/  SHF.L.U32 R4, R9, 0x1f, RZ ;  /* 0x0000001f09047819 */ /* 0x000fc600000006ff */
[----:B------:R-:W-:Y:S01]  /*5ad0*/  VIADD R5, R2, 0x510 ;  /* 0x0000051002057836 */ /* 0x000fe20000000000 */
[----:B------:R-:W1:Y:S02]  /*5ae0*/  SYNCS.PHASECHK.TRANS64.TRYWAIT P0, [R2+URZ+0x500], R4 ;  /* 0x00050004020075a7 */ /* 0x000e6400080011ff */
[----:B-1----:R-:W-:Y:S05]  /*5af0*/  @!P0 BRA `(.L_x_117) ;  /* 0x0000005c00308947 */ /* 0x002fea0003800000 */
.L_x_328:
[----:B------:R-:W-:Y:S01]  /*5b00*/  ULEA UR4, UR5, UR6, 0x3 ;  /* 0x0000000605047291 */ /* 0x000fe2000f8e18ff */
[----:B-1----:R-:W-:Y:S01]  /*5b10*/  PRMT R2, RZ, 0x654, R5 ;  /* 0x00000654ff027816 */ /* 0x002fe20000000005 */
[----:B------:R-:W-:Y:S01]  /*5b20*/  @!P2 IMAD.MOV.U32 R4, RZ, RZ, 0x10 ;  /* 0x00000010ff04a424 */ /* 0x000fe200078e00ff */
[----:B------:R-:W-:Y:S01]  /*5b30*/  SHF.L.U32 R5, R12, 0x1f, RZ ;  /* 0x0000001f0c057819 */ /* 0x000fe200000006ff */
[----:B------:R-:W-:Y:S01]  /*5b40*/  UIADD3 UR7, UPT, UPT, UR4, 0x4a0, URZ ;  /* 0x000004a004077890 */ /* 0x000fe2000fffe0ff */
[----:B------:R1:W-:Y:S05]  /*5b50*/  SYNCS.ARRIVE.TRANS64.RED.A1T0 RZ, [R2+URZ], RZ ;  /* 0x000000ff02ff79a7 */ /* 0x0003ea00081004ff */
[----:B------:R-:W-:Y:S01]  /*5b60*/  IMAD.U32 R6, RZ, RZ, UR7 ;  /* 0x00000007ff067e24 */ /* 0x000fe2000f8e00ff */
[----:B------:R-:W2:Y:S04]  /*5b70*/  SYNCS.PHASECHK.TRANS64.TRYWAIT P0, [UR4+0x4b0], R5 ;  /* 0x0004b005ff0075a7 */ /* 0x000ea80008001104 */
[----:B------:R-:W-:Y:S01]  /*5b80*/  PRMT R6, R0, 0x654, R6 ;  /* 0x0000065400067816 */ /* 0x000fe20000000006 */
[----:B-12---:R-:W-:Y:S06]  /*5b90*/  @!P0 BRA `(.L_x_118) ;  /* 0x0000005c001c8947 */ /* 0x006fec0003800000 */
.L_x_330:
[----:B------:R-:W-:Y:S01]  /*5ba0*/  ULEA UR8, UR5, UR6, 0x4 ;  /* 0x0000000605087291 */ /* 0x000fe2000f8e20ff */
[----:B------:R-:W-:Y:S01]  /*5bb0*/  SEL R3, R6, R3, !P2 ;  /* 0x0000000306037207 */ /* 0x000fe20005000000 */
[----:B------:R-:W-:Y:S01]  /*5bc0*/  UIADD3 UR9, UPT, UPT, UR4, 0x4a0, URZ ;  /* 0x000004a004097890 */ /* 0x000fe2000fffe0ff */
[----:B-1----:R-:W-:Y:S01]  /*5bd0*/  LEA R2, R11, UR6, 0x3 ;  /* 0x000000060b027c11 */ /* 0x002fe2000f8e18ff */
[----:B------:R-:W-:Y:S01]  /*5be0*/  UIADD3 UR8, UPT, UPT, UR8, 0x530, URZ ;  /* 0x0000053008087890 */ /* 0x000fe2000fffe0ff */
[----:B------:R1:W-:Y:S01]  /*5bf0*/  @!P2 SYNCS.ARRIVE.TRANS64.RED RZ, [R3+URZ], R4 ;  /* 0x0000000403ffa9a7 */ /* 0x0003e200080004ff */
[----:B------:R-:W-:Y:S01]  /*5c00*/  UIADD3 UR4, UPT, UPT, UR5, 0x1, URZ ;  /* 0x0000000105047890 */ /* 0x000fe2000fffe0ff */
[----:B------:R-:W-:-:S03]  /*5c10*/  VIADD R8, R8, 0x1 ;  /* 0x0000000108087836 */ /* 0x000fc60000000000 */
[----:B------:R-:W-:Y:S02]  /*5c20*/  UISETP.NE.AND UP0, UPT, UR4, 0x2, UPT ;  /* 0x000000020400788c */ /* 0x000fe4000bf05270 */
[----:B------:R-:W-:Y:S01]  /*5c30*/  ISETP.NE.AND P0, PT, R8, 0x2, PT ;  /* 0x000000020800780c */ /* 0x000fe20003f05270 */
[----:B------:R-:W-:Y:S06]  /*5c40*/  UGETNEXTWORKID.BROADCAST [UR8], [UR9] ;  /* 0x00000000080073ca */ /* 0x000fec0008000100 */
[----:B------:R-:W-:Y:S02]  /*5c50*/  USEL UR7, URZ, 0x1, UP0 ;  /* 0x00000001ff077887 */ /* 0x000fe40008000000 */
[----:B------:R-:W-:-:S04]  /*5c60*/  USEL UR5, UR4, URZ, UP0 ;  /* 0x000000ff04057287 */ /* 0x000fc80008000000 */
[----:B------:R-:W-:Y:S02]  /*5c70*/  LOP3.LUT R12, R12, UR7, RZ, 0x3c, !PT ;  /* 0x000000070c0c7c12 */ /* 0x000fe4000f8e3cff */
[----:B-1----:R-:W-:-:S04]  /*5c80*/  SHF.L.U32 R4, R10, 0x1f, RZ ;  /* 0x0000001f0a047819 */ /* 0x002fc800000006ff */
[----:B------:R-:W1:Y:S02]  /*5c90*/  SYNCS.PHASECHK.TRANS64.TRYWAIT P1, [R2+URZ+0x4a0], R4 ;  /* 0x0004a004020075a7 */ /* 0x000e6400080211ff */
[----:B-1----:R-:W-:Y:S05]  /*5ca0*/  @!P1 BRA `(.L_x_119) ;  /* 0x0000005800f09947 */ /* 0x002fea0003800000 */
.L_x_331:
[C---:B-1----:R-:W-:Y:S01]  /*5cb0*/  LEA R4, R11.reuse, UR6, 0x4 ;  /* 0x000000060b047c11 */ /* 0x042fe2000f8e20ff */
[----:B------:R-:W-:Y:S01]  /*5cc0*/  VIADD R2, R2, 0x4b0 ;  /* 0x000004b002027836 */ /* 0x000fe20000000000 */
[----:B------:R-:W-:Y:S01]  /*5cd0*/  SEL R8, R8, RZ, P0 ;  /* 0x000000ff08087207 */ /* 0x000fe20000000000 */
[----:B------:R-:W-:-:S03]  /*5ce0*/  VIADD R11, R11, 0x1 ;  /* 0x000000010b0b7836 */ /* 0x000fc60000000000 */
[----:B------:R-:W1:Y:S01]  /*5cf0*/  LDS.128 R4, [R4+0x530] ;  /* 0x0005300004047984 */ /* 0x000e620000000c00 */
[----:B------:R-:W-:Y:S02]  /*5d00*/  PRMT R2, RZ, 0x654, R2 ;  /* 0x00000654ff027816 */ /* 0x000fe40000000002 */
[C---:B------:R-:W-:Y:S01]  /*5d10*/  ISETP.NE.AND P1, PT, R11.reuse, 0x2, PT ;  /* 0x000000020b00780c */ /* 0x040fe20003f25270 */
[----:B------:R-:W-:Y:S01]  /*5d20*/  @!PT LDS RZ, [RZ] ;  /* 0x00000000fffff984 */ /* 0x000fe20000000800 */
[----:B------:R-:W-:Y:S01]  /*5d30*/  @!PT LDS RZ, [RZ] ;  /* 0x00000000fffff984 */ /* 0x000fe20000000800 */
[----:B------:R-:W-:Y:S01]  /*5d40*/  @!PT LDS RZ, [RZ] ;  /* 0x00000000fffff984 */ /* 0x000fe20000000800 */
[----:B------:R-:W-:Y:S01]  /*5d50*/  @!PT LDS RZ, [RZ] ;  /* 0x00000000fffff984 */ /* 0x000fe20000000800 */
[----:B------:R2:W-:Y:S06]  /*5d60*/  MEMBAR.ALL.CTA ;  /* 0x0000000000007992 */ /* 0x0005ec0000008000 */
[----:B--2---:R-:W2:Y:S01]  /*5d70*/  FENCE.VIEW.ASYNC.S ;  /* 0x00000000000073c6 */ /* 0x004ea20000000000 */
[----:B------:R-:W-:Y:S01]  /*5d80*/  SEL R11, R11, RZ, P1 ;  /* 0x000000ff0b0b7207 */ /* 0x000fe20000800000 */
[----:B--2---:R2:W-:Y:S01]  /*5d90*/  SYNCS.ARRIVE.TRANS64.RED.A1T0 RZ, [R2+URZ], RZ ;  /* 0x000000ff02ff79a7 */ /* 0x0045e200081004ff */
[----:B-1----:R-:W-:-:S02]  /*5da0*/  LOP3.LUT P3, RZ, R6, 0x1, RZ, 0xc0, !PT ;  /* 0x0000000106ff7812 */ /* 0x002fc4000786c0ff */
[----:B------:R-:W-:-:S04]  /*5db0*/  SEL R4, RZ, 0x1, P1 ;  /* 0x00000001ff047807 */ /* 0x000fc80000800000 */
[----:B------:R-:W-:Y:S02]  /*5dc0*/  LOP3.LUT R10, R10, R4, RZ, 0x3c, !PT ;  /* 0x000000040a0a7212 */ /* 0x000fe400078e3cff */
[----:B--2---:R-:W-:-:S04]  /*5dd0*/  SEL R2, RZ, 0x1, P0 ;  /* 0x00000001ff027807 */ /* 0x004fc80000000000 */
[----:B------:R-:W-:Y:S01]  /*5de0*/  LOP3.LUT R9, R9, R2, RZ, 0x3c, !PT ;  /* 0x0000000209097212 */ /* 0x000fe200078e3cff */
[----:B------:R-:W-:Y:S06]  /*5df0*/  @P3 BRA `(.L_x_120) ;  /* 0xfffffffc002c3947 */ /* 0x000fec000383ffff */
[----:B------:R-:W-:Y:S01]  /*5e00*/  ULEA UR4, UR5, UR6, 0x3 ;  /* 0x0000000605047291 */ /* 0x000fe2000f8e18ff */
[----:B------:R-:W-:-:S08]  /*5e10*/  SHF.L.U32 R2, R12, 0x1f, RZ ;  /* 0x0000001f0c027819 */ /* 0x000fd000000006ff */
[----:B------:R-:W1:Y:S02]  /*5e20*/  SYNCS.PHASECHK.TRANS64 P0, [UR4+0x4b0], R2 ;  /* 0x0004b002ff0075a7 */ /* 0x000e640008001004 */
[----:B-1----:R-:W-:Y:S05]  /*5e30*/  @P0 BRA `(.L_x_121) ;  /* 0x0000000000080947 */ /* 0x002fea0003800000 */
[----:B------:R-:W1:Y:S02]  /*5e40*/  SYNCS.PHASECHK.TRANS64.TRYWAIT P0, [UR4+0x4b0], R2 ;  /* 0x0004b002ff0075a7 */ /* 0x000e640008001104 */
[----:B-1----:R-:W-:Y:S05]  /*5e50*/  @!P0 BRA `(.L_x_122) ;  /* 0x0000005800988947 */ /* 0x002fea0003800000 */
.L_x_121:
[----:B------:R-:W-:-:S04]  /*5e60*/  UIADD3 UR7, UPT, UPT, UR5, 0x1, URZ ;  /* 0x0000000105077890 */ /* 0x000fc8000fffe0ff */
[----:B------:R-:W-:-:S04]  /*5e70*/  UISETP.NE.AND UP0, UPT, UR7, 0x2, UPT ;  /* 0x000000020700788c */ /* 0x000fc8000bf05270 */
[----:B------:R-:W-:Y:S02]  /*5e80*/  USEL UR8, URZ, 0x1, UP0 ;  /* 0x00000001ff087887 */ /* 0x000fe40008000000 */
[----:B------:R-:W-:-:S04]  /*5e90*/  USEL UR7, UR7, URZ, UP0 ;  /* 0x000000ff07077287 */ /* 0x000fc80008000000 */
[----:B------:R-:W-:Y:S01]  /*5ea0*/  ULEA UR7, UR7, UR6, 0x3 ;  /* 0x0000000607077291 */ /* 0x000fe2000f8e18ff */
[----:B-1----:R-:W-:-:S04]  /*5eb0*/  LOP3.LUT R2, R12, UR8, RZ, 0x3c, !PT ;  /* 0x000000080c027c12 */ /* 0x002fc8000f8e3cff */
[----:B------:R-:W-:-:S04]  /*5ec0*/  SHF.L.U32 R0, R2, 0x1f, RZ ;  /* 0x0000001f02007819 */ /* 0x000fc800000006ff */
[----:B------:R-:W1:Y:S02]  /*5ed0*/  SYNCS.PHASECHK.TRANS64 P0, [UR7+0x4b0], R0 ;  /* 0x0004b000ff0075a7 */ /* 0x000e640008001007 */
[----:B-1----:R-:W-:Y:S05]  /*5ee0*/  @P0 EXIT ;  /* 0x000000000000094d */ /* 0x002fea0003800000 */
[----:B------:R-:W-:Y:S02]  /*5ef0*/  SHF.L.U32 R2, R2, 0x1f, RZ ;  /* 0x0000001f02027819 */ /* 0x000fe400000006ff */
[----:B------:R-:W-:-:S07]  /*5f00*/  MOV R0, UR7 ;  /* 0x0000000700007c02 */ /* 0x000fce0008000f00 */
.L_x_123:
[----:B-1----:R1:W2:Y:S02]  /*5f10*/  SYNCS.PHASECHK.TRANS64.TRYWAIT P0, [R0+URZ+0x4b0], R2 ;  /* 0x0004b002000075a7 */ /* 0x0022a400080011ff */
[----:B--2---:R-:W-:Y:S05]  /*5f20*/  @!P0 NANOSLEEP.SYNCS 0x989680 ;  /* 0x009896800000895d */ /* 0x004fea0003900000 */
[----:B------:R-:W2:Y:S02]  /*5f30*/  @!P0 SYNCS.PHASECHK.TRANS64 P0, [R0+URZ+0x4b0], R2 ;  /* 0x0004b002000085a7 */ /* 0x000ea400080010ff */
[----:B--2---:R-:W-:Y:S05]  /*5f40*/  @P0 EXIT ;  /* 0x000000000000094d */ /* 0x004fea0003800000 */
[----:B------:R-:W-:Y:S05]  /*5f50*/  BRA `(.L_x_123) ;  /* 0xfffffffc00ec7947 */ /* 0x000fea000383ffff */
.L_x_116:
[----:B------:R-:W-:Y:S05]  /*5f60*/  BRA.U UP4, `(.L_x_124) ;  /* 0x0000001104887547 */ /* 0x000fea000b800000 */
[----:B------:R-:W1:Y:S01]  /*5f70*/  S2UR UR7, SR_CgaCtaId ;  /* 0x00000000000779c3 */ /* 0x000e620000008800 */
[----:B------:R-:W-:Y:S01]  /*5f80*/  UMOV UR4, 0x40 ;  /* 0x0000004000047882 */ /* 0x000fe20000000000 */
[----:B------:R-:W-:Y:S01]  /*5f90*/  NOP ;  /* 0x0000000000007918 */ /* 0x000fe20000000000 */
[----:B------:R-:W-:Y:S01]  /*5fa0*/  UMOV UR6, 0x400 ;  /* 0x0000040000067882 */ /* 0x000fe20000000000 */
[----:B-1----:R-:W-:Y:S02]  /*5fb0*/  ULEA UR5, UR7, UR4, 0x18 ;  /* 0x0000000407057291 */ /* 0x002fe4000f8ec0ff */
[----:B------:R-:W-:-:S07]  /*5fc0*/  ULEA UR6, UR7, UR6, 0x18 ;  /* 0x0000000607067291 */ /* 0x000fce000f8ec0ff */
[----:B------:R-:W1:Y:S02]  /*5fd0*/  LDS.U8 R0, [UR5+0x1c] ;  /* 0x00001c05ff007984 */ /* 0x000e640008000000 */
[----:B-1----:R-:W-:-:S13]  /*5fe0*/  ISETP.NE.AND P0, PT, R0, RZ, PT ;  /* 0x000000ff0000720c */ /* 0x002fda0003f05270 */
[----:B------:R-:W-:Y:S05]  /*5ff0*/  @P0 BRA `(.L_x_125) ;  /* 0x0000000400080947 */ /* 0x000fea0003800000 */
[----:B------:R-:W-:Y:S02]  /*6000*/  UISETP.NE.U32.AND UP1, UPT, UR27, 0x1, UPT ;  /* 0x000000011b00788c */ /* 0x000fe4000bf25070 */
[----:B------:R-:W-:-:S07]  /*6010*/  UIADD3 UR7, UPT, UPT, UR5, 0x8, URZ ;  /* 0x0000000805077890 */ /* 0x000fce000fffe0ff */
[----:B------:R-:W-:Y:S05]  /*6020*/  BRA.U !UP1, `(.L_x_126) ;  /* 0x00000001099c7547 */ /* 0x000fea000b800000 */
[----:B------:R-:W-:Y:S01]  /*6030*/  ELECT P0, URZ, PT ;  /* 0x0000000000ff782f */ /* 0x000fe20003800000 */
[----:B------:R-:W-:-:S12]  /*6040*/  BSSY B0, `(.L_x_126) ;  /* 0x0000025000007945 */ /* 0x000fd80003800000 */
[----:B------:R-:W-:Y:S05]  /*6050*/  @!P0 BRA `(.L_x_127) ;  /* 0x00000000008c8947 */ /* 0x000fea0003800000 */
[----:B------:R-:W-:-:S05]  /*6060*/  UMOV UR4, 0x10 ;  /* 0x0000001000047882 */ /* 0x000fca0000000000 */
[----:B------:R-:W-:Y:S04]  /*6070*/  DEPBAR.LE SB1, 0x36 ;  /* 0x00009d800000791a */ /* 0x000fe80000000000 */
[----:B------:R-:W1:Y:S02]  /*6080*/  UTCATOMSWS.2CTA.FIND_AND_SET.ALIGN UP0, UR4, UR4 ;  /* 0x00000004000475e3 */ /* 0x000e640008200800 */
[----:B-1----:R-:W-:Y:S01]  /*6090*/  MOV R10, UR4 ;  /* 0x00000004000a7c02 */ /* 0x002fe20008000f00 */
[----:B------:R-:W-:Y:S06]  /*60a0*/  BRA.U UP0, `(.L_x_128) ;  /* 0x0000000100187547 */ /* 0x000fec000b800000 */
.L_x_129:
[----:B------:R-:W-:Y:S05]  /*60b0*/  NANOSLEEP 0x64 ;  /* 0x000000640000795d */ /* 0x000fea0003800000 */
[----:B------:R-:W-:-:S05]  /*60c0*/  UMOV UR4, 0x10 ;  /* 0x0000001000047882 */ /* 0x000fca0000000000 */
[----:B------:R-:W-:Y:S04]  /*60d0*/  DEPBAR.LE SB1, 0x36 ;  /* 0x00009d800000791a */ /* 0x000fe80000000000 */
[----:B------:R-:W1:Y:S02]  /*60e0*/  UTCATOMSWS.2CTA.FIND_AND_SET.ALIGN UP0, UR4, UR4 ;  /* 0x00000004000475e3 */ /* 0x000e640008200800 */
[----:B-1----:R-:W-:Y:S01]  /*60f0*/  MOV R10, UR4 ;  /* 0x00000004000a7c02 */ /* 0x002fe20008000f00 */
[----:B------:R-:W-:Y:S05]  /*6100*/  BRA.U !UP0, `(.L_x_129) ;  /* 0xfffffffd08e87547 */ /* 0x000fea000b83ffff */
.L_x_128:
[----:B------:R-:W1:Y:S01]  /*6110*/  LDS R6, [UR5+0x10] ;  /* 0x00001005ff067984 */ /* 0x000e620008000800 */
[----:B------:R-:W-:Y:S01]  /*6120*/  IMAD.U32 R0, RZ, RZ, UR6 ;  /* 0x00000006ff007e24 */ /* 0x000fe2000f8e00ff */
[----:B------:R-:W-:-:S03]  /*6130*/  MOV R4, UR29 ;  /* 0x0000001d00047c02 */ /* 0x000fc60008000f00 */
[----:B------:R-:W-:Y:S01]  /*6140*/  VIADD R0, R0, 0x550 ;  /* 0x0000055000007836 */ /* 0x000fe20000000000 */
[----:B-1----:R-:W-:-:S04]  /*6150*/  SHF.L.U32 R6, R6, 0x1f, RZ ;  /* 0x0000001f06067819 */ /* 0x002fc800000006ff */
[----:B------:R-:W1:Y:S02]  /*6160*/  SYNCS.PHASECHK.TRANS64.TRYWAIT P0, [UR5+0x8], R6 ;  /* 0x00000806ff0075a7 */ /* 0x000e640008001105 */
[----:B-1----:R-:W-:Y:S05]  /*6170*/  @P0 BRA `(.L_x_130) ;  /* 0x0000000000080947 */ /* 0x002fea0003800000 */
[----:B------:R-:W1:Y:S02]  /*6180*/  SYNCS.PHASECHK.TRANS64.TRYWAIT P0, [UR5+0x8], R6 ;  /* 0x00000806ff0075a7 */ /* 0x000e640008001105 */
[----:B-1----:R-:W-:Y:S05]  /*6190*/  @!P0 BRA `(.L_x_131) ;  /* 0x0000005400e08947 */ /* 0x002fea0003800000 */
.L_x_130:
[----:B------:R-:W-:Y:S01]  /*61a0*/  PRMT R4, R4, 0x654, R0 ;  /* 0x0000065404047816 */ /* 0x000fe20000000000 */
[----:B------:R-:W-:Y:S01]  /*61b0*/  HFMA2 R0, -RZ, RZ, 0, 5.9604644775390625e-08 ;  /* 0x00000001ff007431 */ /* 0x000fe200000001ff */
[----:B------:R-:W-:Y:S01]  /*61c0*/  UPRMT UR4, UR29, 0x654, UR7 ;  /* 0x000006541d047896 */ /* 0x000fe20008000007 */
[----:B------:R-:W-:Y:S02]  /*61d0*/  IMAD.MOV.U32 R8, RZ, RZ, 0xffff ;  /* 0x0000ffffff087424 */ /* 0x000fe400078e00ff */
[----:B-1----:R-:W-:Y:S02]  /*61e0*/  IMAD.MOV.U32 R6, RZ, RZ, 0x4 ;  /* 0x00000004ff067424 */ /* 0x002fe400078e00ff */
[----:B------:R-:W-:Y:S01]  /*61f0*/  IMAD.SHL.U32 R9, R10, 0x20, RZ ;  /* 0x000000200a097824 */ /* 0x000fe200078e00ff */
[----:B------:R-:W-:Y:S02]  /*6200*/  MOV R5, UR4 ;  /* 0x0000000400057c02 */ /* 0x000fe40008000f00 */
[-C--:B------:R-:W-:Y:S01]  /*6210*/  SHF.L.U32 R8, R8, R10.reuse, RZ ;  /* 0x0000000a08087219 */ /* 0x080fe200000006ff */
[----:B------:R1:W-:Y:S01]  /*6220*/  SYNCS.ARRIVE.TRANS64.RED RZ, [UR4], R6 ;  /* 0x00000006ffff79a7 */ /* 0x0003e20008000404 */
[----:B------:R-:W-:Y:S01]  /*6230*/  SHF.L.U32 R7, R0, R10, RZ ;  /* 0x0000000a00077219 */ /* 0x000fe200000006ff */
[----:B------:R1:W-:Y:S04]  /*6240*/  STS [UR6+0x550], R9 ;  /* 0x00055009ff007988 */ /* 0x0003e80008000806 */
[----:B------:R1:W-:Y:S04]  /*6250*/  STAS [R4.64], R10 ;  /* 0x0000000a04007dbd */ /* 0x0003e8000c0008ff */
[----:B------:R1:W-:Y:S04]  /*6260*/  ATOMS.OR RZ, [UR5+0x14], R8 ;  /* 0x00001408ffff798c */ /* 0x0003e8000b000005 */
[----:B------:R1:W-:Y:S04]  /*6270*/  ATOMS.OR RZ, [UR5+0x18], R7 ;  /* 0x00001807ffff798c */ /* 0x0003e8000b000005 */
[----:B------:R1:W-:Y:S02]  /*6280*/  ATOMS.XOR RZ, [UR5+0x10], R0 ;  /* 0x00001000ffff798c */ /* 0x0003e4000b800005 */
.L_x_127:
[----:B------:R-:W-:Y:S05]  /*6290*/  BSYNC B0 ;  /* 0x0000000000007941 */ /* 0x000fea0003800000 */
.L_x_126:
[----:B------:R-:W-:Y:S05]  /*62a0*/  BRA.U UP1, `(.L_x_132) ;  /* 0x00000001016c7547 */ /* 0x000fea000b800000 */
[----:B------:R-:W-:-:S03]  /*62b0*/  UMOV UR4, 0xffffffff ;  /* 0xffffffff00047882 */ /* 0x000fc60000000000 */
[----:B------:R-:W-:Y:S05]  /*62c0*/  BRA.DIV UR4, `(.L_x_133) ;  /* 0x0000005604ac7947 */ /* 0x000fea000b800000 */
[----:B------:R-:W-:-:S13]  /*62d0*/  ELECT P0, URZ, PT ;  /* 0x0000000000ff782f */ /* 0x000fda0003800000 */
.L_x_335:
[----:B------:R-:W-:Y:S05]  /*62e0*/  @!P0 BRA `(.L_x_132) ;  /* 0x00000000005c8947 */ /* 0x000fea0003800000 */
[----:B-1----:R-:W1:Y:S02]  /*62f0*/  LDS R4, [UR5+0x10] ;  /* 0x00001005ff047984 */ /* 0x002e640008000800 */
[----:B-1----:R-:W-:-:S04]  /*6300*/  SHF.L.U32 R4, R4, 0x1f, RZ ;  /* 0x0000001f04047819 */ /* 0x002fc800000006ff */
[----:B------:R-:W1:Y:S02]  /*6310*/  SYNCS.PHASECHK.TRANS64.TRYWAIT P0, [UR5+0x8], R4 ;  /* 0x00000804ff0075a7 */ /* 0x000e640008001105 */
[----:B-1----:R-:W-:Y:S05]  /*6320*/  @P0 BRA `(.L_x_134) ;  /* 0x0000000000080947 */ /* 0x002fea0003800000 */
[----:B------:R-:W1:Y:S02]  /*6330*/  SYNCS.PHASECHK.TRANS64.TRYWAIT P0, [UR5+0x8], R4 ;  /* 0x00000804ff0075a7 */ /* 0x000e640008001105 */
[----:B-1----:R-:W-:Y:S05]  /*6340*/  @!P0 BRA `(.L_x_135) ;  /* 0x0000005400b08947 */ /* 0x002fea0003800000 */
.L_x_134:
[----:B------:R-:W2:Y:S01]  /*6350*/  LDS R6, [UR6+0x550] ;  /* 0x00055006ff067984 */ /* 0x000ea20008000800 */
[----:B-1----:R-:W-:Y:S02]  /*6360*/  HFMA2 R0, -RZ, RZ, 0, 5.9604644775390625e-08 ;  /* 0x00000001ff007431 */ /* 0x002fe400000001ff */
[----:B------:R-:W-:Y:S01]  /*6370*/  IMAD.MOV.U32 R4, RZ, RZ, 0xffff ;  /* 0x0000ffffff047424 */ /* 0x000fe200078e00ff */
[----:B------:R-:W-:Y:S01]  /*6380*/  UPRMT UR4, UR29, 0x654, UR7 ;  /* 0x000006541d047896 */ /* 0x000fe20008000007 */
[----:B--2---:R-:W-:-:S03]  /*6390*/  IMAD.SHL.U32 R5, R6, 0x20, RZ ;  /* 0x0000002006057824 */ /* 0x004fc600078e00ff */
[-C--:B------:R-:W-:Y:S02]  /*63a0*/  SHF.L.U32 R4, R4, R6.reuse, RZ ;  /* 0x0000000604047219 */ /* 0x080fe400000006ff */
[----:B------:R-:W-:Y:S01]  /*63b0*/  SHF.L.U32 R6, R0, R6, RZ ;  /* 0x0000000600067219 */ /* 0x000fe200000006ff */
[----:B------:R2:W-:Y:S04]  /*63c0*/  STS [UR6+0x550], R5 ;  /* 0x00055005ff007988 */ /* 0x0005e80008000806 */
[----:B------:R2:W-:Y:S04]  /*63d0*/  ATOMS.OR RZ, [UR5+0x14], R4 ;  /* 0x00001404ffff798c */ /* 0x0005e8000b000005 */
[----:B------:R2:W-:Y:S01]  /*63e0*/  ATOMS.OR RZ, [UR5+0x18], R6 ;  /* 0x00001806ffff798c */ /* 0x0005e2000b000005 */
[----:B------:R-:W-:Y:S03]  /*63f0*/  SYNCS.ARRIVE.TRANS64.RED.A1T0 RZ, [UR4], RZ ;  /* 0x000000ffffff79a7 */ /* 0x000fe60008100404 */
[----:B------:R2:W-:Y:S01]  /*6400*/  ATOMS.XOR RZ, [UR5+0x10], R0 ;  /* 0x00001000ffff798c */ /* 0x0005e2000b800005 */
[----:B------:R-:W-:Y:S05]  /*6410*/  BRA `(.L_x_132) ;  /* 0x0000000000107947 */ /* 0x000fea0003800000 */
.L_x_125:
[----:B------:R-:W-:Y:S02]  /*6420*/  MOV R0, 0xffffffff ;  /* 0xffffffff00007802 */ /* 0x000fe40000000f00 */
[----:B------:R-:W-:-:S03]  /*6430*/  MOV R4, 0x6460 ;  /* 0x0000646000047802 */ /* 0x000fc60000000f00 */
[----:B------:R1:W-:Y:S04]  /*6440*/  STS [UR6+0x550], R0 ;  /* 0x00055000ff007988 */ /* 0x0003e80008000806 */
[----:B-1---5:R-:W-:Y:S05]  /*6450*/  CALL.REL.NOINC `($__internal_1_$__cuda_sm10x_tcgen05_guardrail_trap_phase_invalid_during_alloc) ;  /* 0x0000005800b87944 */ /* 0x022fea0003c00000 */
.L_x_132:
[----:B------:R-:W-:Y:S05]  /*6460*/  WARPSYNC.ALL ;  /* 0x0000000000007948 */ /* 0x000fea0003800000 */
[----:B------:R-:W3:Y:S01]  /*6470*/  S2UR UR4, SR_CgaCtaId ;  /* 0x00000000000479c3 */ /* 0x000ee20000008800 */
[----:B------:R-:W-:Y:S01]  /*6480*/  UMOV UR13, 0x400 ;  /* 0x00000400000d7882 */ /* 0x000fe20000000000 */
[----:B------:R-:W-:-:S06]  /*6490*/  NOP ;  /* 0x0000000000007918 */ /* 0x000fcc0000000000 */
[----:B------:R-:W-:Y:S06]  /*64a0*/  BAR.ARV 0x6, 0xa0 ;  /* 0x0182800000007b1d */ /* 0x000fec0000002000 */
[----:B------:R-:W4:Y:S01]  /*64b0*/  LDCU UR6, c[0x0][0x38c] ;  /* 0x00007180ff0677ac */ /* 0x000f220008000800 */
[----:B------:R-:W-:Y:S01]  /*64c0*/  LOP3.LUT R3, R3, 0xffff, RZ, 0xc0, !PT ;  /* 0x0000ffff03037812 */ /* 0x000fe200078ec0ff */
[----:B-1----:R-:W-:Y:S01]  /*64d0*/  IMAD.MOV.U32 R9, RZ, RZ, 0x1 ;  /* 0x00000001ff097424 */ /* 0x002fe200078e00ff */
[----:B------:R-:W-:Y:S01]  /*64e0*/  LOP3.LUT R2, R2, 0xffff, RZ, 0xc0, !PT ;  /* 0x0000ffff02027812 */ /* 0x000fe200078ec0ff */
[----:B------:R-:W-:Y:S01]  /*64f0*/  IMAD.MOV.U32 R8, RZ, RZ, RZ ;  /* 0x000000ffff087224 */ /* 0x000fe200078e00ff */
[----:B------:R-:W-:Y:S01]  /*6500*/  R2UR UR16, R3 ;  /* 0x00000000031072ca */ /* 0x000fe200000e0000 */
[----:B------:R-:W-:Y:S01]  /*6510*/  UMOV UR20, URZ ;  /* 0x000000ff00147c82 */ /* 0x000fe20008000000 */
[----:B------:R-:W-:-:S02]  /*6520*/  R2UR UR24, R2 ;  /* 0x00000000021872ca */ /* 0x000fc400000e0000 */
[----:B------:R-:W-:Y:S01]  /*6530*/  CS2R R2, SRZ ;  /* 0x0000000000027805 */ /* 0x000fe2000001ff00 */
[----:B------:R-:W-:Y:S01]  /*6540*/  UMOV UR10, URZ ;  /* 0x000000ff000a7c82 */ /* 0x000fe20008000000 */
[----:B---3--:R-:W-:Y:S02]  /*6550*/  ULEA UR13, UR4, UR13, 0x18 ;  /* 0x0000000d040d7291 */ /* 0x008fe4000f8ec0ff */
[----:B------:R-:W-:Y:S02]  /*6560*/  UISETP.NE.AND UP3, UPT, UR27, URZ, UPT ;  /* 0x000000ff1b00728c */ /* 0x000fe4000bf65270 */
[----:B------:R-:W-:Y:S02]  /*6570*/  UIADD3 UR5, UPT, UPT, UR13, 0x2800, URZ ;  /* 0x000028000d057890 */ /* 0x000fe4000fffe0ff */
[----:B------:R-:W-:Y:S02]  /*6580*/  UIADD3 UR4, UPT, UPT, UR13, 0x26800, URZ ;  /* 0x000268000d047890 */ /* 0x000fe4000fffe0ff */
[----:B----4-:R-:W-:Y:S01]  /*6590*/  UIADD3 UR6, UPT, UPT, UR6, 0x1f, URZ ;  /* 0x0000001f06067890 */ /* 0x010fe2000fffe0ff */
[----:B--2---:R-:W1:Y:S01]  /*65a0*/  LDS R0, [UR13+0x550] ;  /* 0x0005500dff007984 */ /* 0x004e620008000800 */
[----:B------:R-:W-:-:S02]  /*65b0*/  USHF.R.U32.HI UR5, URZ, 0x4, UR5 ;  /* 0x00000004ff057899 */ /* 0x000fc40008011605 */
[----:B------:R-:W-:Y:S02]  /*65c0*/  USHF.R.S32.HI UR21, URZ, 0x1f, UR6 ;  /* 0x0000001fff157899 */ /* 0x000fe40008011406 */
[----:B------:R-:W-:Y:S02]  /*65d0*/  USHF.R.U32.HI UR4, URZ, 0x4, UR4 ;  /* 0x00000004ff047899 */ /* 0x000fe40008011604 */
[----:B------:R-:W-:Y:S02]  /*65e0*/  ULEA.HI UR21, UR21, UR6, URZ, 0x5 ;  /* 0x0000000615157291 */ /* 0x000fe4000f8f28ff */
[----:B------:R-:W-:Y:S02]  /*65f0*/  ULOP3.LUT UR5, UR5, 0x3fff, URZ, 0xc0, !UPT ;  /* 0x00003fff05057892 */ /* 0x000fe4000f8ec0ff */
[----:B------:R-:W-:Y:S02]  /*6600*/  USHF.R.S32.HI UR21, URZ, 0x5, UR21 ;  /* 0x00000005ff157899 */ /* 0x000fe40008011415 */
[----:B------:R-:W-:-:S02]  /*6610*/  ULOP3.LUT UR18, UR4, 0x3fff, URZ, 0xc0, !UPT ;  /* 0x00003fff04127892 */ /* 0x000fc4000f8ec0ff */
[----:B------:R-:W-:Y:S02]  /*6620*/  UISETP.LT.AND UP0, UPT, UR21, 0x1, UPT ;  /* 0x000000011500788c */ /* 0x000fe4000bf01270 */
[----:B------:R-:W-:Y:S02]  /*6630*/  ULOP3.LUT UR17, UR5, 0x10000, URZ, 0xfc, !UPT ;  /* 0x0001000005117892 */ /* 0x000fe4000f8efcff */
[----:B------:R-:W-:Y:S02]  /*6640*/  ULOP3.LUT UR18, UR18, 0x10000, URZ, 0xfc, !UPT ;  /* 0x0001000012127892 */ /* 0x000fe4000f8efcff */
[----:B------:R-:W-:Y:S01]  /*6650*/  USEL UR25, UR21, 0x1, !UP0 ;  /* 0x0000000115197887 */ /* 0x000fe2000c000000 */
[----:B------:R-:W-:Y:S01]  /*6660*/  UMOV UR11, URZ ;  /* 0x000000ff000b7c82 */ /* 0x000fe20008000000 */
[----:B------:R-:W-:Y:S01]  /*6670*/  UMOV UR22, 0x0 ;  /* 0x0000000000167882 */ /* 0x000fe20000000000 */
[----:B------:R-:W-:Y:S01]  /*6680*/  UMOV UR23, 0x8100010 ;  /* 0x0810001000177882 */ /* 0x000fe20000000000 */
[----:B-1----:R-:W-:-:S15]  /*6690*/  R2UR UR26, R0 ;  /* 0x00000000001a72ca */ /* 0x002fde00000e0000 */
.L_x_143:
[C---:B------:R-:W-:Y:S02]  /*66a0*/  LEA R0, R8.reuse, UR13, 0x3 ;  /* 0x0000000d08007c11 */ /* 0x040fe4000f8e18ff */
[----:B------:R-:W-:Y:S02]  /*66b0*/  SHF.L.U32 R4, R3, 0x1f, RZ ;  /* 0x0000001f03047819 */ /* 0x000fe400000006ff */
[----:B------:R-:W-:Y:S02]  /*66c0*/  LEA R5, R8, UR13, 0x4 ;  /* 0x0000000d08057c11 */ /* 0x000fe4000f8e20ff */
[----:B------:R-:W1:Y:S02]  /*66d0*/  SYNCS.PHASECHK.TRANS64.TRYWAIT P0, [R0+URZ+0x4a0], R4 ;  /* 0x0004a004000075a7 */ /* 0x000e6400080011ff */
[----:B-1-3--:R-:W-:Y:S05]  /*66e0*/  @!P0 BRA `(.L_x_136) ;  /* 0x0000005000e08947 */ /* 0x00afea0003800000 */
.L_x_336:
[----:B-1----:R-:W1:Y:S01]  /*66f0*/  LDS.128 R4, [R5+0x530] ;  /* 0x0005300005047984 */ /* 0x002e620000000c00 */
[----:B------:R-:W-:Y:S02]  /*6700*/  VIADD R0, R0, 0x4b0 ;  /* 0x000004b000007836 */ /* 0x000fe40000000000 */
[----:B------:R-:W-:Y:S01]  /*6710*/  VIADD R8, R8, 0x1 ;  /* 0x0000000108087836 */ /* 0x000fe20000000000 */
[----:B------:R-:W-:Y:S01]  /*6720*/  @!PT LDS RZ, [RZ] ;  /* 0x00000000fffff984 */ /* 0x000fe20000000800 */
[----:B------:R-:W-:Y:S01]  /*6730*/  @!PT LDS RZ, [RZ] ;  /* 0x00000000fffff984 */ /* 0x000fe20000000800 */
[----:B------:R-:W-:Y:S01]  /*6740*/  @!PT LDS RZ, [RZ] ;  /* 0x00000000fffff984 */ /* 0x000fe20000000800 */
[----:B------:R-:W-:Y:S01]  /*6750*/  @!PT LDS RZ, [RZ] ;  /* 0x00000000fffff984 */ /* 0x000fe20000000800 */
[----:B------:R2:W-:Y:S06]  /*6760*/  MEMBAR.ALL.CTA ;  /* 0x0000000000007992 */ /* 0x0005ec0000008000 */
[----:B--2---:R-:W2:Y:S01]  /*6770*/  FENCE.VIEW.ASYNC.S ;  /* 0x00000000000073c6 */ /* 0x004ea20000000000 */
[----:B------:R-:W-:-:S04]  /*6780*/  PRMT R0, RZ, 0x654, R0 ;  /* 0x00000654ff007816 */ /* 0x000fc80000000000 */
[----:B--2---:R2:W-:Y:S01]  /*6790*/  SYNCS.ARRIVE.TRANS64.RED.A1T0 RZ, [R0+URZ], RZ ;  /* 0x000000ff00ff79a7 */ /* 0x0045e200081004ff */
[----:B-1----:R-:W-:Y:S01]  /*67a0*/  LOP3.LUT P1, RZ, R6, 0x1, RZ, 0xc0, !PT ;  /* 0x0000000106ff7812 */ /* 0x002fe2000782c0ff */
[----:B--2---:R-:W-:-:S12]  /*67b0*/  BRA.U UP3, `(.L_x_137) ;  /* 0x0000000103cc7547 */ /* 0x004fd8000b800000 */
[----:B------:R-:W1:Y:S01]  /*67c0*/  LDCU UR4, c[0x0][0x38c] ;  /* 0x00007180ff0477ac */ /* 0x000e620008000800 */
[----:B------:R-:W-:Y:S02]  /*67d0*/  PLOP3.LUT P2, PT, PT, PT, PT, 0x80, 0x8 ;  /* 0x000000000008781c */ /* 0x000fe40003f4f070 */
[----:B------:R-:W-:Y:S01]  /*67e0*/  SHF.L.U32 R4, R9, 0x1f, RZ ;  /* 0x0000001f09047819 */ /* 0x000fe200000006ff */
[----:B------:R-:W-:Y:S02]  /*67f0*/  ULEA UR19, UR20, UR13, 0x3 ;  /* 0x0000000d14137291 */ /* 0x000fe4000f8e18ff */
[----:B-1----:R-:W-:-:S06]  /*6800*/  UISETP.GE.AND UP0, UPT, UR4, 0x1, UPT ;  /* 0x000000010400788c */ /* 0x002fcc000bf06270 */
[----:B------:R-:W-:-:S05]  /*6810*/  PLOP3.LUT P0, PT, PT, PT, UP0, 0x80, 0x8 ;  /* 0x000000000008781c */ /* 0x000fca0003f0f008 */
[----:B------:R-:W-:-:S08]  /*6820*/  @UP0 ULEA UR4, UR10, UR13, 0x3 ;  /* 0x0000000d0a040291 */ /* 0x000fd0000f8e18ff */
[----:B------:R-:W-:-:S04]  /*6830*/  @P0 SHF.L.U32 R0, R2, 0x1f, RZ ;  /* 0x0000001f02000819 */ /* 0x000fc800000006ff */
[----:B------:R1:W2:Y:S01]  /*6840*/  @P0 SYNCS.PHASECHK.TRANS64.TRYWAIT P2, [UR4], R0 ;  /* 0x00000000ff0005a7 */ /* 0x0002a20008041104 */
[----:B------:R-:W3:Y:S02]  /*6850*/  SYNCS.PHASECHK.TRANS64.TRYWAIT P0, [UR19+0x4e0], R4 ;  /* 0x0004e004ff0075a7 */ /* 0x000ee40008001113 */
[----:B-123--:R-:W-:Y:S05]  /*6860*/  @!P0 BRA `(.L_x_138) ;  /* 0x0000005000948947 */ /* 0x00efea0003800000 */
.L_x_338:
[----:B------:R-:W-:Y:S01]  /*6870*/  UMOV UR14, UR11 ;  /* 0x0000000b000e7c82 */ /* 0x000fe20008000000 */
[----:B------:R-:W-:Y:S05]  /*6880*/  BRA.U !UP0, `(.L_x_139) ;  /* 0x0000000108887547 */ /* 0x000fea000b800000 */
[----:B------:R-:W-:Y:S02]  /*6890*/  UIADD3 UR14, UPT, UPT, UR25, UR11, URZ ;  /* 0x0000000b190e7290 */ /* 0x000fe4000fffe0ff */
[----:B------:R-:W-:Y:S02]  /*68a0*/  ULEA UR15, UR20, UR26, 0x5 ;  /* 0x0000001a140f7291 */ /* 0x000fe4000f8e28ff */
[----:B------:R-:W-:Y:S01]  /*68b0*/  UPLOP3.LUT UP2, UPT, UPT, UPT, UPT, 0x40, 0x4 ;  /* 0x000000000004789c */ /* 0x000fe20003f4e870 */
[----:B------:R-:W-:Y:S01]  /*68c0*/  UMOV UR12, UR21 ;  /* 0x00000015000c7c82 */ /* 0x000fe20008000000 */
[----:B------:R-:W-:-:S09]  /*68d0*/  UMOV UR5, UR10 ;  /* 0x0000000a00057c82 */ /* 0x000fd20008000000 */
.L_x_142:
[----:B--2---:R-:W-:Y:S01]  /*68e0*/  ULEA UR6, UR5, UR13, 0x3 ;  /* 0x0000000d05067291 */ /* 0x004fe2000f8e18ff */
[----:B---3--:R-:W-:Y:S11]  /*68f0*/  @P2 BRA `(.L_x_140) ;  /* 0x00000000000c2947 */ /* 0x008ff60003800000 */
[----:B-1----:R-:W-:Y:S04]  /*6900*/  SHF.L.U32 R4, R2, 0x1f, RZ ;  /* 0x0000001f02047819 */ /* 0x002fe800000006ff */
[----:B------:R-:W1:Y:S02]  /*6910*/  SYNCS.PHASECHK.TRANS64.TRYWAIT P0, [UR6], R4 ;  /* 0x00000004ff0075a7 */ /* 0x000e640008001106 */
[----:B-1----:R-:W-:Y:S05]  /*6920*/  @!P0 BRA `(.L_x_141) ;  /* 0x00000050007c8947 */ /* 0x002fea0003800000 */
.L_x_140:
[----:B------:R-:W-:Y:S01]  /*6930*/  UISETP.NE.AND UP0, UPT, UR12, 0x1, UPT ;  /* 0x000000010c00788c */ /* 0x000fe2000bf05270 */
[----:B------:R-:W-:Y:S01]  /*6940*/  PLOP3.LUT P2, PT, PT, PT, PT, 0x80, 0x8 ;  /* 0x000000000008781c */ /* 0x000fe20003f4f070 */
[----:B------:R-:W-:Y:S02]  /*6950*/  UIADD3 UR4, UPT, UPT, UR5, 0x1, URZ ;  /* 0x0000000105047890 */ /* 0x000fe4000fffe0ff */
[----:B------:R-:W-:Y:S02]  /*6960*/  ULEA UR8, UR5, UR18, 0x6 ;  /* 0x0000001205087291 */ /* 0x000fe4000f8e30ff */
[----:B------:R-:W-:Y:S01]  /*6970*/  UISETP.NE.AND UP1, UPT, UR4, 0x48, UPT ;  /* 0x000000480400788c */ /* 0x000fe2000bf25270 */
[----:B------:R-:W-:Y:S01]  /*6980*/  PLOP3.LUT P0, PT, PT, PT, UP0, 0x80, 0x8 ;  /* 0x000000000008781c */ /* 0x000fe20003f0f008 */
[----:B------:R-:W-:Y:S02]  /*6990*/  UIADD3 UR11, UPT, UPT, UR11, 0x1, URZ ;  /* 0x000000010b0b7890 */ /* 0x000fe4000fffe0ff */
[----:B------:R-:W-:Y:S02]  /*69a0*/  USEL UR7, URZ, 0x1, UP1 ;  /* 0x00000001ff077887 */ /* 0x000fe40008800000 */
[----:B------:R-:W-:Y:S01]  /*69b0*/  USEL UR10, UR4, URZ, UP1 ;  /* 0x000000ff040a7287 */ /* 0x000fe20008800000 */
[----:B------:R-:W-:Y:S01]  /*69c0*/  UMOV UR9, 0xc0004010 ;  /* 0xc000401000097882 */ /* 0x000fe20000000000 */
[----:B------:R-:W-:Y:S02]  /*69d0*/  UIADD3 UR12, UPT, UPT, UR12, -0x1, URZ ;  /* 0xffffffff0c0c7890 */ /* 0x000fe4000fffe0ff */
[----:B------:R-:W-:Y:S01]  /*69e0*/  LOP3.LUT R2, R2, UR7, RZ, 0x3c, !PT ;  /* 0x0000000702027c12 */ /* 0x000fe2000f8e3cff */
[----:B------:R-:W-:Y:S01]  /*69f0*/  @UP0 ULEA UR4, UR10, UR13, 0x3 ;  /* 0x0000000d0a040291 */ /* 0x000fe2000f8e18ff */
[----:B------:R-:W-:Y:S02]  /*6a00*/  UMOV UR7, 0xc0004010 ;  /* 0xc000401000077882 */ /* 0x000fe40000000000 */
[----:B-1----:R-:W-:Y:S01]  /*6a10*/  @P0 SHF.L.U32 R0, R2, 0x1f, RZ ;  /* 0x0000001f02000819 */ /* 0x002fe200000006ff */
[----:B------:R-:W-:Y:S05]  /*6a20*/  UISETP.NE.AND UP0, UPT, UR11, UR14, UPT ;  /* 0x0000000e0b00728c */ /* 0x000fea000bf05270 */
[----:B------:R2:W3:Y:S01]  /*6a30*/  @P0 SYNCS.PHASECHK.TRANS64.TRYWAIT P2, [UR4], R0 ;  /* 0x00000000ff0005a7 */ /* 0x0004e20008041104 */
[----:B------:R-:W-:Y:S02]  /*6a40*/  UIADD3 UR4, UPT, UPT, UR6, 0x240, URZ ;  /* 0x0000024006047890 */ /* 0x000fe4000fffe0ff */
[----:B------:R-:W-:Y:S03]  /*6a50*/  ULEA UR6, UR5, UR17, 0x7 ;  /* 0x0000001105067291 */ /* 0x000fe6000f8e38ff */
[----:B------:R-:W-:Y:S06]  /*6a60*/  UMOV UR5, UR10 ;  /* 0x0000000a00057c82 */ /* 0x000fec0008000000 */
[----:B------:R2:W-:Y:S01]  /*6a70*/  UTCQMMA.2CTA gdesc[UR6], gdesc[UR8], tmem[UR15], tmem[UR22], idesc[UR23], UP2 ;  /* 0x00ff1608060075ea */ /* 0x0005e2000920030f */
[----:B------:R-:W-:Y:S01]  /*6a80*/  UPLOP3.LUT UP2, UPT, UPT, UPT, UPT, 0x80, 0x8 ;  /* 0x000000000008789c */ /* 0x000fe20003f4f070 */
[----:B------:R2:W-:Y:S01]  /*6a90*/  UTCBAR.2CTA.MULTICAST [UR4], URZ, UR16 ;  /* 0x000000ff040073e9 */ /* 0x0005e20008200810 */
[----:B------:R-:W-:Y:S09]  /*6aa0*/  BRA.U UP0, `(.L_x_142) ;  /* 0xfffffffd008c7547 */ /* 0x000ff2000b83ffff */
.L_x_139:
[----:B--2---:R-:W-:Y:S01]  /*6ab0*/  UIADD3 UR4, UPT, UPT, UR19, 0x4c0, URZ ;  /* 0x000004c013047890 */ /* 0x004fe2000fffe0ff */
[----:B------:R-:W-:-:S08]  /*6ac0*/  UMOV UR11, UR14 ;  /* 0x0000000e000b7c82 */ /* 0x000fd00008000000 */
[----:B------:R2:W-:Y:S01]  /*6ad0*/  UTCBAR.2CTA.MULTICAST [UR4], URZ, UR24 ;  /* 0x000000ff040073e9 */ /* 0x0005e20008200818 */
[----:B------:R-:W-:Y:S02]  /*6ae0*/  NOP ;  /* 0x0000000000007918 */ /* 0x000fe40000000000 */
.L_x_137:
[----:B--2---:R-:W-:Y:S01]  /*6af0*/  UIADD3 UR4, UPT, UPT, UR20, 0x1, URZ ;  /* 0x0000000114047890 */ /* 0x004fe2000fffe0ff */
[----:B------:R-:W-:-:S03]  /*6b00*/  ISETP.NE.AND P0, PT, R8, 0x2, PT ;  /* 0x000000020800780c */ /* 0x000fc60003f05270 */
[----:B------:R-:W-:Y:S01]  /*6b10*/  UISETP.NE.AND UP0, UPT, UR4, 0x4, UPT ;  /* 0x000000040400788c */ /* 0x000fe2000bf05270 */
[----:B-1----:R-:W-:Y:S02]  /*6b20*/  SEL R0, RZ, 0x1, P0 ;  /* 0x00000001ff007807 */ /* 0x002fe40000000000 */
[----:B------:R-:W-:Y:S01]  /*6b30*/  SEL R8, R8, RZ, P0 ;  /* 0x000000ff08087207 */ /* 0x000fe20000000000 */
[----:B------:R-:W-:Y:S01]  /*6b40*/  USEL UR5, URZ, 0x1, UP0 ;  /* 0x00000001ff057887 */ /* 0x000fe20008000000 */
[----:B------:R-:W-:Y:S01]  /*6b50*/  LOP3.LUT R3, R3, R0, RZ, 0x3c, !PT ;  /* 0x0000000003037212 */ /* 0x000fe200078e3cff */
[----:B------:R-:W-:-:S04]  /*6b60*/  USEL UR20, UR4, URZ, UP0 ;  /* 0x000000ff04147287 */ /* 0x000fc80008000000 */
[----:B------:R-:W-:Y:S01]  /*6b70*/  LOP3.LUT R9, R9, UR5, RZ, 0x3c, !PT ;  /* 0x0000000509097c12 */ /* 0x000fe2000f8e3cff */
[----:B------:R-:W-:Y:S07]  /*6b80*/  @P1 BRA `(.L_x_143) ;  /* 0xfffffff800c41947 */ /* 0x000fee000383ffff */
[----:B------:R-:W1:Y:S01]  /*6b90*/  S2UR UR8, SR_CgaCtaId ;  /* 0x00000000000879c3 */ /* 0x000e620000008800 */
[----:B------:R-:W-:Y:S01]  /*6ba0*/  ELECT P0, URZ, PT ;  /* 0x0000000000ff782f */ /* 0x000fe20003800000 */
[----:B------:R-:W-:Y:S01]  /*6bb0*/  HFMA2 R0, -RZ, RZ, 0, 5.9604644775390625e-08 ;  /* 0x00000001ff007431 */ /* 0x000fe200000001ff */
[----:B------:R-:W-:-:S05]  /*6bc0*/  UMOV UR4, 0x40 ;  /* 0x0000004000047882 */ /* 0x000fca0000000000 */
[----:B------:R-:W-:Y:S01]  /*6bd0*/  UVIRTCOUNT.DEALLOC.SMPOOL 0x80 ;  /* 0x000000800000784c */ /* 0x000fe20000000000 */
[----:B------:R-:W-:Y:S02]  /*6be0*/  UISETP.NE.AND UP1, UPT, UR27, URZ, UPT ;  /* 0x000000ff1b00728c */ /* 0x000fe4000bf25270 */
[----:B-1----:R-:W-:-:S09]  /*6bf0*/  ULEA UR8, UR8, UR4, 0x18 ;  /* 0x0000000408087291 */ /* 0x002fd2000f8ec0ff */
[----:B------:R1:W-:Y:S01]  /*6c00*/  @P0 STS.U8 [UR8+0x1c], R0 ;  /* 0x00001c00ff000988 */ /* 0x0003e20008000008 */
[----:B------:R-:W-:Y:S05]  /*6c10*/  BRA.U UP1, `(.L_x_144) ;  /* 0x0000000101a07547 */ /* 0x000fea000b800000 */
[----:B------:R-:W-:Y:S01]  /*6c20*/  UIADD3 UR7, UPT, UPT, UR13, 0x4e0, URZ ;  /* 0x000004e00d077890 */ /* 0x000fe2000fffe0ff */
[----:B------:R-:W-:-:S03]  /*6c30*/  SHF.L.U32 R2, R9, 0x1f, RZ ;  /* 0x0000001f09027819 */ /* 0x000fc600000006ff */
[----:B------:R-:W-:-:S09]  /*6c40*/  ULEA UR4, UR20, UR7, 0x3 ;  /* 0x0000000714047291 */ /* 0x000fd2000f8e18ff */
[----:B------:R-:W2:Y:S02]  /*6c50*/  SYNCS.PHASECHK.TRANS64.TRYWAIT P0, [UR4], R2 ;  /* 0x00000002ff0075a7 */ /* 0x000ea40008001104 */
[----:B--2---:R-:W-:Y:S05]  /*6c60*/  @!P0 BRA `(.L_x_145) ;  /* 0x0000004c00c48947 */ /* 0x004fea0003800000 */
.L_x_341:
        /* <DEDUP_REMOVED lines=9> */
.L_x_343:
        /* <DEDUP_REMOVED lines=9> */
.L_x_345:
[----:B------:R-:W-:-:S04]  /*6d90*/  UIADD3 UR4, UPT, UPT, UR4, 0x1, URZ ;  /* 0x0000000104047890 */ /* 0x000fc8000fffe0ff */
[----:B------:R-:W-:-:S04]  /*6da0*/  UISETP.NE.AND UP0, UPT, UR4, 0x4, UPT ;  /* 0x000000040400788c */ /* 0x000fc8000bf05270 */
[----:B------:R-:W-:Y:S02]  /*6db0*/  USEL UR5, URZ, 0x1, UP0 ;  /* 0x00000001ff057887 */ /* 0x000fe40008000000 */
[----:B------:R-:W-:-:S04]  /*6dc0*/  USEL UR4, UR4, URZ, UP0 ;  /* 0x000000ff04047287 */ /* 0x000fc80008000000 */
[----:B------:R-:W-:Y:S01]  /*6dd0*/  ULEA UR4, UR4, UR7, 0x3 ;  /* 0x0000000704047291 */ /* 0x000fe2000f8e18ff */
[----:B------:R-:W-:-:S04]  /*6de0*/  LOP3.LUT R2, R2, UR5, RZ, 0x3c, !PT ;  /* 0x0000000502027c12 */ /* 0x000fc8000f8e3cff */
[----:B------:R-:W-:Y:S01]  /*6df0*/  SHF.L.U32 R2, R2, 0x1f, RZ ;  /* 0x0000001f02027819 */ /* 0x000fe200000006ff */
[----:B-1----:R-:W-:-:S04]  /*6e00*/  IMAD.U32 R0, RZ, RZ, UR4 ;  /* 0x00000004ff007e24 */ /* 0x002fc8000f8e00ff */
[----:B------:R1:W2:Y:S03]  /*6e10*/  SYNCS.PHASECHK.TRANS64.TRYWAIT P0, [R0+URZ], R2 ;  /* 0x00000002000075a7 */ /* 0x0002a600080011ff */
[----:B--2---:R-:W-:Y:S05]  /*6e20*/  @!P0 NANOSLEEP.SYNCS 0x989680 ;  /* 0x009896800000895d */ /* 0x004fea0003900000 */
[----:B------:R-:W2:Y:S02]  /*6e30*/  @!P0 SYNCS.PHASECHK.TRANS64 P0, [R0+URZ], R2 ;  /* 0x00000002000085a7 */ /* 0x000ea400080010ff */
[----:B--2---:R-:W-:Y:S05]  /*6e40*/  @P0 BRA `(.L_x_148) ;  /* 0x0000000000200947 */ /* 0x004fea0003800000 */
.L_x_149:
[----:B--2---:R2:W4:Y:S02]  /*6e50*/  SYNCS.PHASECHK.TRANS64.TRYWAIT P0, [R0+URZ], R2 ;  /* 0x00000002000075a7 */ /* 0x00452400080011ff */
[----:B----4-:R-:W-:Y:S05]  /*6e60*/  @!P0 NANOSLEEP.SYNCS 0x989680 ;  /* 0x009896800000895d */ /* 0x010fea0003900000 */
[----:B------:R-:W4:Y:S02]  /*6e70*/  @!P0 SYNCS.PHASECHK.TRANS64 P0, [R0+URZ], R2 ;  /* 0x00000002000085a7 */ /* 0x000f2400080010ff */
[----:B----4-:R-:W-:Y:S05]  /*6e80*/  @!P0 BRA `(.L_x_149) ;  /* 0xfffffffc00f08947 */ /* 0x010fea000383ffff */
[----:B------:R-:W-:Y:S05]  /*6e90*/  BRA `(.L_x_148) ;  /* 0x00000000000c7947 */ /* 0x000fea0003800000 */
.L_x_144:
[----:B------:R-:W-:-:S04]  /*6ea0*/  UIADD3 UR4, UPT, UPT, UR13, 0x520, URZ ;  /* 0x000005200d047890 */ /* 0x000fc8000fffe0ff */
[----:B------:R-:W-:-:S09]  /*6eb0*/  UPRMT UR4, UR29, 0x654, UR4 ;  /* 0x000006541d047896 */ /* 0x000fd20008000004 */
[----:B------:R-:W-:Y:S03]  /*6ec0*/  SYNCS.ARRIVE.TRANS64.RED.A1T0 RZ, [UR4], RZ ;  /* 0x000000ffffff79a7 */ /* 0x000fe60008100404 */
.L_x_148:
[----:B-12---:R-:W-:Y:S01]  /*6ed0*/  SHF.L.U32 R2, RZ, 0x1f, RZ ;  /* 0x0000001fff027819 */ /* 0x006fe200000006ff */
[----:B------:R-:W-:Y:S01]  /*6ee0*/  UIADD3 UR4, UPT, UPT, UR13, 0x520, URZ ;  /* 0x000005200d047890 */ /* 0x000fe2000fffe0ff */
[----:B------:R-:W-:Y:S02]  /*6ef0*/  PLOP3.LUT P0, PT, PT, PT, UP1, 0x80, 0x8 ;  /* 0x000000000008781c */ /* 0x000fe40003f0f018 */
[----:B------:R-:W1:Y:S02]  /*6f00*/  SYNCS.PHASECHK.TRANS64.TRYWAIT P1, [UR13+0x520], R2 ;  /* 0x00052002ff0075a7 */ /* 0x000e64000802110d */
[----:B-1----:R-:W-:Y:S09]  /*6f10*/  @!P1 BRA `(.L_x_150) ;  /* 0x0000004c00609947 */ /* 0x002ff20003800000 */
.L_x_347:
[----:B------:R-:W-:Y:S01]  /*6f20*/  @!UP1 UPRMT UR4, UR29, 0x654, UR4 ;  /* 0x000006541d049896 */ /* 0x000fe20008000004 */
[----:B------:R-:W-:Y:S01]  /*6f30*/  UMOV UR5, 0xffff ;  /* 0x0000ffff00057882 */ /* 0x000fe20000000000 */
[----:B------:R-:W-:-:S07]  /*6f40*/  UMOV UR6, 0x1 ;  /* 0x0000000100067882 */ /* 0x000fce0000000000 */
[----:B------:R-:W-:Y:S01]  /*6f50*/  @!P0 SYNCS.ARRIVE.TRANS64.RED.A1T0 RZ, [UR4], RZ ;  /* 0x000000ffffff89a7 */ /* 0x000fe20008100404 */
[----:B------:R-:W-:Y:S01]  /*6f60*/  NOP ;  /* 0x0000000000007918 */ /* 0x000fe20000000000 */
[----:B-1----:R-:W1:Y:S01]  /*6f70*/  LDS R0, [UR8+0x14] ;  /* 0x00001408ff007984 */ /* 0x002e620008000800 */
[----:B------:R-:W-:-:S04]  /*6f80*/  ULOP3.LUT UR4, UR26, 0xffff, URZ, 0xc0, !UPT ;  /* 0x0000ffff1a047892 */ /* 0x000fc8000f8ec0ff */
[----:B------:R-:W-:-:S04]  /*6f90*/  USHF.R.U32.HI UR4, URZ, 0x5, UR4 ;  /* 0x00000005ff047899 */ /* 0x000fc80008011604 */
[----:B------:R-:W-:Y:S02]  /*6fa0*/  USHF.L.U32 UR5, UR5, UR4, URZ ;  /* 0x0000000405057299 */ /* 0x000fe400080006ff */
[----:B------:R-:W-:-:S04]  /*6fb0*/  USHF.L.U32 UR4, UR6, UR4, URZ ;  /* 0x0000000406047299 */ /* 0x000fc800080006ff */
[----:B-1----:R-:W-:-:S04]  /*6fc0*/  LOP3.LUT R0, R0, UR5, RZ, 0xc0, !PT ;  /* 0x0000000500007c12 */ /* 0x002fc8000f8ec0ff */
[----:B------:R-:W-:-:S13]  /*6fd0*/  ISETP.NE.AND P0, PT, R0, UR5, PT ;  /* 0x0000000500007c0c */ /* 0x000fda000bf05270 */
[----:B------:R-:W-:Y:S05]  /*6fe0*/  @P0 BRA `(.L_x_151) ;  /* 0x0000000000580947 */ /* 0x000fea0003800000 */
[----:B------:R-:W1:Y:S02]  /*6ff0*/  LDS R0, [UR8+0x18] ;  /* 0x00001808ff007984 */ /* 0x000e640008000800 */
[----:B-1----:R-:W-:-:S04]  /*7000*/  LOP3.LUT R0, R0, UR4, RZ, 0xc0, !PT ;  /* 0x0000000400007c12 */ /* 0x002fc8000f8ec0ff */
[----:B------:R-:W-:-:S13]  /*7010*/  ISETP.NE.AND P0, PT, R0, UR4, PT ;  /* 0x0000000400007c0c */ /* 0x000fda000bf05270 */
[----:B------:R-:W-:Y:S05]  /*7020*/  @P0 BRA `(.L_x_152) ;  /* 0x00000000003c0947 */ /* 0x000fea0003800000 */
[----:B------:R-:W1:Y:S01]  /*7030*/  S2R R2, SR_LANEID ;  /* 0x0000000000027919 */ /* 0x000e620000000000 */
[----:B------:R-:W-:-:S06]  /*7040*/  ULOP3.LUT UR5, URZ, UR5, URZ, 0x33, !UPT ;  /* 0x00000005ff057292 */ /* 0x000fcc000f8e33ff */
[----:B------:R-:W-:-:S04]  /*7050*/  IMAD.U32 R0, RZ, RZ, UR5 ;  /* 0x00000005ff007e24 */ /* 0x000fc8000f8e00ff */
[----:B------:R2:W4:Y:S02]  /*7060*/  REDUX UR7, R0 ;  /* 0x00000000000773c4 */ /* 0x0005240000000000 */
[----:B------:R1:W-:Y:S01]  /*7070*/  UTCATOMSWS.AND URZ, UR5 ;  /* 0x0000000500ff79e3 */ /* 0x0003e20008000000 */
[----:B--2---:R-:W-:Y:S01]  /*7080*/  LOP3.LUT R0, RZ, UR4, RZ, 0x33, !PT ;  /* 0x00000004ff007c12 */ /* 0x004fe2000f8e33ff */
[----:B------:R-:W-:Y:S02]  /*7090*/  VOTEU.ANY UR4, UPT, PT ;  /* 0x0000000000047886 */ /* 0x000fe400038e0100 */
[----:B------:R-:W-:Y:S02]  /*70a0*/  UFLO.U32 UR4, UR4 ;  /* 0x00000004000472bd */ /* 0x000fe400080e0000 */
[----:B------:R-:W2:Y:S04]  /*70b0*/  REDUX UR6, R0 ;  /* 0x00000000000673c4 */ /* 0x000ea80000000000 */
[----:B-1----:R-:W-:-:S02]  /*70c0*/  ISETP.EQ.U32.AND P0, PT, R2, UR4, PT ;  /* 0x0000000402007c0c */ /* 0x002fc4000bf02070 */
[----:B----4-:R-:W-:-:S11]  /*70d0*/  MOV R2, UR7 ;  /* 0x0000000700027c02 */ /* 0x010fd60008000f00 */
[----:B------:R1:W-:Y:S01]  /*70e0*/  @P0 ATOMS.AND RZ, [UR8+0x14], R2 ;  /* 0x00001402ffff098c */ /* 0x0003e2000a800008 */
[----:B--2---:R-:W-:-:S05]  /*70f0*/  IMAD.U32 R0, RZ, RZ, UR6 ;  /* 0x00000006ff007e24 */ /* 0x004fca000f8e00ff */
[----:B------:R1:W-:Y:S01]  /*7100*/  @P0 ATOMS.AND RZ, [UR8+0x18], R0 ;  /* 0x00001800ffff098c */ /* 0x0003e2000a800008 */
[----:B------:R-:W-:Y:S05]  /*7110*/  BRA `(.L_x_153) ;  /* 0x0000000000147947 */ /* 0x000fea0003800000 */
.L_x_152:
[----:B------:R-:W-:Y:S02]  /*7120*/  MOV R2, 0x7140 ;  /* 0x0000714000027802 */ /* 0x000fe40000000f00 */
[----:B---3-5:R-:W-:Y:S05]  /*7130*/  CALL.REL.NOINC `($__internal_0_$__cuda_sm10x_tcgen05_guardrail_trap_col_being_dealloced_not_returned_by_alloc) ;  /* 0x0000004c00747944 */ /* 0x028fea0003c00000 */
[----:B------:R-:W-:Y:S05]  /*7140*/  BRA `(.L_x_153) ;  /* 0x0000000000087947 */ /* 0x000fea0003800000 */
.L_x_151:
[----:B------:R-:W-:Y:S02]  /*7150*/  MOV R2, 0x7170 ;  /* 0x0000717000027802 */ /* 0x000fe40000000f00 */
[----:B---3-5:R-:W-:Y:S05]  /*7160*/  CALL.REL.NOINC `($__internal_2_$__cuda_sm10x_tcgen05_guardrail_trap_unallocated_columns_being_dealloced) ;  /* 0x0000004c00807944 */ /* 0x028fea0003c00000 */
.L_x_153:
[----:B------:R-:W-:Y:S01]  /*7170*/  NOP ;  /* 0x0000000000007918 */ /* 0x000fe20000000000 */
[----:B------:R-:W-:Y:S05]  /*7180*/  EXIT ;  /* 0x000000000000794d */ /* 0x000fea0003800000 */
.L_x_124:
[----:B------:R-:W-:-:S09]  /*7190*/  UISETP.NE.OR UP0, UPT, UR13, 0x3, !UP3 ;  /* 0x000000030d00788c */ /* 0x000fd2000df05670 */
[----:B------:R-:W-:Y:S05]  /*71a0*/  BRA.U UP0, `(.L_x_154) ;  /* 0x0000000d000c7547 */ /* 0x000fea000b800000 */
[----:B------:R-:W1:Y:S01]  /*71b0*/  S2UR UR10, SR_CgaCtaId ;  /* 0x00000000000a79c3 */ /* 0x000e620000008800 */
[----:B------:R-:W2:Y:S01]  /*71c0*/  LDCU UR26, c[0x0][0x370] ;  /* 0x00006e00ff1a77ac */ /* 0x000ea20008000800 */
[----:B------:R-:W-:Y:S02]  /*71d0*/  HFMA2 R13, -RZ, RZ, 0, 0 ;  /* 0x00000000ff0d7431 */ /* 0x000fe400000001ff */
[----:B------:R-:W-:Y:S01]  /*71e0*/  IMAD.MOV.U32 R15, RZ, RZ, 0x1 ;  /* 0x00000001ff0f7424 */ /* 0x000fe200078e00ff */
[----:B------:R-:W-:Y:S01]  /*71f0*/  MOV R12, 0x1000 ;  /* 0x00001000000c7802 */ /* 0x000fe20000000f00 */
[----:B------:R-:W2:Y:S01]  /*7200*/  LDCU.128 UR28, c[0x0][0xb10] ;  /* 0x00016200ff1c77ac */ /* 0x000ea20008000c00 */
[----:B------:R-:W-:Y:S01]  /*7210*/  IMAD.MOV.U32 R14, RZ, RZ, RZ ;  /* 0x000000ffff0e7224 */ /* 0x000fe200078e00ff */
[----:B------:R-:W3:Y:S01]  /*7220*/  LDC.64 R16, c[0x0][0x348] ;  /* 0x0000d200ff107b82 */ /* 0x000ee20000000a00 */
[----:B------:R-:W4:Y:S01]  /*7230*/  LDCU UR25, c[0x0][0x374] ;  /* 0x00006e80ff1977ac */ /* 0x000f220008000800 */
[----:B------:R-:W1:Y:S06]  /*7240*/  LDCU UR16, c[0x0][0xb0c] ;  /* 0x00016180ff1077ac */ /* 0x000e6c0008000800 */
[----:B------:R-:W3:Y:S01]  /*7250*/  LDC.64 R2, c[0x0][0x888] ;  /* 0x00022200ff027b82 */ /* 0x000ee20000000a00 */
[----:B------:R-:W1:Y:S01]  /*7260*/  LDCU UR35, c[0x0][0xb20] ;  /* 0x00016400ff2377ac */ /* 0x000e620008000800 */
[----:B------:R-:W1:Y:S06]  /*7270*/  LDCU UR4, c[0x0][0xb30] ;  /* 0x00016600ff0477ac */ /* 0x000e6c0008000800 */
[----:B------:R-:W3:Y:S01]  /*7280*/  LDC.64 R4, c[0x0][0x890] ;  /* 0x00022400ff047b82 */ /* 0x000ee20000000a00 */
[----:B------:R-:W-:Y:S01]  /*7290*/  UMOV UR17, 0x400 ;  /* 0x0000040000117882 */ /* 0x000fe20000000000 */
[----:B--2---:R-:W-:-:S02]  /*72a0*/  UIMAD.WIDE.U32 UR6, UR26, UR28, URZ ;  /* 0x0000001c1a0672a5 */ /* 0x004fc4000f8e00ff */
[----:B----4-:R-:W-:Y:S02]  /*72b0*/  UIMAD.WIDE.U32 UR8, UR25, UR31, URZ ;  /* 0x0000001f190872a5 */ /* 0x010fe4000f8e00ff */
[----:B-1----:R-:W-:Y:S02]  /*72c0*/  ULEA UR17, UR10, UR17, 0x18 ;  /* 0x000000110a117291 */ /* 0x002fe4000f8ec0ff */
[----:B------:R-:W-:Y:S02]  /*72d0*/  UPLOP3.LUT UP3, UPT, UPT, UPT, UPT, 0x40, 0x4 ;  /* 0x000000000004789c */ /* 0x000fe40003f6e870 */
[----:B------:R-:W-:Y:S01]  /*72e0*/  UIADD3 UR27, UPT, UPT, UR17, 0x480, URZ ;  /* 0x00000480111b7890 */ /* 0x000fe2000fffe0ff */
[----:B------:R-:W-:Y:S01]  /*72f0*/  UMOV UR6, UR7 ;  /* 0x0000000700067c82 */ /* 0x000fe20008000000 */
[----:B------:R-:W-:Y:S01]  /*7300*/  UMOV UR32, UR9 ;  /* 0x0000000900207c82 */ /* 0x000fe20008000000 */
[----:B------:R-:W-:Y:S02]  /*7310*/  UISETP.GE.AND UP0, UPT, UR40, 0x1, UPT ;  /* 0x000000012800788c */ /* 0x000fe4000bf06270 */
[----:B------:R-:W-:Y:S01]  /*7320*/  UISETP.NE.AND UP4, UPT, UR40, 0x1, UPT ;  /* 0x000000012800788c */ /* 0x000fe2000bf85270 */
[----:B------:R-:W1:Y:S01]  /*7330*/  LDCU.64 UR14, c[0x0][0xb28] ;  /* 0x00016500ff0e77ac */ /* 0x000e620008000a00 */
[----:B------:R-:W-:-:S02]  /*7340*/  UISETP.NE.AND UP6, UPT, UR16, 0x1, UPT ;  /* 0x000000011000788c */ /* 0x000fc4000bfc5270 */
[----:B------:R-:W-:Y:S02]  /*7350*/  UISETP.NE.AND UP5, UPT, UR30, 0x1, UPT ;  /* 0x000000011e00788c */ /* 0x000fe4000bfa5270 */
[----:B------:R-:W-:Y:S02]  /*7360*/  UPRMT UR27, UR10, 0x654, UR27 ;  /* 0x000006540a1b7896 */ /* 0x000fe4000800001b */
[----:B------:R-:W-:Y:S02]  /*7370*/  USHF.R.U32.HI UR33, URZ, UR29, UR6 ;  /* 0x0000001dff217299 */ /* 0x000fe40008011606 */
[----:B------:R-:W-:Y:S02]  /*7380*/  USHF.R.U32.HI UR32, URZ, UR35, UR32 ;  /* 0x00000023ff207299 */ /* 0x000fe40008011620 */
[----:B------:R-:W-:-:S11]  /*7390*/  UISETP.NE.AND UP2, UPT, UR4, 0x1, UPT ;  /* 0x000000010400788c */ /* 0x000fd6000bf45270 */
.L_x_162:
[C---:B------:R-:W-:Y:S02]  /*73a0*/  LEA R7, R14.reuse, UR17, 0x3 ;  /* 0x000000110e077c11 */ /* 0x040fe4000f8e18ff */
[----:B------:R-:W-:Y:S02]  /*73b0*/  SHF.L.U32 R0, R13, 0x1f, RZ ;  /* 0x0000001f0d007819 */ /* 0x000fe400000006ff */
[----:B------:R-:W-:Y:S02]  /*73c0*/  LEA R8, R14, UR17, 0x4 ;  /* 0x000000110e087c11 */ /* 0x000fe4000f8e20ff */
[----:B--2---:R-:W2:Y:S02]  /*73d0*/  SYNCS.PHASECHK.TRANS64.TRYWAIT P0, [R7+URZ+0x4a0], R0 ;  /* 0x0004a000070075a7 */ /* 0x004ea400080011ff */
[----:B--2---:R-:W-:Y:S05]  /*73e0*/  @!P0 BRA `(.L_x_155) ;  /* 0x0000004800448947 */ /* 0x004fea0003800000 */
.L_x_348:
[----:B------:R-:W4:Y:S01]  /*73f0*/  LDS.128 R8, [R8+0x530] ;  /* 0x0005300008087984 */ /* 0x000f220000000c00 */
[----:B------:R-:W-:Y:S01]  /*7400*/  UISETP.GE.AND UP0, UPT, UR40, 0x1, UPT ;  /* 0x000000012800788c */ /* 0x000fe2000bf06270 */
[----:B------:R-:W-:Y:S01]  /*7410*/  @!PT LDS RZ, [RZ] ;  /* 0x00000000fffff984 */ /* 0x000fe20000000800 */
[----:B------:R-:W-:Y:S01]  /*7420*/  @!PT LDS RZ, [RZ] ;  /* 0x00000000fffff984 */ /* 0x000fe20000000800 */
[----:B------:R-:W-:Y:S01]  /*7430*/  @!PT LDS RZ, [RZ] ;  /* 0x00000000fffff984 */ /* 0x000fe20000000800 */
[----:B------:R-:W-:Y:S01]  /*7440*/  @!PT LDS RZ, [RZ] ;  /* 0x00000000fffff984 */ /* 0x000fe20000000800 */
[----:B------:R1:W-:Y:S06]  /*7450*/  MEMBAR.ALL.CTA ;  /* 0x0000000000007992 */ /* 0x0003ec0000008000 */
[----:B-1----:R-:W1:Y:S01]  /*7460*/  FENCE.VIEW.ASYNC.S ;  /* 0x00000000000073c6 */ /* 0x002e620000000000 */
[----:B----4-:R-:W-:Y:S11]  /*7470*/  LOP3.LUT P0, RZ, R10, 0x1, RZ, 0xc0, !PT ;  /* 0x000000010aff7812 */ /* 0x010ff6000780c0ff */
[----:B------:R-:W-:Y:S02]  /*7480*/  @!UPT UIADD3 URZ, UPT, UPT, URZ, URZ, URZ ;  /* 0x000000fffffff290 */ /* 0x000fe4000fffe0ff */
[----:B-1----:R-:W-:Y:S01]  /*7490*/  VOTEU.ANY UP1, P0 ;  /* 0x0000000000ff7886 */ /* 0x002fe20000020100 */
[----:B------:R-:W-:Y:S11]  /*74a0*/  PLOP3.LUT P0, PT, PT, PT, UP1, 0x80, 0x8 ;  /* 0x000000000008781c */ /* 0x000ff60003f0f018 */
[----:B------:R-:W-:Y:S02]  /*74b0*/  @!UPT UIADD3 URZ, UPT, UPT, URZ, URZ, URZ ;  /* 0x000000fffffff290 */ /* 0x000fe4000fffe0ff */
[----:B--2---:R-:W-:Y:S02]  /*74c0*/  @P0 SHF.R.U32.HI R0, RZ, 0x10, R9 ;  /* 0x00000010ff000819 */ /* 0x004fe40000011609 */
[----:B------:R-:W-:Y:S02]  /*74d0*/  @P0 MOV R6, R8 ;  /* 0x0000000800060202 */ /* 0x000fe40000000f00 */
[----:B------:R-:W-:Y:S01]  /*74e0*/  @P0 R2UR UR4, R0 ;  /* 0x00000000000402ca */ /* 0x000fe200000e0000 */
[----:B------:R-:W-:Y:S01]  /*74f0*/  VIADD R0, R7, 0x4b0 ;  /* 0x000004b007007836 */ /* 0x000fe20000000000 */
[----:B------:R-:W-:Y:S02]  /*7500*/  @P0 LOP3.LUT R8, R9, 0xffff, RZ, 0xc0, !PT ;  /* 0x0000ffff09080812 */ /* 0x000fe400078ec0ff */
[----:B------:R-:W-:Y:S02]  /*7510*/  @P0 R2UR UR6, R6 ;  /* 0x00000000060602ca */ /* 0x000fe400000e0000 */
[----:B------:R-:W-:Y:S02]  /*7520*/  PRMT R0, RZ, 0x654, R0 ;  /* 0x00000654ff007816 */ /* 0x000fe40000000000 */
[----:B------:R-:W-:Y:S02]  /*7530*/  @P0 R2UR UR5, R8 ;  /* 0x00000000080502ca */ /* 0x000fe400000e0000 */
[----:B------:R1:W-:Y:S03]  /*7540*/  SYNCS.ARRIVE.TRANS64.RED.A1T0 RZ, [R0+URZ], RZ ;  /* 0x000000ff00ff79a7 */ /* 0x0003e600081004ff */
[----:B------:R-:W-:Y:S04]  /*7550*/  @UP1 UMOV UR24, UR4 ;  /* 0x0000000400181c82 */ /* 0x000fe80008000000 */
[----:B------:R-:W-:Y:S04]  /*7560*/  @UP1 UMOV UR13, UR6 ;  /* 0x00000006000d1c82 */ /* 0x000fe80008000000 */
[----:B------:R-:W-:Y:S01]  /*7570*/  @UP1 UMOV UR7, UR5 ;  /* 0x0000000500071c82 */ /* 0x000fe20008000000 */
[----:B------:R-:W-:Y:S05]  /*7580*/  BRA.U !UP0, `(.L_x_156) ;  /* 0x0000000108a47547 */ /* 0x000fea000b800000 */
[----:B------:R-:W-:Y:S02]  /*7590*/  UIMAD.WIDE.U32 UR10, UR7, UR31, URZ ;  /* 0x0000001f070a72a5 */ /* 0x000fe4000f8e00ff */
[----:B------:R-:W-:Y:S02]  /*75a0*/  UIMAD.WIDE.U32 UR18, UR13, UR28, URZ ;  /* 0x0000001c0d1272a5 */ /* 0x000fe4000f8e00ff */
[----:B------:R-:W-:Y:S02]  /*75b0*/  USEL UR4, UR25, UR32, !UP5 ;  /* 0x0000002019047287 */ /* 0x000fe4000e800000 */
[----:B------:R-:W-:Y:S02]  /*75c0*/  USEL UR8, UR26, UR33, !UP6 ;  /* 0x000000211a087287 */ /* 0x000fe4000f000000 */
[----:B------:R-:W-:Y:S02]  /*75d0*/  UIMAD.WIDE.U32 UR20, UR4, UR14, URZ ;  /* 0x0000000e041472a5 */ /* 0x000fe4000f8e00ff */
[----:B------:R-:W-:Y:S01]  /*75e0*/  UIMAD.WIDE.U32 UR22, UR8, UR14, URZ ;  /* 0x0000000e081672a5 */ /* 0x000fe2000f8e00ff */
[----:B------:R-:W-:Y:S02]  /*75f0*/  UMOV UR5, UR11 ;  /* 0x0000000b00057c82 */ /* 0x000fe40008000000 */
[----:B------:R-:W-:Y:S03]  /*7600*/  USHF.R.U32.HI UR6, URZ, UR35, UR5 ;  /* 0x00000023ff067299 */ /* 0x000fe60008011605 */
[----:B------:R-:W-:Y:S01]  /*7610*/  UMOV UR5, UR19 ;  /* 0x0000001300057c82 */ /* 0x000fe20008000000 */
[----:B------:R-:W-:Y:S02]  /*7620*/  USEL UR6, UR7, UR6, !UP5 ;  /* 0x0000000607067287 */ /* 0x000fe4000e800000 */
[----:B------:R-:W-:Y:S02]  /*7630*/  USHF.R.U32.HI UR9, URZ, UR29, UR5 ;  /* 0x0000001dff097299 */ /* 0x000fe40008011605 */
[----:B------:R-:W-:Y:S01]  /*7640*/  UIMAD.WIDE.U32 UR10, UR6, UR14, URZ ;  /* 0x0000000e060a72a5 */ /* 0x000fe2000f8e00ff */
[----:B------:R-:W-:Y:S02]  /*7650*/  UMOV UR5, UR21 ;  /* 0x0000001500057c82 */ /* 0x000fe40008000000 */
[----:B------:R-:W-:Y:S03]  /*7660*/  @UP4 USHF.R.U32.HI UR4, URZ, UR15, UR5 ;  /* 0x0000000fff044299 */ /* 0x000fe60008011605 */
[----:B------:R-:W-:Y:S01]  /*7670*/  UMOV UR5, UR23 ;  /* 0x0000001700057c82 */ /* 0x000fe20008000000 */
[----:B------:R-:W-:Y:S02]  /*7680*/  UIMAD UR4, UR40, UR4, URZ ;  /* 0x00000004280472a4 */ /* 0x000fe4000f8e02ff */
[----:B------:R-:W-:Y:S02]  /*7690*/  @UP4 USHF.R.U32.HI UR8, URZ, UR15, UR5 ;  /* 0x0000000fff084299 */ /* 0x000fe40008011605 */
[----:B------:R-:W-:Y:S02]  /*76a0*/  USEL UR5, UR13, UR9, !UP6 ;  /* 0x000000090d057287 */ /* 0x000fe4000f000000 */
[----:B------:R-:W-:Y:S02]  /*76b0*/  UIMAD UR9, UR40, UR8, URZ ;  /* 0x00000008280972a4 */ /* 0x000fe4000f8e02ff */
[----:B------:R-:W-:Y:S03]  /*76c0*/  UISETP.GE.AND UP0, UPT, UR6, UR4, UPT ;  /* 0x000000040600728c */ /* 0x000fe6000bf06270 */
[----:B------:R-:W-:Y:S01]  /*76d0*/  UMOV UR4, UR11 ;  /* 0x0000000b00047c82 */ /* 0x000fe20008000000 */
[----:B------:R-:W-:Y:S02]  /*76e0*/  UISETP.GE.OR UP0, UPT, UR5, UR9, UP0 ;  /* 0x000000090500728c */ /* 0x000fe40008706670 */
[----:B------:R-:W-:Y:S02]  /*76f0*/  USHF.R.U32.HI UR4, URZ, UR15, UR4 ;  /* 0x0000000fff047299 */ /* 0x000fe40008011604 */
[----:B------:R-:W-:Y:S02]  /*7700*/  UIMAD.WIDE.U32 UR10, UR5, UR14, URZ ;  /* 0x0000000e050a72a5 */ /* 0x000fe4000f8e00ff */
[----:B------:R-:W-:Y:S04]  /*7710*/  USEL UR12, UR6, UR4, !UP4 ;  /* 0x00000004060c7287 */ /* 0x000fe8000e000000 */
[----:B------:R-:W-:Y:S01]  /*7720*/  UIADD3 UR9, UPT, UPT, -UR12, URZ, URZ ;  /* 0x000000ff0c097290 */ /* 0x000fe2000fffe1ff */
[----:B------:R-:W-:Y:S02]  /*7730*/  @!UP0 UMOV UR4, UR11 ;  /* 0x0000000b00048c82 */ /* 0x000fe40008000000 */
[----:B------:R-:W-:Y:S02]  /*7740*/  @!UP0 USHF.R.U32.HI UR4, URZ, UR15, UR4 ;  /* 0x0000000fff048299 */ /* 0x000fe40008011604 */
[----:B------:R-:W-:Y:S02]  /*7750*/  UIMAD UR9, UR40, UR9, UR6 ;  /* 0x00000009280972a4 */ /* 0x000fe4000f8e0206 */
[----:B------:R-:W-:Y:S04]  /*7760*/  @!UP0 USEL UR4, UR5, UR4, !UP4 ;  /* 0x0000000405048287 */ /* 0x000fe8000e000000 */
[----:B------:R-:W-:Y:S02]  /*7770*/  @!UP0 UIMAD UR9, UR8, UR9, UR4 ;  /* 0x00000009080982a4 */ /* 0x000fe4000f8e0204 */
[----:B------:R-:W-:Y:S02]  /*7780*/  @!UP0 UIADD3 UR10, UPT, UPT, UR12, -UR4, URZ ;  /* 0x800000040c0a8290 */ /* 0x000fe4000fffe0ff */
[----:B------:R-:W-:Y:S02]  /*7790*/  UIADD3 UR4, UPT, UPT, -UR5, URZ, URZ ;  /* 0x000000ff05047290 */ /* 0x000fe4000fffe1ff */
[----:B------:R-:W-:Y:S02]  /*77a0*/  UIADD3 UR8, UPT, UPT, -UR6, URZ, URZ ;  /* 0x000000ff06087290 */ /* 0x000fe4000fffe1ff */
[----:B------:R-:W-:Y:S02]  /*77b0*/  @!UP0 UIMAD UR6, UR10, UR40, UR5 ;  /* 0x000000280a0682a4 */ /* 0x000fe4000f8e0205 */
[----:B------:R-:W-:Y:S02]  /*77c0*/  UIMAD UR13, UR16, UR4, UR13 ;  /* 0x00000004100d72a4 */ /* 0x000fe4000f8e020d */
[----:B------:R-:W-:Y:S01]  /*77d0*/  UIMAD UR7, UR30, UR8, UR7 ;  /* 0x000000081e0772a4 */ /* 0x000fe2000f8e0207 */
[----:B------:R-:W-:Y:S02]  /*77e0*/  @!UP0 UMOV UR5, UR9 ;  /* 0x0000000900058c82 */ /* 0x000fe40008000000 */
[----:B------:R-:W-:Y:S02]  /*77f0*/  UIMAD UR13, UR5, UR16, UR13 ;  /* 0x00000010050d72a4 */ /* 0x000fe4000f8e020d */
[----:B------:R-:W-:Y:S11]  /*7800*/  UIMAD UR7, UR6, UR30, UR7 ;  /* 0x0000001e060772a4 */ /* 0x000ff6000f8e0207 */
[----:B------:R-:W-:Y:S01]  /*7810*/  @!UPT UIADD3 URZ, UPT, UPT, URZ, URZ, URZ ;  /* 0x000000fffffff290 */ /* 0x000fe2000fffe0ff */
.L_x_156:
[----:B------:R-:W2:Y:S01]  /*7820*/  @!UP2 LDCU.128 UR20, c[0x0][0xb10] ;  /* 0x00016200ff14a7ac */ /* 0x000ea20008000c00 */
[C---:B---3--:R-:W-:Y:S02]  /*7830*/  ISETP.NE.U32.AND P1, PT, R4.reuse, RZ, PT ;  /* 0x000000ff0400720c */ /* 0x048fe40003f25070 */
[----:B------:R-:W-:Y:S02]  /*7840*/  ISETP.NE.U32.AND P0, PT, R4, RZ, PT ;  /* 0x000000ff0400720c */ /* 0x000fe40003f05070 */
[C---:B------:R-:W-:Y:S02]  /*7850*/  ISETP.NE.AND.EX P1, PT, R5.reuse, RZ, PT, P1 ;  /* 0x000000ff0500720c */ /* 0x040fe40003f25310 */
[----:B------:R-:W-:Y:S01]  /*7860*/  ISETP.NE.AND.EX P0, PT, R5, RZ, PT, P0 ;  /* 0x000000ff0500720c */ /* 0x000fe20003f05300 */
[----:B------:R-:W3:Y:S01]  /*7870*/  @!UP2 LDCU UR5, c[0x0][0xb0c] ;  /* 0x00016180ff05a7ac */ /* 0x000ee20008000800 */
[----:B------:R-:W-:Y:S01]  /*7880*/  SHF.L.U32 R6, R15, 0x1f, RZ ;  /* 0x0000001f0f067819 */ /* 0x000fe200000006ff */
[----:B--2---:R-:W-:Y:S07]  /*7890*/  UIMAD.WIDE.U32 UR8, UR13, UR20, URZ ;  /* 0x000000140d0872a5 */ /* 0x004fee000f8e00ff */
[----:B------:R-:W-:Y:S01]  /*78a0*/  @!UP2 UMOV UR4, UR9 ;  /* 0x000000090004ac82 */ /* 0x000fe20008000000 */
[----:B---3--:R-:W-:Y:S02]  /*78b0*/  @!UP2 UISETP.NE.AND UP0, UPT, UR5, 0x1, UPT ;  /* 0x000000010500a88c */ /* 0x008fe4000bf05270 */
[----:B------:R-:W-:Y:S02]  /*78c0*/  @!UP2 USHF.R.U32.HI UR4, URZ, UR21, UR4 ;  /* 0x00000015ff04a299 */ /* 0x000fe40008011604 */
[----:B------:R-:W-:Y:S02]  /*78d0*/  UIMAD.WIDE.U32 UR8, UR7, UR23, URZ ;  /* 0x00000017070872a5 */ /* 0x000fe4000f8e00ff */
[----:B------:R-:W-:Y:S02]  /*78e0*/  @!UP2 USEL UR10, UR13, UR4, !UP0 ;  /* 0x000000040d0aa287 */ /* 0x000fe4000c000000 */
[----:B------:R-:W-:Y:S03]  /*78f0*/  @!UP2 UISETP.NE.AND UP0, UPT, UR22, 0x1, UPT ;  /* 0x000000011600a88c */ /* 0x000fe6000bf05270 */
[----:B------:R-:W-:Y:S02]  /*7900*/  @!UP2 UMOV UR6, UR9 ;  /* 0x000000090006ac82 */ /* 0x000fe40008000000 */
[----:B------:R-:W2:Y:S02]  /*7910*/  @!UP2 LDCU UR4, c[0x0][0xb20] ;  /* 0x00016400ff04a7ac */ /* 0x000ea40008000800 */
[----:B--2---:R-:W-:Y:S04]  /*7920*/  @!UP2 USHF.R.U32.HI UR6, URZ, UR4, UR6 ;  /* 0x00000004ff06a299 */ /* 0x004fe80008011606 */
[----:B------:R-:W-:Y:S04]  /*7930*/  @!UP2 USEL UR6, UR7, UR6, !UP0 ;  /* 0x000000060706a287 */ /* 0x000fe8000c000000 */
[----:B------:R-:W-:Y:S02]  /*7940*/  @!UP2 UIADD3 UR4, UPT, UPT, -UR10, UR6, URZ ;  /* 0x000000060a04a290 */ /* 0x000fe4000fffe1ff */
[----:B------:R-:W-:Y:S02]  /*7950*/  @!UP2 UIADD3 UR6, UPT, UPT, UR10, -UR6, URZ ;  /* 0x800000060a06a290 */ /* 0x000fe4000fffe0ff */
[----:B------:R-:W-:Y:S02]  /*7960*/  @!UP2 UIMAD UR13, UR4, UR5, UR13 ;  /* 0x00000005040da2a4 */ /* 0x000fe4000f8e020d */
[----:B------:R-:W-:Y:S01]  /*7970*/  @!UP2 UIMAD UR7, UR6, UR22, UR7 ;  /* 0x000000160607a2a4 */ /* 0x000fe2000f8e0207 */
[----:B------:R-:W-:Y:S11]  /*7980*/  BRA.U UP3, `(.L_x_157) ;  /* 0x0000000103107547 */ /* 0x000ff6000b800000 */
[----:B------:R-:W-:Y:S04]  /*7990*/  MOV R7, UR34 ;  /* 0x0000002200077c02 */ /* 0x000fe80008000f00 */
[----:B------:R-:W-:Y:S04]  /*79a0*/  SHF.L.U32 R7, R7, 0x1f, RZ ;  /* 0x0000001f07077819 */ /* 0x000fe800000006ff */
[----:B------:R-:W2:Y:S02]  /*79b0*/  SYNCS.PHASECHK.TRANS64.TRYWAIT P2, [UR17+0x498], R7 ;  /* 0x00049807ff0075a7 */ /* 0x000ea40008041111 */
[----:B--2---:R-:W-:Y:S05]  /*79c0*/  @!P2 BRA `(.L_x_158) ;  /* 0x0000004000e0a947 */ /* 0x004fea0003800000 */
.L_x_157:
[----:B------:R-:W-:Y:S05]  /*79d0*/  @!P1 BRA `(.L_x_159) ;  /* 0x0000000000309947 */ /* 0x000fea0003800000 */
[----:B------:R-:W-:Y:S01]  /*79e0*/  ISETP.NE.U32.AND P1, PT, R2, RZ, PT ;  /* 0x000000ff0200720c */ /* 0x000fe20003f25070 */
[----:B------:R-:W2:Y:S01]  /*79f0*/  LDCU.64 UR4, c[0x0][0x358] ;  /* 0x00006b00ff0477ac */ /* 0x000ea20008000a00 */
[----:B------:R-:W-:Y:S02]  /*7a00*/  IMAD.MOV.U32 R80, RZ, RZ, 0x1 ;  /* 0x00000001ff507424 */ /* 0x000fe400078e00ff */
[----:B------:R-:W-:Y:S11]  /*7a10*/  ISETP.NE.AND.EX P1, PT, R3, RZ, PT, P1 ;  /* 0x000000ff0300720c */ /* 0x000ff60003f25310 */
[----:B------:R-:W-:Y:S02]  /*7a20*/  @!UPT UIADD3 URZ, UPT, UPT, URZ, URZ, URZ ;  /* 0x000000fffffff290 */ /* 0x000fe4000fffe0ff */
[----:B------:R-:W3:Y:S01]  /*7a30*/  @P1 LDC.64 R8, c[0x0][0x888] ;  /* 0x00022200ff081b82 */ /* 0x000ee20000000a00 */
[----:B-1----:R-:W-:Y:S04]  /*7a40*/  @P1 IMAD R0, R4, UR36, RZ ;  /* 0x0000002404001c24 */ /* 0x002fe8000f8e02ff */
[----:B---3--:R-:W-:Y:S04]  /*7a50*/  @P1 IMAD.WIDE R8, R0, 0x4, R8 ;  /* 0x0000000400081825 */ /* 0x008fe800078e0208 */
[----:B------:R-:W-:Y:S01]  /*7a60*/  HFMA2 R0, -RZ, RZ, 0, 5.9604644775390625e-08 ;  /* 0x00000001ff007431 */ /* 0x000fe200000001ff */
[----:B--2--5:R2:W5:Y:S04]  /*7a70*/  @P1 LDG.E R39, desc[UR4][R8.64] ;  /* 0x0000000408271981 */ /* 0x024568000c1e1900 */
[----:B------:R-:W-:Y:S01]  /*7a80*/  @!P1 PRMT R80, R0, 0x7610, R80 ;  /* 0x0000761000509816 */ /* 0x000fe20000000050 */
[----:B--2---:R-:W3:Y:S06]  /*7a90*/  @!P1 LDC R39, c[0x0][0x880] ;  /* 0x00022000ff279b82 */ /* 0x004eec0000000800 */
.L_x_159:
[----:B---3-5:R-:W-:Y:S01]  /*7aa0*/  @!P0 FSETP.EQ.AND P1, PT, R39, RZ, PT ;  /* 0x000000ff2700820b */ /* 0x028fe20003f22000 */
[----:B------:R-:W-:Y:S01]  /*7ab0*/  @!UPT UIADD3 URZ, UPT, UPT, URZ, URZ, URZ ;  /* 0x000000fffffff290 */ /* 0x000fe2000fffe0ff */
[----:B------:R-:W-:Y:S11]  /*7ac0*/  @!P0 BRA `(.L_x_160) ;  /* 0x0000000000188947 */ /* 0x000ff60003800000 */
[----:B------:R-:W-:Y:S02]  /*7ad0*/  LOP3.LUT P0, RZ, R80, 0xff, RZ, 0xc0, !PT ;  /* 0x000000ff50ff7812 */ /* 0x000fe4000780c0ff */
[----:B------:R-:W-:Y:S04]  /*7ae0*/  ISETP.NE.U32.AND P1, PT, R2, RZ, PT ;  /* 0x000000ff0200720c */ /* 0x000fe80003f25070 */
[----:B------:R-:W-:Y:S04]  /*7af0*/  ISETP.NE.AND.EX P1, PT, R3, RZ, PT, P1 ;  /* 0x000000ff0300720c */ /* 0x000fe80003f25310 */
[----:B------:R-:W-:Y:S03]  /*7b00*/  PLOP3.LUT P1, PT, P1, PT, PT, 0x8, 0x80 ;  /* 0x000000000080781c */ /* 0x000fe60000f2e170 */
[----:B------:R-:W-:Y:S11]  /*7b10*/  @P0 FSETP.EQ.AND P1, PT, R39, RZ, PT ;  /* 0x000000ff2700020b */ /* 0x000ff60003f22000 */
[----:B------:R-:W-:Y:S02]  /*7b20*/  @!UPT UIADD3 URZ, UPT, UPT, URZ, URZ, URZ ;  /* 0x000000fffffff290 */ /* 0x000fe4000fffe0ff */
.L_x_160:
[----:B------:R-:W2:Y:S01]  /*7b30*/  SYNCS.PHASECHK.TRANS64.TRYWAIT P0, [UR17+0x488], R6 ;  /* 0x00048806ff0075a7 */ /* 0x000ea20008001111 */
[----:B------:R-:W-:Y:S02]  /*7b40*/  ELECT P2, URZ, PT ;  /* 0x0000000000ff782f */ /* 0x000fe40003840000 */
[----:B------:R-:W-:Y:S01]  /*7b50*/  IADD3 R14, PT, PT, R14, 0x1, RZ ;  /* 0x000000010e0e7810 */ /* 0x000fe20007ffe0ff */
[----:B--2---:R-:W-:Y:S10]  /*7b60*/  @!P0 BRA `(.L_x_161) ;  /* 0x0000004000908947 */ /* 0x004ff40003800000 */
.L_x_351:
[----:B------:R-:W-:Y:S01]  /*7b70*/  PLOP3.LUT P1, PT, P1, P2, PT, 0xf2, 0x2f ;  /* 0x00000000002f781c */ /* 0x000fe20000f25e72 */
[----:B------:R-:W-:Y:S01]  /*7b80*/  UMOV UR18, 0x0 ;  /* 0x0000000000127882 */ /* 0x000fe20000000000 */
[----:B------:R-:W-:Y:S01]  /*7b90*/  UMOV UR19, 0x10000000 ;  /* 0x1000000000137882 */ /* 0x000fe20000000000 */
[----:B------:R-:W-:Y:S01]  /*7ba0*/  UMOV UR12, UR36 ;  /* 0x00000024000c7c82 */ /* 0x000fe20008000000 */
[----:B------:R-:W-:Y:S01]  /*7bb0*/  LOP3.LUT R15, R15, 0x1, RZ, 0x3c, !PT ;  /* 0x000000010f0f7812 */ /* 0x000fe200078e3cff */
[----:B------:R-:W-:Y:S01]  /*7bc0*/  UPLOP3.LUT UP3, UPT, UPT, UPT, UPT, 0x80, 0x8 ;  /* 0x000000000008789c */ /* 0x000fe20003f6f070 */
[----:B------:R-:W-:Y:S07]  /*7bd0*/  UMOV UR36, UR24 ;  /* 0x0000001800247c82 */ /* 0x000fee0008000000 */
[----:B-1----:R-:W-:Y:S01]  /*7be0*/  @!P1 IADD3 R6, P0, PT, R16, 0x580, RZ ;  /* 0x0000058010069810 */ /* 0x002fe20007f1e0ff */
[----:B------:R-:W-:Y:S03]  /*7bf0*/  VOTEU.ALL UP0, P1 ;  /* 0x0000000000ff7886 */ /* 0x000fe60000800000 */
[----:B------:R-:W-:Y:S01]  /*7c00*/  @!P1 R2UR UR5, R6 ;  /* 0x00000000060592ca */ /* 0x000fe200000e0000 */
[----:B------:R-:W-:Y:S01]  /*7c10*/  @!P1 IMAD.X R0, RZ, RZ, R17, P0 ;  /* 0x000000ffff009224 */ /* 0x000fe200000e0611 */
[----:B------:R-:W-:Y:S01]  /*7c20*/  @!UP0 USHF.L.U32 UR10, UR45, 0x6, URZ ;  /* 0x000000062d0a8899 */ /* 0x000fe200080006ff */
[----:B------:R-:W-:Y:S01]  /*7c30*/  ISETP.NE.AND P0, PT, R14, 0x2, PT ;  /* 0x000000020e00780c */ /* 0x000fe20003f05270 */
[----:B------:R-:W-:Y:S02]  /*7c40*/  @!UP0 USHF.L.U32 UR11, UR46, 0x6, URZ ;  /* 0x000000062e0b8899 */ /* 0x000fe400080006ff */
[----:B------:R-:W-:Y:S01]  /*7c50*/  @!P1 R2UR UR4, R0 ;  /* 0x00000000000492ca */ /* 0x000fe200000e0000 */
[----:B------:R-:W-:Y:S01]  /*7c60*/  @!UP0 UIADD3 UR8, UPT, UPT, UR17, 0x600, URZ ;  /* 0x0000060011088890 */ /* 0x000fe2000fffe0ff */
[----:B------:R-:W-:Y:S01]  /*7c70*/  SEL R0, RZ, 0x1, P0 ;  /* 0x00000001ff007807 */ /* 0x000fe20000000000 */
[----:B------:R-:W-:Y:S01]  /*7c80*/  @!UP0 UIADD3 UR9, UPT, UPT, UR17, 0x480, URZ ;  /* 0x0000048011098890 */ /* 0x000fe2000fffe0ff */
[----:B------:R-:W-:Y:S01]  /*7c90*/  SEL R14, R14, RZ, P0 ;  /* 0x000000ff0e0e7207 */ /* 0x000fe20000000000 */
[----:B------:R-:W-:Y:S01]  /*7ca0*/  VOTEU.ALL UP0, P1 ;  /* 0x0000000000ff7886 */ /* 0x000fe20000800000 */
[----:B------:R-:W-:Y:S01]  /*7cb0*/  LOP3.LUT R13, R13, R0, RZ, 0x3c, !PT ;  /* 0x000000000d0d7212 */ /* 0x000fe200078e3cff */
[----:B------:R-:W-:Y:S01]  /*7cc0*/  IMAD.U32 R6, RZ, RZ, UR5 ;  /* 0x00000005ff067e24 */ /* 0x000fe2000f8e00ff */
[----:B------:R-:W-:Y:S02]  /*7cd0*/  UIADD3 UR45, UPT, UPT, UR7, UR55, URZ ;  /* 0x00000037072d7290 */ /* 0x000fe4000fffe0ff */
[----:B------:R-:W-:Y:S03]  /*7ce0*/  UIADD3 UR46, UPT, UPT, UR13, UR58, URZ ;  /* 0x0000003a0d2e7290 */ /* 0x000fe6000fffe0ff */
[----:B------:R-:W-:Y:S01]  /*7cf0*/  IMAD.U32 R7, RZ, RZ, UR4 ;  /* 0x00000004ff077e24 */ /* 0x000fe2000f8e00ff */
[----:B------:R-:W-:Y:S04]  /*7d00*/  @!P1 R2UR UR4, R6 ;  /* 0x00000000060492ca */ /* 0x000fe800000e0000 */
[----:B------:R-:W-:Y:S11]  /*7d10*/  @!P1 R2UR UR5, R7 ;  /* 0x00000000070592ca */ /* 0x000ff600000e0000 */
[----:B------:R-:W-:Y:S02]  /*7d20*/  @!UPT UIADD3 URZ, UPT, UPT, URZ, URZ, URZ ;  /* 0x000000fffffff290 */ /* 0x000fe4000fffe0ff */
[----:B------:R2:W-:Y:S01]  /*7d30*/  @!UP0 UTMALDG.3D [UR8], [UR4], desc[UR18] ;  /* 0x00001208040085b4 */ /* 0x0005e20008011000 */
[----:B------:R2:W-:Y:S01]  /*7d40*/  @!P1 SYNCS.ARRIVE.TRANS64.RED.A0TR RZ, [UR17+0x480], R12 ;  /* 0x0004800cffff99a7 */ /* 0x0005e20008300411 */
[----:B------:R-:W-:Y:S01]  /*7d50*/  SYNCS.ARRIVE.TRANS64.RED.A1T0 RZ, [UR27], RZ ;  /* 0x000000ffffff79a7 */ /* 0x000fe2000810041b */
[----:B------:R-:W-:Y:S05]  /*7d60*/  BRA.U UP1, `(.L_x_162) ;  /* 0xfffffff5018c7547 */ /* 0x000fea000b83ffff */
[----:B------:R-:W-:Y:S07]  /*7d70*/  MOV R0, UR17 ;  /* 0x0000001100007c02 */ /* 0x000fee0008000f00 */
.L_x_163:
[----:B-1----:R-:W-:-:S04]  /*7d80*/  SHF.L.U32 R2, R15, 0x1f, RZ ;  /* 0x0000001f0f027819 */ /* 0x002fc800000006ff */
[----:B------:R1:W3:Y:S03]  /*7d90*/  SYNCS.PHASECHK.TRANS64.TRYWAIT P0, [R0+URZ+0x488], R2 ;  /* 0x00048802000075a7 */ /* 0x0002e600080011ff */
[----:B---3--:R-:W-:Y:S05]  /*7da0*/  @!P0 NANOSLEEP.SYNCS 0x989680 ;  /* 0x009896800000895d */ /* 0x008fea0003900000 */
[----:B------:R-:W3:Y:S02]  /*7db0*/  @!P0 SYNCS.PHASECHK.TRANS64 P0, [R0+URZ+0x488], R2 ;  /* 0x00048802000085a7 */ /* 0x000ee400080010ff */
[----:B--23--:R-:W-:Y:S05]  /*7dc0*/  @P0 EXIT ;  /* 0x000000000000094d */ /* 0x00cfea0003800000 */
[----:B------:R-:W-:Y:S05]  /*7dd0*/  BRA `(.L_x_163) ;  /* 0xfffffffc00e87947 */ /* 0x000fea000383ffff */
.L_x_154:
[----:B------:R-:W-:-:S06]  /*7de0*/  UISETP.GE.AND UP0, UPT, UR13, 0x4, UPT ;  /* 0x000000040d00788c */ /* 0x000fcc000bf06270 */
[----:B------:R-:W-:-:S13]  /*7df0*/  PLOP3.LUT P0, PT, PT, PT, UP0, 0x80, 0x8 ;  /* 0x000000000008781c */ /* 0x000fda0003f0f008 */
[----:B------:R-:W-:Y:S05]  /*7e00*/  @!P0 EXIT ;  /* 0x000000000000894d */ /* 0x000fea0003800000 */
[----:B------:R-:W1:Y:S08]  /*7e10*/  S2UR UR4, SR_CgaCtaId ;  /* 0x00000000000479c3 */ /* 0x000e700000008800 */
[----:B------:R-:W-:Y:S01]  /*7e20*/  BAR.SYNC.DEFER_BLOCKING 0x6, 0xa0 ;  /* 0x0182800000007b1d */ /* 0x000fe20000010000 */
[----:B------:R-:W-:Y:S01]  /*7e30*/  IMAD.SHL.U32 R6, R69, 0x40, RZ ;  /* 0x0000004045067824 */ /* 0x000fe200078e00ff */
[----:B------:R-:W-:Y:S01]  /*7e40*/  SHF.R.U32.HI R7, RZ, 0x1, R69 ;  /* 0x00000001ff077819 */ /* 0x000fe20000011645 */
[----:B------:R-:W-:Y:S01]  /*7e50*/  IMAD.SHL.U32 R3, R81, 0x800, RZ ;  /* 0x0000080051037824 */ /* 0x000fe200078e00ff */
[----:B------:R-:W-:Y:S01]  /*7e60*/  CS2R R84, SRZ ;  /* 0x0000000000547805 */ /* 0x000fe2000001ff00 */
[C---:B------:R-:W-:Y:S01]  /*7e70*/  IMAD.U32 R37, R69.reuse, 0x10000, RZ ;  /* 0x0001000045257824 */ /* 0x040fe200078e00ff */
[----:B------:R-:W-:Y:S01]  /*7e80*/  UMOV UR44, 0x400 ;  /* 0x00000400002c7882 */ /* 0x000fe20000000000 */
[C---:B------:R-:W-:Y:S01]  /*7e90*/  LOP3.LUT R2, R6.reuse, 0x180, RZ, 0xc0, !PT ;  /* 0x0000018006027812 */ /* 0x040fe200078ec0ff */
[----:B------:R-:W2:Y:S01]  /*7ea0*/  LDC.64 R74, c[0x0][0x888] ;  /* 0x00022200ff4a7b82 */ /* 0x000ea20000000a00 */
[----:B------:R-:W-:Y:S01]  /*7eb0*/  LOP3.LUT R6, R6, 0x640, RZ, 0xc0, !PT ;  /* 0x0000064006067812 */ /* 0x000fe200078ec0ff */
[----:B------:R-:W-:Y:S01]  /*7ec0*/  IMAD.MOV.U32 R36, RZ, RZ, RZ ;  /* 0x000000ffff247224 */ /* 0x000fe200078e00ff */
[----:B------:R-:W-:Y:S01]  /*7ed0*/  LOP3.LUT R7, R2, 0x20, R7, 0xf8, !PT ;  /* 0x0000002002077812 */ /* 0x000fe200078ef807 */
[----:B------:R-:W-:Y:S01]  /*7ee0*/  IMAD.SHL.U32 R2, R69, 0x8, RZ ;  /* 0x0000000845027824 */ /* 0x000fe200078e00ff */
[----:B------:R-:W-:Y:S01]  /*7ef0*/  LOP3.LUT R3, R6, 0x800, R3, 0xf8, !PT ;  /* 0x0000080006037812 */ /* 0x000fe200078ef803 */
[----:B------:R-:W-:Y:S01]  /*7f00*/  IMAD.MOV.U32 R86, RZ, RZ, RZ ;  /* 0x000000ffff567224 */ /* 0x000fe200078e00ff */
[----:B------:R-:W3:Y:S01]  /*7f10*/  LDCU UR53, c[0x0][0x370] ;  /* 0x00006e00ff3577ac */ /* 0x000ee20008000800 */
[----:B------:R-:W4:Y:S01]  /*7f20*/  LDC.64 R76, c[0x0][0x890] ;  /* 0x00022400ff4c7b82 */ /* 0x000f220000000a00 */
[----:B------:R-:W-:Y:S01]  /*7f30*/  LOP3.LUT R2, R7, 0x30, R2, 0x78, !PT ;  /* 0x0000003007027812 */ /* 0x000fe200078e7802 */
[----:B------:R-:W-:Y:S01]  /*7f40*/  IMAD.MOV.U32 R83, RZ, RZ, RZ ;  /* 0x000000ffff537224 */ /* 0x000fe200078e00ff */
[----:B------:R-:W2:Y:S02]  /*7f50*/  LDCU.64 UR62, c[0x0][0x348] ;  /* 0x00006900ff3e77ac */ /* 0x000ea40008000a00 */
[----:B------:R-:W-:Y:S01]  /*7f60*/  LOP3.LUT R79, R3, R2, RZ, 0xfc, !PT ;  /* 0x00000002034f7212 */ /* 0x000fe200078efcff */
[----:B------:R-:W-:Y:S01]  /*7f70*/  IMAD.SHL.U32 R3, R81, 0x200000, RZ ;  /* 0x0020000051037824 */ /* 0x000fe200078e00ff */
[----:B-1----:R-:W-:Y:S01]  /*7f80*/  ULEA UR44, UR4, UR44, 0x18 ;  /* 0x0000002c042c7291 */ /* 0x002fe2000f8ec0ff */
[----:B------:R-:W1:Y:S01]  /*7f90*/  LDC.64 R72, c[0x0][0x8b0] ;  /* 0x00022c00ff487b82 */ /* 0x000e620000000a00 */
[----:B------:R-:W-:Y:S01]  /*7fa0*/  IMAD.SHL.U32 R2, R69, 0x10, RZ ;  /* 0x0000001045027824 */ /* 0x000fe200078e00ff */
[----:B------:R-:W1:Y:S01]  /*7fb0*/  LDCU UR41, c[0x0][0xb0c] ;  /* 0x00016180ff2977ac */ /* 0x000e620008000800 */
[----:B------:R-:W-:-:S02]  /*7fc0*/  LOP3.LUT R3, R3, 0x200000, RZ, 0xc0, !PT ;  /* 0x0020000003037812 */ /* 0x000fc400078ec0ff */
[----:B------:R-:W-:Y:S01]  /*7fd0*/  VIADD R78, R79, UR44 ;  /* 0x0000002c4f4e7c36 */ /* 0x000fe20008000000 */
[----:B------:R-:W-:Y:S01]  /*7fe0*/  UIADD3 UR4, UPT, UPT, UR44, 0x1600, URZ ;  /* 0x000016002c047890 */ /* 0x000fe2000fffe0ff */
[----:B------:R-:W-:Y:S01]  /*7ff0*/  LOP3.LUT R37, R3, 0x400000, R37, 0xf8, !PT ;  /* 0x0040000003257812 */ /* 0x000fe200078ef825 */
[----:B------:R-:W3:Y:S01]  /*8000*/  LDS R0, [UR44+0x550] ;  /* 0x0005502cff007984 */ /* 0x000ee20008000800 */
[----:B------:R-:W1:Y:S01]  /*8010*/  LDC.64 R70, c[0x0][0x8a8] ;  /* 0x00022a00ff467b82 */ /* 0x000e620000000a00 */
[----:B------:R-:W-:Y:S01]  /*8020*/  LOP3.LUT R2, R2, 0x20, RZ, 0xc0, !PT ;  /* 0x0000002002027812 */ /* 0x000fe200078ec0ff */
[----:B------:R-:W1:Y:S01]  /*8030*/  LDCU UR61, c[0x0][0xb20] ;  /* 0x00016400ff3d77ac */ /* 0x000e620008000800 */
[----:B------:R-:W-:Y:S02]  /*8040*/  IMAD.U32 R87, RZ, RZ, UR4 ;  /* 0x00000004ff577e24 */ /* 0x000fe4000f8e00ff */
[----:B------:R-:W-:Y:S01]  /*8050*/  IADD3 R78, PT, PT, -R2, 0x600, R78 ;  /* 0x00000600024e7810 */ /* 0x000fe20007ffe14e */
[----:B------:R-:W1:Y:S01]  /*8060*/  LDCU UR39, c[0x0][0xb30] ;  /* 0x00016600ff2777ac */ /* 0x000e620008000800 */
[----:B------:R-:W1:Y:S01]  /*8070*/  LDCU.64 UR56, c[0x0][0x888] ;  /* 0x00011100ff3877ac */ /* 0x000e620008000a00 */
[----:B------:R-:W1:Y:S01]  /*8080*/  LDCU.64 UR42, c[0x0][0xb28] ;  /* 0x00016500ff2a77ac */ /* 0x000e620008000a00 */
[----:B------:R-:W1:Y:S01]  /*8090*/  LDCU.128 UR48, c[0x0][0xb10] ;  /* 0x00016200ff3077ac */ /* 0x000e620008000c00 */
[----:B------:R-:W1:Y:S01]  /*80a0*/  LDCU UR52, c[0x0][0x374] ;  /* 0x00006e80ff3477ac */ /* 0x000e620008000800 */
[----:B------:R-:W-:Y:S01]  /*80b0*/  UIADD3 UR59, UPT, UPT, UR44, 0x600, URZ ;  /* 0x000006002c3b7890 */ /* 0x000fe2000fffe0ff */
[----:B--234-:R-:W-:-:S11]  /*80c0*/  IMAD.IADD R37, R0, 0x1, R37 ;  /* 0x0000000100257824 */ /* 0x01cfd600078e0225 */
.L_x_181:
[----:B------:R-:W-:Y:S02]  /*80d0*/  LEA R3, R83, UR44, 0x3 ;  /* 0x0000002c53037c11 */ /* 0x000fe4000f8e18ff */
[----:B------:R-:W-:Y:S02]  /*80e0*/  SHF.L.U32 R0, R85, 0x1f, RZ ;  /* 0x0000001f55007819 */ /* 0x000fe400000006ff */
[----:B-1----:R-:W-:Y:S02]  /*80f0*/  LEA R4, R83, UR44, 0x4 ;  /* 0x0000002c53047c11 */ /* 0x002fe4000f8e20ff */
[----:B------:R-:W2:Y:S02]  /*8100*/  SYNCS.PHASECHK.TRANS64.TRYWAIT P0, [R3+URZ+0x4a0], R0 ;  /* 0x0004a000030075a7 */ /* 0x000ea400080011ff */
[----:B--2---:R-:W-:Y:S05]  /*8110*/  @!P0 BRA `(.L_x_164) ;  /* 0x0000003c003c8947 */ /* 0x004fea0003800000 */
.L_x_352:
[----:B------:R-:W3:Y:S01]  /*8120*/  LDS.128 R4, [R4+0x530] ;  /* 0x0005300004047984 */ /* 0x000ee20000000c00 */
[----:B------:R-:W-:Y:S01]  /*8130*/  UISETP.GE.AND UP0, UPT, UR40, 0x1, UPT ;  /* 0x000000012800788c */ /* 0x000fe2000bf06270 */
[----:B------:R-:W-:Y:S01]  /*8140*/  @!PT LDS RZ, [RZ] ;  /* 0x00000000fffff984 */ /* 0x000fe20000000800 */
[----:B------:R-:W-:Y:S01]  /*8150*/  @!PT LDS RZ, [RZ] ;  /* 0x00000000fffff984 */ /* 0x000fe20000000800 */
[----:B------:R-:W-:Y:S01]  /*8160*/  @!PT LDS RZ, [RZ] ;  /* 0x00000000fffff984 */ /* 0x000fe20000000800 */
[----:B------:R-:W-:Y:S01]  /*8170*/  @!PT LDS RZ, [RZ] ;  /* 0x00000000fffff984 */ /* 0x000fe20000000800 */
[----:B------:R4:W-:Y:S06]  /*8180*/  MEMBAR.ALL.CTA ;  /* 0x0000000000007992 */ /* 0x0009ec0000008000 */
[----:B----4-:R-:W4:Y:S01]  /*8190*/  FENCE.VIEW.ASYNC.S ;  /* 0x00000000000073c6 */ /* 0x010f220000000000 */
[----:B---3--:R-:W-:Y:S11]  /*81a0*/  LOP3.LUT P0, RZ, R6, 0x1, RZ, 0xc0, !PT ;  /* 0x0000000106ff7812 */ /* 0x008ff6000780c0ff */
[----:B------:R-:W-:Y:S02]  /*81b0*/  @!UPT UIADD3 URZ, UPT, UPT, URZ, URZ, URZ ;  /* 0x000000fffffff290 */ /* 0x000fe4000fffe0ff */
[----:B----4-:R-:W-:Y:S01]  /*81c0*/  VOTEU.ANY UP1, P0 ;  /* 0x0000000000ff7886 */ /* 0x010fe20000020100 */
[----:B------:R-:W-:Y:S01]  /*81d0*/  PLOP3.LUT P0, PT, PT, PT, UP1, 0x80, 0x8 ;  /* 0x000000000008781c */ /* 0x000fe20003f0f018 */
[----:B------:R-:W-:Y:S11]  /*81e0*/  UP2UR UR47, UPR, URZ, 0x2 ;  /* 0x00000002ff2f7883 */ /* 0x000ff60008000000 */
[----:B------:R-:W-:Y:S01]  /*81f0*/  @!UPT UIADD3 URZ, UPT, UPT, URZ, URZ, URZ ;  /* 0x000000fffffff290 */ /* 0x000fe2000fffe0ff */
        /* <DEDUP_REMOVED lines=13> */
[----:B-1----:R-:W-:Y:S02]  /*82d0*/  UIMAD.WIDE.U32 UR4, UR52, UR51, URZ ;  /* 0x00000033340472a5 */ /* 0x002fe4000f8e00ff */
[----:B------:R-:W-:Y:S02]  /*82e0*/  UIMAD.WIDE.U32 UR6, UR53, UR48, URZ ;  /* 0x00000030350672a5 */ /* 0x000fe4000f8e00ff */
[----:B------:R-:W-:Y:S02]  /*82f0*/  UISETP.NE.AND UP0, UPT, UR50, 0x1, UPT ;  /* 0x000000013200788c */ /* 0x000fe4000bf05270 */
[----:B------:R-:W-:Y:S02]  /*8300*/  UIMAD.WIDE.U32 UR8, UR37, UR51, URZ ;  /* 0x00000033250872a5 */ /* 0x000fe4000f8e00ff */
[----:B------:R-:W-:Y:S02]  /*8310*/  UIMAD.WIDE.U32 UR10, UR38, UR48, URZ ;  /* 0x00000030260a72a5 */ /* 0x000fe4000f8e00ff */
[----:B------:R-:W-:Y:S02]  /*8320*/  UISETP.NE.AND UP1, UPT, UR41, 0x1, UPT ;  /* 0x000000012900788c */ /* 0x000fe4000bf25270 */
[----:B------:R-:W-:Y:S01]  /*8330*/  UISETP.NE.AND UP2, UPT, UR40, 0x1, UPT ;  /* 0x000000012800788c */ /* 0x000fe2000bf45270 */
[----:B------:R-:W-:Y:S02]  /*8340*/  UMOV UR4, UR5 ;  /* 0x0000000500047c82 */ /* 0x000fe40008000000 */
[----:B------:R-:W-:Y:S03]  /*8350*/  USHF.R.U32.HI UR5, URZ, UR61, UR4 ;  /* 0x0000003dff057299 */ /* 0x000fe60008011604 */
[----:B------:R-:W-:Y:S02]  /*8360*/  UMOV UR4, UR7 ;  /* 0x0000000700047c82 */ /* 0x000fe40008000000 */
[----:B------:R-:W-:Y:S02]  /*8370*/  USHF.R.U32.HI UR7, URZ, UR49, UR4 ;  /* 0x00000031ff077299 */ /* 0x000fe40008011604 */
[----:B------:R-:W-:Y:S02]  /*8380*/  USEL UR4, UR52, UR5, !UP0 ;  /* 0x0000000534047287 */ /* 0x000fe4000c000000 */
[----:B------:R-:W-:Y:S01]  /*8390*/  USEL UR7, UR53, UR7, !UP1 ;  /* 0x0000000735077287 */ /* 0x000fe2000c800000 */
[----:B------:R-:W-:Y:S01]  /*83a0*/  UMOV UR5, UR9 ;  /* 0x0000000900057c82 */ /* 0x000fe20008000000 */
[----:B------:R-:W-:Y:S02]  /*83b0*/  UIMAD.WIDE.U32 UR8, UR4, UR42, URZ ;  /* 0x0000002a040872a5 */ /* 0x000fe4000f8e00ff */
[----:B------:R-:W-:Y:S03]  /*83c0*/  USHF.R.U32.HI UR6, URZ, UR61, UR5 ;  /* 0x0000003dff067299 */ /* 0x000fe60008011605 */
[----:B------:R-:W-:Y:S01]  /*83d0*/  UMOV UR5, UR11 ;  /* 0x0000000b00057c82 */ /* 0x000fe20008000000 */
[----:B------:R-:W-:Y:S02]  /*83e0*/  UIMAD.WIDE.U32 UR10, UR7, UR42, URZ ;  /* 0x0000002a070a72a5 */ /* 0x000fe4000f8e00ff */
[----:B------:R-:W-:Y:S02]  /*83f0*/  USHF.R.U32.HI UR12, URZ, UR49, UR5 ;  /* 0x00000031ff0c7299 */ /* 0x000fe40008011605 */
[----:B------:R-:W-:Y:S01]  /*8400*/  USEL UR6, UR37, UR6, !UP0 ;  /* 0x0000000625067287 */ /* 0x000fe2000c000000 */
[----:B------:R-:W-:Y:S02]  /*8410*/  UMOV UR5, UR9 ;  /* 0x0000000900057c82 */ /* 0x000fe40008000000 */
[----:B------:R-:W-:Y:S01]  /*8420*/  UMOV UR10, UR11 ;  /* 0x0000000b000a7c82 */ /* 0x000fe20008000000 */
[----:B------:R-:W-:Y:S02]  /*8430*/  @UP2 USHF.R.U32.HI UR4, URZ, UR43, UR5 ;  /* 0x0000002bff042299 */ /* 0x000fe40008011605 */
[----:B------:R-:W-:Y:S02]  /*8440*/  @UP2 USHF.R.U32.HI UR7, URZ, UR43, UR10 ;  /* 0x0000002bff072299 */ /* 0x000fe4000801160a */
[----:B------:R-:W-:Y:S02]  /*8450*/  UIMAD UR4, UR40, UR4, URZ ;  /* 0x00000004280472a4 */ /* 0x000fe4000f8e02ff */
[----:B------:R-:W-:Y:S02]  /*8460*/  UIMAD.WIDE.U32 UR10, UR6, UR42, URZ ;  /* 0x0000002a060a72a5 */ /* 0x000fe4000f8e00ff */
[----:B------:R-:W-:Y:S02]  /*8470*/  USEL UR5, UR38, UR12, !UP1 ;  /* 0x0000000c26057287 */ /* 0x000fe4000c800000 */
[----:B------:R-:W-:Y:S02]  /*8480*/  UIMAD UR8, UR40, UR7, URZ ;  /* 0x00000007280872a4 */ /* 0x000fe4000f8e02ff */
[----:B------:R-:W-:Y:S03]  /*8490*/  UISETP.GE.AND UP0, UPT, UR6, UR4, UPT ;  /* 0x000000040600728c */ /* 0x000fe6000bf06270 */
[----:B------:R-:W-:Y:S01]  /*84a0*/  UMOV UR4, UR11 ;  /* 0x0000000b00047c82 */ /* 0x000fe20008000000 */
[----:B------:R-:W-:Y:S02]  /*84b0*/  UISETP.GE.OR UP0, UPT, UR5, UR8, UP0 ;  /* 0x000000080500728c */ /* 0x000fe40008706670 */
[----:B------:R-:W-:Y:S02]  /*84c0*/  USHF.R.U32.HI UR4, URZ, UR43, UR4 ;  /* 0x0000002bff047299 */ /* 0x000fe40008011604 */
[----:B------:R-:W-:Y:S02]  /*84d0*/  UIMAD.WIDE.U32 UR8, UR5, UR42, URZ ;  /* 0x0000002a050872a5 */ /* 0x000fe4000f8e00ff */
[----:B------:R-:W-:Y:S02]  /*84e0*/  USEL UR11, UR6, UR4, !UP2 ;  /* 0x00000004060b7287 */ /* 0x000fe4000d000000 */
[----:B------:R-:W-:Y:S02]  /*84f0*/  UIADD3 UR8, UPT, UPT, -UR5, URZ, URZ ;  /* 0x000000ff05087290 */ /* 0x000fe4000fffe1ff */
[----:B------:R-:W-:Y:S01]  /*8500*/  UIADD3 UR10, UPT, UPT, -UR11, URZ, URZ ;  /* 0x000000ff0b0a7290 */ /* 0x000fe2000fffe1ff */
[----:B------:R-:W-:Y:S01]  /*8510*/  @!UP0 UMOV UR4, UR9 ;  /* 0x0000000900048c82 */ /* 0x000fe20008000000 */
[----:B------:R-:W-:Y:S02]  /*8520*/  UIADD3 UR9, UPT, UPT, -UR6, URZ, URZ ;  /* 0x000000ff06097290 */ /* 0x000fe4000fffe1ff */
[----:B------:R-:W-:Y:S02]  /*8530*/  @!UP0 USHF.R.U32.HI UR4, URZ, UR43, UR4 ;  /* 0x0000002bff048299 */ /* 0x000fe40008011604 */
[----:B------:R-:W-:Y:S02]  /*8540*/  UIMAD UR10, UR40, UR10, UR6 ;  /* 0x0000000a280a72a4 */ /* 0x000fe4000f8e0206 */
[----:B------:R-:W-:Y:S04]  /*8550*/  @!UP0 USEL UR4, UR5, UR4, !UP2 ;  /* 0x0000000405048287 */ /* 0x000fe8000d000000 */
[----:B------:R-:W-:Y:S02]  /*8560*/  @!UP0 UIMAD UR10, UR7, UR10, UR4 ;  /* 0x0000000a070a82a4 */ /* 0x000fe4000f8e0204 */
[----:B------:R-:W-:Y:S02]  /*8570*/  @!UP0 UIADD3 UR11, UPT, UPT, UR11, -UR4, URZ ;  /* 0x800000040b0b8290 */ /* 0x000fe4000fffe0ff */
[----:B------:R-:W-:Y:S02]  /*8580*/  UIMAD UR7, UR41, UR8, UR38 ;  /* 0x00000008290772a4 */ /* 0x000fe4000f8e0226 */
[----:B------:R-:W-:Y:S02]  /*8590*/  @!UP0 UIMAD UR6, UR11, UR40, UR5 ;  /* 0x000000280b0682a4 */ /* 0x000fe4000f8e0205 */
[----:B------:R-:W-:Y:S01]  /*85a0*/  UIMAD UR4, UR50, UR9, UR37 ;  /* 0x00000009320472a4 */ /* 0x000fe2000f8e0225 */
[----:B------:R-:W-:Y:S02]  /*85b0*/  @!UP0 UMOV UR5, UR10 ;  /* 0x0000000a00058c82 */ /* 0x000fe40008000000 */
[----:B------:R-:W-:Y:S02]  /*85c0*/  UIMAD UR38, UR5, UR41, UR7 ;  /* 0x00000029052672a4 */ /* 0x000fe4000f8e0207 */
[----:B------:R-:W-:Y:S11]  /*85d0*/  UIMAD UR37, UR6, UR50, UR4 ;  /* 0x00000032062572a4 */ /* 0x000ff6000f8e0204 */
[----:B------:R-:W-:Y:S01]  /*85e0*/  @!UPT UIADD3 URZ, UPT, UPT, URZ, URZ, URZ ;  /* 0x000000fffffff290 */ /* 0x000fe2000fffe0ff */
.L_x_165:
[----:B-1----:R-:W-:Y:S01]  /*85f0*/  UISETP.NE.AND UP0, UPT, UR39, 0x1, UPT ;  /* 0x000000012700788c */ /* 0x002fe2000bf05270 */
[----:B------:R-:W-:Y:S10]  /*8600*/  IADD3 R83, PT, PT, R83, 0x1, RZ ;  /* 0x0000000153537810 */ /* 0x000ff40007ffe0ff */
[----:B------:R-:W1:Y:S01]  /*8610*/  @!UP0 LDCU.128 UR12, c[0x0][0xb10] ;  /* 0x00016200ff0c87ac */ /* 0x000e620008000c00 */
[----:B------:R-:W3:Y:S01]  /*8620*/  @!UP0 LDCU UR5, c[0x0][0xb0c] ;  /* 0x00016180ff0587ac */ /* 0x000ee20008000800 */
[----:B------:R-:W4:Y:S01]  /*8630*/  @!UP0 LDCU UR10, c[0x0][0xb20] ;  /* 0x00016400ff0a87ac */ /* 0x000f220008000800 */
[----:B-1----:R-:W-:Y:S02]  /*8640*/  UIMAD.WIDE.U32 UR8, UR38, UR12, URZ ;  /* 0x0000000c260872a5 */ /* 0x002fe4000f8e00ff */
[----:B------:R-:W-:Y:S02]  /*8650*/  UIMAD.WIDE.U32 UR6, UR37, UR15, URZ ;  /* 0x0000000f250672a5 */ /* 0x000fe4000f8e00ff */
[----:B------:R-:W-:Y:S03]  /*8660*/  @!UP0 UISETP.NE.AND UP1, UPT, UR14, 0x1, UPT ;  /* 0x000000010e00888c */ /* 0x000fe6000bf25270 */
[----:B------:R-:W-:Y:S01]  /*8670*/  @!UP0 UMOV UR4, UR9 ;  /* 0x0000000900048c82 */ /* 0x000fe20008000000 */
[----:B---3--:R-:W-:Y:S02]  /*8680*/  @!UP0 UISETP.NE.AND UP2, UPT, UR5, 0x1, UPT ;  /* 0x000000010500888c */ /* 0x008fe4000bf45270 */
[----:B------:R-:W-:Y:S01]  /*8690*/  @!UP0 USHF.R.U32.HI UR4, URZ, UR13, UR4 ;  /* 0x0000000dff048299 */ /* 0x000fe20008011604 */
[----:B------:R-:W-:Y:S02]  /*86a0*/  @!UP0 UMOV UR6, UR7 ;  /* 0x0000000700068c82 */ /* 0x000fe40008000000 */
[----:B----4-:R-:W-:Y:S02]  /*86b0*/  @!UP0 USHF.R.U32.HI UR6, URZ, UR10, UR6 ;  /* 0x0000000aff068299 */ /* 0x010fe40008011606 */
[----:B------:R-:W-:Y:S02]  /*86c0*/  @!UP0 USEL UR7, UR38, UR4, !UP2 ;  /* 0x0000000426078287 */ /* 0x000fe4000d000000 */
[----:B------:R-:W-:Y:S04]  /*86d0*/  @!UP0 USEL UR6, UR37, UR6, !UP1 ;  /* 0x0000000625068287 */ /* 0x000fe8000c800000 */
[----:B------:R-:W-:Y:S02]  /*86e0*/  @!UP0 UIADD3 UR4, UPT, UPT, -UR7, UR6, URZ ;  /* 0x0000000607048290 */ /* 0x000fe4000fffe1ff */
[----:B------:R-:W-:Y:S02]  /*86f0*/  @!UP0 UIADD3 UR6, UPT, UPT, UR7, -UR6, URZ ;  /* 0x8000000607068290 */ /* 0x000fe4000fffe0ff */
[----:B------:R-:W-:Y:S02]  /*8700*/  @!UP0 UIMAD UR38, UR4, UR5, UR38 ;  /* 0x00000005042682a4 */ /* 0x000fe4000f8e0226 */
[----:B------:R-:W-:Y:S02]  /*8710*/  @!UP0 UIMAD UR37, UR6, UR14, UR37 ;  /* 0x0000000e062582a4 */ /* 0x000fe4000f8e0225 */
[----:B------:R-:W-:Y:S09]  /*8720*/  ULOP3.LUT UP0, URZ, UR59, 0x1b0, URZ, 0xc0, !UPT ;  /* 0x000001b03bff7892 */ /* 0x000ff2000f80c0ff */
[----:B------:R-:W-:Y:S05]  /*8730*/  BRA.U !UP0, `(.L_x_166) ;  /* 0x0000000108407547 */ /* 0x000fea000b800000 */
[----:B------:R-:W1:Y:S01]  /*8740*/  LDCU.64 UR8, c[0x4][0x80] ;  /* 0x01001000ff0877ac */ /* 0x000e620008000a00 */
[----:B------:R-:W-:Y:S01]  /*8750*/  MOV R3, 0x0 ;  /* 0x0000000000037802 */ /* 0x000fe20000000f00 */
[----:B------:R-:W-:Y:S02]  /*8760*/  HFMA2 R12, -RZ, RZ, 0, 5.9604644775390625e-08 ;  /* 0x00000001ff0c7431 */ /* 0x000fe400000001ff */
[----:B------:R-:W-:Y:S02]  /*8770*/  IMAD.MOV.U32 R8, RZ, RZ, 0x70 ;  /* 0x00000070ff087424 */ /* 0x000fe400078e00ff */
[----:B------:R-:W-:Y:S01]  /*8780*/  IMAD.MOV.U32 R13, RZ, RZ, RZ ;  /* 0x000000ffff0d7224 */ /* 0x000fe200078e00ff */
[----:B------:R-:W3:Y:S01]  /*8790*/  LDCU.64 UR6, c[0x4][0x88] ;  /* 0x01001100ff0677ac */ /* 0x000ee20008000a00 */
[----:B------:R-:W4:Y:S01]  /*87a0*/  LDC.64 R2, c[0x4][R3] ;  /* 0x0100000003027b82 */ /* 0x000f220000000a00 */
[----:B------:R-:W2:Y:S01]  /*87b0*/  LDCU.64 UR4, c[0x4][0x8] ;  /* 0x01000100ff0477ac */ /* 0x000ea20008000a00 */
[----:B-1----:R-:W-:Y:S01]  /*87c0*/  MOV R5, UR9 ;  /* 0x0000000900057c02 */ /* 0x002fe20008000f00 */
[----:B------:R-:W-:Y:S01]  /*87d0*/  IMAD.U32 R4, RZ, RZ, UR8 ;  /* 0x00000008ff047e24 */ /* 0x000fe2000f8e00ff */
[----:B---3--:R-:W-:Y:S01]  /*87e0*/  MOV R7, UR7 ;  /* 0x0000000700077c02 */ /* 0x008fe20008000f00 */
[----:B------:R-:W-:Y:S01]  /*87f0*/  IMAD.U32 R6, RZ, RZ, UR6 ;  /* 0x00000006ff067e24 */ /* 0x000fe2000f8e00ff */
[----:B--2---:R-:W-:Y:S01]  /*8800*/  MOV R11, UR5 ;  /* 0x00000005000b7c02 */ /* 0x004fe20008000f00 */
[----:B------:R-:W-:Y:S02]  /*8810*/  IMAD.U32 R10, RZ, RZ, UR4 ;  /* 0x00000004ff0a7e24 */ /* 0x000fe4000f8e00ff */
[----:B------:R-:W-:Y:S07]  /*8820*/  LEPC R20, `(.L_x_166) ;  /* 0x000000001014794e */ /* 0x000fee0000000000 */
[----:B----45:R-:W-:Y:S05]  /*8830*/  CALL.ABS.NOINC R2 ;  /* 0x0000000002007343 */ /* 0x030fea0003c00000 */
.L_x_166:
[----:B------:R-:W-:Y:S01]  /*8840*/  LOP3.LUT P0, RZ, R87, 0x1b0, RZ, 0xc0, !PT ;  /* 0x000001b057ff7812 */ /* 0x000fe2000780c0ff */
[----:B------:R-:W-:Y:S11]  /*8850*/  BSSY.RECONVERGENT B6, `(.L_x_167) ;  /* 0x0000013000067945 */ /* 0x000ff60003800200 */
[----:B------:R-:W-:Y:S01]  /*8860*/  @!UPT UIADD3 URZ, UPT, UPT, URZ, URZ, URZ ;  /* 0x000000fffffff290 */ /* 0x000fe2000fffe0ff */
[----:B------:R-:W-:Y:S05]  /*8870*/  @!P0 BRA `(.L_x_168) ;  /* 0x0000000000408947 */ /* 0x000fea0003800000 */
        /* <DEDUP_REMOVED lines=16> */
.L_x_168:
[----:B------:R-:W-:Y:S05]  /*8980*/  BSYNC.RECONVERGENT B6 ;  /* 0x0000000000067941 */ /* 0x000fea0003800200 */
.L_x_167:
[----:B------:R-:W-:Y:S01]  /*8990*/  ISETP.NE.U32.AND P3, PT, R76, RZ, PT ;  /* 0x000000ff4c00720c */ /* 0x000fe20003f65070 */
[----:B------:R-:W-:Y:S01]  /*89a0*/  UISETP.NE.AND UP1, UPT, UR60, URZ, UPT ;  /* 0x000000ff3c00728c */ /* 0x000fe2000bf25270 */
[----:B------:R-:W-:Y:S02]  /*89b0*/  ISETP.NE.U32.AND P4, PT, R72, RZ, PT ;  /* 0x000000ff4800720c */ /* 0x000fe40003f85070 */
[----:B------:R-:W-:Y:S02]  /*89c0*/  ISETP.NE.AND.EX P3, PT, R77, RZ, PT, P3 ;  /* 0x000000ff4d00720c */ /* 0x000fe40003f65330 */
[----:B------:R-:W-:Y:S02]  /*89d0*/  PLOP3.LUT P1, PT, PT, PT, PT, 0x8, 0x80 ;  /* 0x000000000080781c */ /* 0x000fe40003f2e170 */
[----:B------:R-:W-:Y:S02]  /*89e0*/  PLOP3.LUT P0, PT, PT, PT, UP1, 0x80, 0x8 ;  /* 0x000000000008781c */ /* 0x000fe40003f0f018 */
[----:B------:R-:W-:Y:S02]  /*89f0*/  ISETP.NE.AND.EX P4, PT, R73, RZ, PT, P4 ;  /* 0x000000ff4900720c */ /* 0x000fe40003f85340 */
[----:B------:R-:W1:Y:S09]  /*8a00*/  @UP1 LDCU.64 UR4, c[0x0][0x888] ;  /* 0x00011100ff0417ac */ /* 0x000e720008000a00 */
[----:B------:R-:W-:Y:S01]  /*8a10*/  @P0 PLOP3.LUT P1, PT, P3, PT, PT, 0x80, 0x8 ;  /* 0x000000000008081c */ /* 0x000fe20001f2f070 */
[----:B-1----:R-:W-:Y:S04]  /*8a20*/  @UP1 UISETP.NE.U32.AND UP0, UPT, UR4, URZ, UPT ;  /* 0x000000ff0400128c */ /* 0x002fe8000bf05070 */
[----:B------:R-:W-:Y:S04]  /*8a30*/  @UP1 UISETP.NE.AND.EX UP0, UPT, UR5, URZ, UPT, UP0 ;  /* 0x000000ff0500128c */ /* 0x000fe8000bf05300 */
[----:B------:R-:W-:Y:S01]  /*8a40*/  @UP1 USEL UR4, URZ, 0xffffffff, UP0 ;  /* 0xffffffffff041887 */ /* 0x000fe20008000000 */
[----:B------:R-:W-:Y:S11]  /*8a50*/  @!P3 BRA `(.L_x_169) ;  /* 0x000000000030b947 */ /* 0x000ff60003800000 */
[----:B------:R-:W-:Y:S01]  /*8a60*/  ISETP.NE.U32.AND P2, PT, R74, RZ, PT ;  /* 0x000000ff4a00720c */ /* 0x000fe20003f45070 */
[----:B------:R-:W1:Y:S01]  /*8a70*/  LDCU.64 UR6, c[0x0][0x358] ;  /* 0x00006b00ff0677ac */ /* 0x000e620008000a00 */
[----:B------:R-:W-:Y:S02]  /*8a80*/  IMAD.MOV.U32 R80, RZ, RZ, 0x1 ;  /* 0x00000001ff507424 */ /* 0x000fe400078e00ff */
[----:B------:R-:W-:Y:S11]  /*8a90*/  ISETP.NE.AND.EX P2, PT, R75, RZ, PT, P2 ;  /* 0x000000ff4b00720c */ /* 0x000ff60003f45320 */
[----:B------:R-:W-:Y:S02]  /*8aa0*/  @!UPT UIADD3 URZ, UPT, UPT, URZ, URZ, URZ ;  /* 0x000000fffffff290 */ /* 0x000fe4000fffe0ff */
[----:B------:R-:W3:Y:S01]  /*8ab0*/  @P2 LDC.64 R2, c[0x0][0x888] ;  /* 0x00022200ff022b82 */ /* 0x000ee20000000a00 */
[----:B--2---:R-:W-:Y:S04]  /*8ac0*/  @P2 IMAD R0, R76, UR36, RZ ;  /* 0x000000244c002c24 */ /* 0x004fe8000f8e02ff */
[----:B---3--:R-:W-:Y:S04]  /*8ad0*/  @P2 IMAD.WIDE R2, R0, 0x4, R2 ;  /* 0x0000000400022825 */ /* 0x008fe800078e0202 */
[----:B------:R-:W-:Y:S01]  /*8ae0*/  HFMA2 R0, -RZ, RZ, 0, 5.9604644775390625e-08 ;  /* 0x00000001ff007431 */ /* 0x000fe200000001ff */
[----:B-1---5:R1:W5:Y:S04]  /*8af0*/  @P2 LDG.E R39, desc[UR6][R2.64] ;  /* 0x0000000602272981 */ /* 0x022368000c1e1900 */
[----:B------:R-:W-:Y:S01]  /*8b00*/  @!P2 PRMT R80, R0, 0x7610, R80 ;  /* 0x000076100050a816 */ /* 0x000fe20000000050 */
[----:B-1----:R-:W3:Y:S06]  /*8b10*/  @!P2 LDC R39, c[0x0][0x880] ;  /* 0x00022000ff27ab82 */ /* 0x002eec0000000800 */
.L_x_169:
[----:B------:R-:W-:Y:S05]  /*8b20*/  @!P4 BRA `(.L_x_170) ;  /* 0x000000000024c947 */ /* 0x000fea0003800000 */
[----:B------:R-:W-:Y:S01]  /*8b30*/  ISETP.NE.U32.AND P2, PT, R70, RZ, PT ;  /* 0x000000ff4600720c */ /* 0x000fe20003f45070 */
[----:B------:R-:W1:Y:S03]  /*8b40*/  LDCU.64 UR6, c[0x0][0x358] ;  /* 0x00006b00ff0677ac */ /* 0x000e660008000a00 */
[----:B------:R-:W-:Y:S11]  /*8b50*/  ISETP.NE.AND.EX P2, PT, R71, RZ, PT, P2 ;  /* 0x000000ff4700720c */ /* 0x000ff60003f45320 */
[----:B------:R-:W-:Y:S02]  /*8b60*/  @!UPT UIADD3 URZ, UPT, UPT, URZ, URZ, URZ ;  /* 0x000000fffffff290 */ /* 0x000fe4000fffe0ff */
[----:B------:R-:W4:Y:S01]  /*8b70*/  @P2 LDC.64 R2, c[0x0][0x8a8] ;  /* 0x00022a00ff022b82 */ /* 0x000f220000000a00 */
[----:B--2---:R-:W-:Y:S04]  /*8b80*/  @P2 IMAD R0, R72, UR36, RZ ;  /* 0x0000002448002c24 */ /* 0x004fe8000f8e02ff */
[----:B----4-:R-:W-:Y:S05]  /*8b90*/  @P2 IMAD.WIDE R2, R0, 0x4, R2 ;  /* 0x0000000400022825 */ /* 0x010fea00078e0202 */
[----:B-1---5:R1:W5:Y:S02]  /*8ba0*/  @P2 LDG.E R38, desc[UR6][R2.64] ;  /* 0x0000000602262981 */ /* 0x022364000c1e1900 */
[----:B-1----:R-:W4:Y:S02]  /*8bb0*/  @!P2 LDC R38, c[0x0][0x8a0] ;  /* 0x00022800ff26ab82 */ /* 0x002f240000000800 */
.L_x_170:
[----:B---3-5:R-:W-:Y:S01]  /*8bc0*/  @P0 FSETP.NEU.AND P4, PT, R39, RZ, PT ;  /* 0x000000ff2700020b */ /* 0x028fe20003f8d000 */
[----:B--2---:R-:W-:Y:S01]  /*8bd0*/  IMAD.U32 R0, RZ, RZ, UR4 ;  /* 0x00000004ff007e24 */ /* 0x004fe2000f8e00ff */
[----:B------:R-:W-:Y:S01]  /*8be0*/  @P0 LOP3.LUT P2, RZ, R80, 0xff, RZ, 0xc0, !PT ;  /* 0x000000ff50ff0812 */ /* 0x000fe2000784c0ff */
[----:B------:R-:W-:Y:S01]  /*8bf0*/  BSSY B1, `(.L_x_171) ;  /* 0x0000035000017945 */ /* 0x000fe20003800000 */
[----:B------:R-:W-:Y:S02]  /*8c00*/  @P0 SEL R2, RZ, 0xffffffff, P4 ;  /* 0xffffffffff020807 */ /* 0x000fe40002000000 */
[----:B------:R-:W-:Y:S02]  /*8c10*/  CS2R R18, SRZ ;  /* 0x0000000000127805 */ /* 0x000fe4000001ff00 */
[----:B------:R-:W-:Y:S02]  /*8c20*/  LEA R82, R36, UR44, 0x3 ;  /* 0x0000002c24527c11 */ /* 0x000fe4000f8e18ff */
[----:B------:R-:W-:Y:S02]  /*8c30*/  CS2R R16, SRZ ;  /* 0x0000000000107805 */ /* 0x000fe4000001ff00 */
[----:B------:R-:W-:Y:S02]  /*8c40*/  @P1 SEL R2, R0, R2, !P2 ;  /* 0x0000000200021207 */ /* 0x000fe40005000000 */
[----:B------:R-:W-:Y:S02]  /*8c50*/  CS2R R26, SRZ ;  /* 0x00000000001a7805 */ /* 0x000fe4000001ff00 */
[----:B------:R-:W-:Y:S02]  /*8c60*/  SHF.L.U32 R4, R86, 0x1f, RZ ;  /* 0x0000001f56047819 */ /* 0x000fe400000006ff */
[----:B------:R-:W-:Y:S02]  /*8c70*/  CS2R R24, SRZ ;  /* 0x0000000000187805 */ /* 0x000fe4000001ff00 */
[----:B------:R-:W-:Y:S02]  /*8c80*/  @P0 LOP3.LUT R2, R2, 0x1, RZ, 0xc0, !PT ;  /* 0x0000000102020812 */ /* 0x000fe400078ec0ff */
[----:B------:R-:W-:Y:S02]  /*8c90*/  PLOP3.LUT P5, PT, PT, PT, PT, 0x8, 0x80 ;  /* 0x000000000080781c */ /* 0x000fe40003fae170 */
[----:B------:R-:W-:Y:S01]  /*8ca0*/  ISETP.NE.U32.OR P1, PT, R2, 0x1, !P0 ;  /* 0x000000010200780c */ /* 0x000fe20004725470 */
[----:B------:R-:W-:Y:S11]  /*8cb0*/  IMAD R2, R36, 0x20, R37 ;  /* 0x0000002024027824 */ /* 0x000ff600078e0225 */
[----:B------:R-:W-:Y:S01]  /*8cc0*/  @!UPT UIADD3 URZ, UPT, UPT, URZ, URZ, URZ ;  /* 0x000000fffffff290 */ /* 0x000fe2000fffe0ff */
[----:B------:R-:W-:Y:S04]  /*8cd0*/  @P1 SHF.L.U32 R0, R84, 0x1f, RZ ;  /* 0x0000001f54001819 */ /* 0x000fe800000006ff */
[----:B------:R-:W1:Y:S01]  /*8ce0*/  @P1 SYNCS.PHASECHK.TRANS64.TRYWAIT P0, [UR44+0x480], R0 ;  /* 0x00048000ff0015a7 */ /* 0x000e62000800112c */
[----:B------:R2:W3:Y:S01]  /*8cf0*/  SYNCS.PHASECHK.TRANS64.TRYWAIT P4, [R82+URZ+0x4c0], R4 ;  /* 0x0004c004520075a7 */ /* 0x0004e200080811ff */
[----:B-1----:R-:W-:Y:S01]  /*8d00*/  @P1 PLOP3.LUT P5, PT, P0, PT, PT, 0x8, 0x80 ;  /* 0x000000000080181c */ /* 0x002fe200007ae170 */
[----:B------:R-:W-:Y:S01]  /*8d10*/  @!UPT UIADD3 URZ, UPT, UPT, URZ, URZ, URZ ;  /* 0x000000fffffff290 */ /* 0x000fe2000fffe0ff */
[----:B--23--:R-:W-:Y:S11]  /*8d20*/  @!P1 BRA `(.L_x_172) ;  /* 0x0000000000849947 */ /* 0x00cff60003800000 */
[----:B------:R-:W-:Y:S01]  /*8d30*/  ISETP.NE.U32.AND P0, PT, RZ, UR56, PT ;  /* 0x00000038ff007c0c */ /* 0x000fe2000bf05070 */
[----:B------:R-:W-:Y:S01]  /*8d40*/  BSSY B0, `(.L_x_173) ;  /* 0x0000012000007945 */ /* 0x000fe20003800000 */
[----:B------:R-:W-:Y:S02]  /*8d50*/  FSETP.NEU.AND P2, PT, R39, RZ, PT ;  /* 0x000000ff2700720b */ /* 0x000fe40003f4d000 */
[----:B------:R-:W-:Y:S02]  /*8d60*/  CS2R R26, SRZ ;  /* 0x00000000001a7805 */ /* 0x000fe4000001ff00 */
[----:B------:R-:W-:Y:S02]  /*8d70*/  ISETP.NE.AND.EX P0, PT, RZ, UR57, PT, P0 ;  /* 0x00000039ff007c0c */ /* 0x000fe4000bf05300 */
[----:B------:R-:W-:Y:S02]  /*8d80*/  CS2R R24, SRZ ;  /* 0x0000000000187805 */ /* 0x000fe4000001ff00 */
[----:B------:R-:W-:Y:S02]  /*8d90*/  LOP3.LUT P1, RZ, R80, 0xff, RZ, 0xc0, !PT ;  /* 0x000000ff50ff7812 */ /* 0x000fe4000782c0ff */
[----:B------:R-:W-:Y:S02]  /*8da0*/  CS2R R18, SRZ ;  /* 0x0000000000127805 */ /* 0x000fe4000001ff00 */
[----:B------:R-:W-:Y:S02]  /*8db0*/  SEL R0, RZ, 0xffffffff, P2 ;  /* 0xffffffffff007807 */ /* 0x000fe40001000000 */
[----:B------:R-:W-:Y:S02]  /*8dc0*/  CS2R R16, SRZ ;  /* 0x0000000000107805 */ /* 0x000fe4000001ff00 */
[----:B------:R-:W-:Y:S04]  /*8dd0*/  SEL R3, RZ, 0xffffffff, P0 ;  /* 0xffffffffff037807 */ /* 0x000fe80000000000 */
[----:B------:R-:W-:Y:S04]  /*8de0*/  @P3 SEL R0, R3, R0, !P1 ;  /* 0x0000000003003207 */ /* 0x000fe80004800000 */
[----:B------:R-:W-:Y:S04]  /*8df0*/  LOP3.LUT R0, R0, 0x1, RZ, 0xc0, !PT ;  /* 0x0000000100007812 */ /* 0x000fe800078ec0ff */
[----:B------:R-:W-:Y:S01]  /*8e00*/  ISETP.NE.U32.AND P0, PT, R0, 0x1, PT ;  /* 0x000000010000780c */ /* 0x000fe20003f05070 */
[----:B------:R-:W-:Y:S01]  /*8e10*/  @!UPT UIADD3 URZ, UPT, UPT, URZ, URZ, URZ ;  /* 0x000000fffffff290 */ /* 0x000fe2000fffe0ff */
[----:B------:R-:W-:Y:S11]  /*8e20*/  @!P5 BRA `(.L_x_174) ;  /* 0x00000000000cd947 */ /* 0x000ff60003800000 */
[----:B------:R-:W-:Y:S04]  /*8e30*/  SHF.L.U32 R3, R84, 0x1f, RZ ;  /* 0x0000001f54037819 */ /* 0x000fe800000006ff */
[----:B------:R-:W1:Y:S02]  /*8e40*/  SYNCS.PHASECHK.TRANS64.TRYWAIT P1, [UR44+0x480], R3 ;  /* 0x00048003ff0075a7 */ /* 0x000e64000802112c */
[----:B-1----:R-:W-:Y:S05]  /*8e50*/  @!P1 BRA `(.L_x_175) ;  /* 0x0000003000009947 */ /* 0x002fea0003800000 */
.L_x_174:
[----:B------:R-:W-:Y:S05]  /*8e60*/  BSYNC B0 ;  /* 0x0000000000007941 */ /* 0x000fea0003800000 */
.L_x_173:
[----:B------:R-:W2:Y:S01]  /*8e70*/  S2UR UR5, SR_CgaCtaId ;  /* 0x00000000000579c3 */ /* 0x000ea20000008800 */
[----:B------:R3:W1:Y:S01]  /*8e80*/  @P0 LDS.128 R24, [R79+UR44+0x600] ;  /* 0x0006002c4f180984 */ /* 0x0006620008000c00 */
[----:B------:R-:W-:Y:S01]  /*8e90*/  UIADD3 UR4, UPT, UPT, UR44, 0x488, URZ ;  /* 0x000004882c047890 */ /* 0x000fe2000fffe0ff */
[----:B------:R-:W-:Y:S02]  /*8ea0*/  LOP3.LUT R84, R84, 0x1, RZ, 0x3c, !PT ;  /* 0x0000000154547812 */ /* 0x000fe400078e3cff */
[----:B------:R3:W1:Y:S01]  /*8eb0*/  @P0 LDS.128 R16, [R78+0x10] ;  /* 0x000010004e100984 */ /* 0x0006620000000c00 */
[----:B------:R-:W-:Y:S01]  /*8ec0*/  @!PT LDS RZ, [RZ] ;  /* 0x00000000fffff984 */ /* 0x000fe20000000800 */
[----:B------:R-:W-:Y:S01]  /*8ed0*/  @!PT LDS RZ, [RZ] ;  /* 0x00000000fffff984 */ /* 0x000fe20000000800 */
[----:B------:R-:W-:Y:S01]  /*8ee0*/  @!PT LDS RZ, [RZ] ;  /* 0x00000000fffff984 */ /* 0x000fe20000000800 */
[----:B------:R-:W-:Y:S01]  /*8ef0*/  @!PT LDS RZ, [RZ] ;  /* 0x00000000fffff984 */ /* 0x000fe20000000800 */
[----:B------:R5:W-:Y:S06]  /*8f00*/  MEMBAR.ALL.CTA ;  /* 0x0000000000007992 */ /* 0x000bec0000008000 */
[----:B-----5:R-:W5:Y:S01]  /*8f10*/  FENCE.VIEW.ASYNC.S ;  /* 0x00000000000073c6 */ /* 0x020f620000000000 */
[----:B--2---:R-:W-:Y:S09]  /*8f20*/  UPRMT UR4, UR5, 0x654, UR4 ;  /* 0x0000065405047896 */ /* 0x004ff20008000004 */
[----:B---3-5:R-:W-:Y:S03]  /*8f30*/  SYNCS.ARRIVE.TRANS64.RED.A1T0 RZ, [UR4], RZ ;  /* 0x000000ffffff79a7 */ /* 0x028fe60008100404 */
.L_x_172:
[----:B------:R-:W-:Y:S05]  /*8f40*/  BSYNC B1 ;  /* 0x0000000000017941 */ /* 0x000fea0003800000 */
.L_x_171:
[----:B-1----:R-:W-:Y:S04]  /*8f50*/  SHF.R.U32.HI R0, RZ, 0x15, R2 ;  /* 0x00000015ff007819 */ /* 0x002fe80000011602 */
[----:B------:R-:W-:Y:S01]  /*8f60*/  LOP3.LUT P0, RZ, R0, 0x3, R81, 0x48, !PT ;  /* 0x0000000300ff7812 */ /* 0x000fe20007804851 */
[----:B------:R-:W-:Y:S01]  /*8f70*/  @!UPT UIADD3 URZ, UPT, UPT, URZ, URZ, URZ ;  /* 0x000000fffffff290 */ /* 0x000fe2000fffe0ff */
[----:B------:R-:W-:Y:S11]  /*8f80*/  @P4 BRA `(.L_x_176) ;  /* 0x0000000000084947 */ /* 0x000ff60003800000 */
[----:B------:R-:W1:Y:S02]  /*8f90*/  SYNCS.PHASECHK.TRANS64.TRYWAIT P1, [R82+URZ+0x4c0], R4 ;  /* 0x0004c004520075a7 */ /* 0x000e6400080211ff */
[----:B-1----:R-:W-:Y:S05]  /*8fa0*/  @!P1 BRA `(.L_x_177) ;  /* 0x0000002c00c49947 */ /* 0x002fea0003800000 */
.L_x_176:
[----:B------:R-:W-:Y:S05]  /*8fb0*/  @!P0 BRA `(.L_x_178) ;  /* 0x0000000000408947 */ /* 0x000fea0003800000 */
[----:B------:R-:W2:Y:S01]  /*8fc0*/  LDCU.64 UR8, c[0x4][0x70] ;  /* 0x01000e00ff0877ac */ /* 0x000ea20008000a00 */
[----:B------:R-:W-:Y:S01]  /*8fd0*/  MOV R15, 0x0 ;  /* 0x00000000000f7802 */ /* 0x000fe20000000f00 */
[----:B------:R-:W-:Y:S02]  /*8fe0*/  HFMA2 R12, -RZ, RZ, 0, 5.9604644775390625e-08 ;  /* 0x00000001ff0c7431 */ /* 0x000fe400000001ff */
[----:B------:R-:W-:Y:S02]  /*8ff0*/  IMAD.MOV.U32 R8, RZ, RZ, 0x192 ;  /* 0x00000192ff087424 */ /* 0x000fe400078e00ff */
[----:B------:R-:W-:Y:S01]  /*9000*/  IMAD.MOV.U32 R13, RZ, RZ, RZ ;  /* 0x000000ffff0d7224 */ /* 0x000fe200078e00ff */
[----:B------:R-:W3:Y:S01]  /*9010*/  LDCU.64 UR6, c[0x4][0x78] ;  /* 0x01000f00ff0677ac */ /* 0x000ee20008000a00 */
[----:B------:R-:W4:Y:S01]  /*9020*/  LDC.64 R14, c[0x4][R15] ;  /* 0x010000000f0e7b82 */ /* 0x000f220000000a00 */
[----:B------:R-:W5:Y:S01]  /*9030*/  LDCU.64 UR4, c[0x4][0x10] ;  /* 0x01000200ff0477ac */ /* 0x000f620008000a00 */
[----:B--2---:R-:W-:Y:S01]  /*9040*/  MOV R5, UR9 ;  /* 0x0000000900057c02 */ /* 0x004fe20008000f00 */
[----:B-1----:R-:W-:Y:S01]  /*9050*/  IMAD.U32 R4, RZ, RZ, UR8 ;  /* 0x00000008ff047e24 */ /* 0x002fe2000f8e00ff */
[----:B---3--:R-:W-:Y:S01]  /*9060*/  MOV R7, UR7 ;  /* 0x0000000700077c02 */ /* 0x008fe20008000f00 */
[----:B------:R-:W-:Y:S01]  /*9070*/  IMAD.U32 R6, RZ, RZ, UR6 ;  /* 0x00000006ff067e24 */ /* 0x000fe2000f8e00ff */
[----:B-----5:R-:W-:Y:S01]  /*9080*/  MOV R11, UR5 ;  /* 0x00000005000b7c02 */ /* 0x020fe20008000f00 */
[----:B------:R-:W-:Y:S02]  /*9090*/  IMAD.U32 R10, RZ, RZ, UR4 ;  /* 0x00000004ff0a7e24 */ /* 0x000fe4000f8e00ff */
[----:B------:R-:W-:Y:S07]  /*90a0*/  LEPC R20, `(.L_x_178) ;  /* 0x000000001014794e */ /* 0x000fee0000000000 */
[----:B----4-:R-:W-:Y:S05]  /*90b0*/  CALL.ABS.NOINC R14 ;  /* 0x000000000e007343 */ /* 0x010fea0003c00000 */
.L_x_178:
[----:B------:R-:W-:Y:S01]  /*90c0*/  LOP3.LUT P0, RZ, R69, 0x60, RZ, 0xc0, !PT ;  /* 0x0000006045ff7812 */ /* 0x000fe2000780c0ff */
[----:B------:R-:W-:Y:S05]  /*90d0*/  WARPSYNC.ALL ;  /* 0x0000000000007948 */ /* 0x000fea0003800000 */
[----:B------:R-:W-:Y:S01]  /*90e0*/  R2UR UR4, R2 ;  /* 0x00000000020472ca */ /* 0x000fe200000e0000 */
[----:B------:R-:W-:Y:S01]  /*90f0*/  BSSY.RECONVERGENT B0, `(.L_x_179) ;  /* 0x000009d000007945 */ /* 0x000fe20003800200 */
[-C--:B------:R-:W-:Y:S02]  /*9100*/  F2FP.F16.E4M3.UNPACK_B R2, R24.reuse ;  /* 0x00000018ff02723e */ /* 0x080fe400020006ff */
[-C--:B-1----:R-:W-:Y:S02]  /*9110*/  F2FP.F16.E4M3.UNPACK_B R4, R25.reuse ;  /* 0x00000019ff04723e */ /* 0x082fe400020006ff */
[----:B------:R-:W-:Y:S01]  /*9120*/  F2FP.F16.E4M3.UNPACK_B R24, R24.H1 ;  /* 0x00000018ff18723e */ /* 0x000fe200030006ff */
[----:B------:R-:W-:Y:S01]  /*9130*/  HADD2.F32 R0, -RZ, R2.H0_H0 ;  /* 0x20000002ff007230 */ /* 0x000fe20000004100 */
[----:B------:R-:W-:Y:S01]  /*9140*/  F2FP.F16.E4M3.UNPACK_B R25, R25.H1 ;  /* 0x00000019ff19723e */ /* 0x000fe200030006ff */
[----:B------:R-:W-:Y:S01]  /*9150*/  HADD2.F32 R41, -RZ, R4.H0_H0 ;  /* 0x20000004ff297230 */ /* 0x000fe20000004100 */
[-C--:B------:R-:W-:Y:S01]  /*9160*/  F2FP.F16.E4M3.UNPACK_B R46, R26.reuse ;  /* 0x0000001aff2e723e */ /* 0x080fe200020006ff */
[--C-:B------:R-:W-:Y:S01]  /*9170*/  HADD2.F32 R3, -RZ, R24.reuse.H0_H0 ;  /* 0x20000018ff037230 */ /* 0x100fe20000004100 */
[----:B------:R-:W-:Y:S01]  /*9180*/  F2FP.F16.E4M3.UNPACK_B R48, R26.H1 ;  /* 0x0000001aff30723e */ /* 0x000fe200030006ff */
[----:B------:R-:W-:Y:S01]  /*9190*/  HADD2.F32 R40, -RZ, R24.H1_H1 ;  /* 0x30000018ff287230 */ /* 0x000fe20000004100 */
[-C--:B------:R-:W-:Y:S01]  /*91a0*/  F2FP.F16.E4M3.UNPACK_B R50, R27.reuse ;  /* 0x0000001bff32723e */ /* 0x080fe200020006ff */
[----:B------:R-:W-:Y:S01]  /*91b0*/  HADD2.F32 R42, -RZ, R4.H1_H1 ;  /* 0x30000004ff2a7230 */ /* 0x000fe20000004100 */
[----:B------:R-:W-:Y:S01]  /*91c0*/  F2FP.F16.E4M3.UNPACK_B R52, R27.H1 ;  /* 0x0000001bff34723e */ /* 0x000fe200030006ff */
[--C-:B------:R-:W-:Y:S01]  /*91d0*/  HADD2.F32 R43, -RZ, R25.reuse.H0_H0 ;  /* 0x20000019ff2b7230 */ /* 0x100fe20000004100 */
[-C--:B------:R-:W-:Y:S01]  /*91e0*/  F2FP.F16.E4M3.UNPACK_B R54, R16.reuse ;  /* 0x00000010ff36723e */ /* 0x080fe200020006ff */
[----:B------:R-:W-:Y:S01]  /*91f0*/  HADD2.F32 R44, -RZ, R25.H1_H1 ;  /* 0x30000019ff2c7230 */ /* 0x000fe20000004100 */
[----:B------:R-:W-:Y:S01]  /*9200*/  F2FP.F16.E4M3.UNPACK_B R56, R16.H1 ;  /* 0x00000010ff38723e */ /* 0x000fe200030006ff */
[----:B------:R-:W-:Y:S01]  /*9210*/  HADD2.F32 R2, -RZ, R2.H1_H1 ;  /* 0x30000002ff027230 */ /* 0x000fe20000004100 */
[-C--:B------:R-:W-:Y:S01]  /*9220*/  F2FP.F16.E4M3.UNPACK_B R58, R17.reuse ;  /* 0x00000011ff3a723e */ /* 0x080fe200020006ff */
[--C-:B------:R-:W-:Y:S01]  /*9230*/  HADD2.F32 R45, -RZ, R46.reuse.H0_H0 ;  /* 0x2000002eff2d7230 */ /* 0x100fe20000004100 */
        /* <DEDUP_REMOVED lines=10> */
[----:B------:R-:W1:Y:S01]  /*92e0*/  LDTM.x32 R4, tmem[UR4] ;  /* 0x00000004000479ee */ /* 0x000e6200082c0000 */
[----:B------:R-:W-:Y:S01]  /*92f0*/  NOP ;  /* 0x0000000000007918 */ /* 0x000fe20000000000 */
[----:B------:R-:W-:Y:S01]  /*9300*/  IADD3 R82, PT, PT, R82, 0x4e0, RZ ;  /* 0x000004e052527810 */ /* 0x000fe20007ffe0ff */
[--C-:B------:R-:W-:Y:S01]  /*9310*/  HADD2.F32 R53, -RZ, R54.reuse.H0_H0 ;  /* 0x20000036ff357230 */ /* 0x100fe20000004100 */
[----:B------:R-:W-:Y:S01]  /*9320*/  IADD3 R36, PT, PT, R36, 0x1, RZ ;  /* 0x0000000124247810 */ /* 0x000fe20007ffe0ff */
[----:B------:R-:W-:Y:S01]  /*9330*/  HADD2.F32 R54, -RZ, R54.H1_H1 ;  /* 0x30000036ff367230 */ /* 0x000fe20000004100 */
[----:B------:R-:W-:Y:S01]  /*9340*/  LOP3.LUT R82, R82, 0xfefffff8, RZ, 0xc0, !PT ;  /* 0xfefffff852527812 */ /* 0x000fe200078ec0ff */
[--C-:B------:R-:W-:Y:S02]  /*9350*/  HADD2.F32 R57, -RZ, R58.reuse.H0_H0 ;  /* 0x2000003aff397230 */ /* 0x100fe40000004100 */
[----:B------:R-:W-:Y:S01]  /*9360*/  HADD2.F32 R58, -RZ, R58.H1_H1 ;  /* 0x3000003aff3a7230 */ /* 0x000fe20000004100 */
[----:B-1----:R1:W-:Y:S01]  /*9370*/  SYNCS.ARRIVE.TRANS64.RED.A1T0 RZ, [R82+URZ], RZ ;  /* 0x000000ff52ff79a7 */ /* 0x0023e200081004ff */
[--C-:B------:R-:W-:Y:S02]  /*9380*/  HADD2.F32 R61, -RZ, R62.reuse.H0_H0 ;  /* 0x2000003eff3d7230 */ /* 0x100fe40000004100 */
[----:B------:R-:W-:Y:S02]  /*9390*/  HADD2.F32 R62, -RZ, R62.H1_H1 ;  /* 0x3000003eff3e7230 */ /* 0x000fe40000004100 */
[--C-:B------:R-:W-:Y:S02]  /*93a0*/  HADD2.F32 R65, -RZ, R66.reuse.H0_H0 ;  /* 0x20000042ff417230 */ /* 0x100fe40000004100 */
[----:B------:R-:W-:Y:S02]  /*93b0*/  HADD2.F32 R66, -RZ, R66.H1_H1 ;  /* 0x30000042ff427230 */ /* 0x000fe40000004100 */
[--C-:B------:R-:W-:Y:S02]  /*93c0*/  HADD2.F32 R51, -RZ, R52.reuse.H0_H0 ;  /* 0x20000034ff337230 */ /* 0x100fe40000004100 */
[----:B------:R-:W-:Y:S02]  /*93d0*/  HADD2.F32 R52, -RZ, R52.H1_H1 ;  /* 0x30000034ff347230 */ /* 0x000fe40000004100 */
[--C-:B------:R-:W-:Y:S02]  /*93e0*/  HADD2.F32 R55, -RZ, R56.reuse.H0_H0 ;  /* 0x20000038ff377230 */ /* 0x100fe40000004100 */
[C---:B----4-:R-:W-:Y:S01]  /*93f0*/  FMUL R4, R38.reuse, R4 ;  /* 0x0000000426047220 */ /* 0x050fe20000400000 */
[C---:B------:R-:W-:Y:S01]  /*9400*/  FMUL R5, R38.reuse, R5 ;  /* 0x0000000526057220 */ /* 0x040fe20000400000 */
[C---:B------:R-:W-:Y:S01]  /*9410*/  FMUL R8, R38.reuse, R8 ;  /* 0x0000000826087220 */ /* 0x040fe20000400000 */
[C---:B------:R-:W-:Y:S01]  /*9420*/  FMUL R9, R38.reuse, R9 ;  /* 0x0000000926097220 */ /* 0x040fe20000400000 */
[C---:B------:R-:W-:Y:S01]  /*9430*/  FFMA R4, R39.reuse, R0, R4 ;  /* 0x0000000027047223 */ /* 0x040fe20000000004 */
[C---:B------:R-:W-:Y:S01]  /*9440*/  FFMA R5, R39.reuse, R2, R5 ;  /* 0x0000000227057223 */ /* 0x040fe20000000005 */
[C---:B------:R-:W-:Y:S01]  /*9450*/  FMUL R12, R38.reuse, R12 ;  /* 0x0000000c260c7220 */ /* 0x040fe20000400000 */
        /* <DEDUP_REMOVED lines=15> */
[C---:B------:R-:W-:Y:S01]  /*9550*/  FFMA R6, R39.reuse, R3, R6 ;  /* 0x0000000327067223 */ /* 0x040fe20000000006 */
[C---:B------:R-:W-:Y:S01]  /*9560*/  FFMA R7, R39.reuse, R40, R7 ;  /* 0x0000002827077223 */ /* 0x040fe20000000007 */
[C---:B------:R-:W-:Y:S01]  /*9570*/  FFMA R8, R39.reuse, R41, R8 ;  /* 0x0000002927087223 */ /* 0x040fe20000000008 */
[C---:B------:R-:W-:Y:S01]  /*9580*/  FFMA R9, R39.reuse, R42, R9 ;  /* 0x0000002a27097223 */ /* 0x040fe20000000009 */
[C---:B------:R-:W-:Y:S01]  /*9590*/  FFMA R10, R39.reuse, R43, R10 ;  /* 0x0000002b270a7223 */ /* 0x040fe2000000000a */
[C---:B------:R-:W-:Y:S01]  /*95a0*/  FFMA R11, R39.reuse, R44, R11 ;  /* 0x0000002c270b7223 */ /* 0x040fe2000000000b */
[C---:B------:R-:W-:Y:S01]  /*95b0*/  FFMA R12, R39.reuse, R45, R12 ;  /* 0x0000002d270c7223 */ /* 0x040fe2000000000c */
[----:B------:R-:W-:Y:S01]  /*95c0*/  FFMA R13, R39, R46, R13 ;  /* 0x0000002e270d7223 */ /* 0x000fe2000000000d */
[----:B------:R-:W-:Y:S01]  /*95d0*/  F2FP.SATFINITE.E4M3.F32.PACK_AB_MERGE_C R6, R7, R6, RZ ;  /* 0x000000060706723e */ /* 0x000fe200048070ff */
[C---:B------:R-:W-:Y:S01]  /*95e0*/  FMUL R14, R38.reuse, R14 ;  /* 0x0000000e260e7220 */ /* 0x040fe20000400000 */
[----:B------:R-:W-:Y:S01]  /*95f0*/  F2FP.SATFINITE.E4M3.F32.PACK_AB_MERGE_C R10, R11, R10, RZ ;  /* 0x0000000a0b0a723e */ /* 0x000fe200048070ff */
[C---:B------:R-:W-:Y:S01]  /*9600*/  FMUL R15, R38.reuse, R15 ;  /* 0x0000000f260f7220 */ /* 0x040fe20000400000 */
[----:B------:R-:W-:Y:S01]  /*9610*/  F2FP.SATFINITE.E4M3.F32.PACK_AB_MERGE_C R4, R5, R4, R6 ;  /* 0x000000040504723e */ /* 0x000fe20004807006 */
[----:B------:R-:W-:Y:S01]  /*9620*/  FFMA R14, R39, R47, R14 ;  /* 0x0000002f270e7223 */ /* 0x000fe2000000000e */
[----:B------:R-:W-:Y:S01]  /*9630*/  F2FP.SATFINITE.E4M3.F32.PACK_AB_MERGE_C R5, R9, R8, R10 ;  /* 0x000000080905723e */ /* 0x000fe2000480700a */
[C---:B------:R-:W-:Y:S01]  /*9640*/  FFMA R15, R39.reuse, R48, R15 ;  /* 0x00000030270f7223 */ /* 0x040fe2000000000f */
[C---:B------:R-:W-:Y:S01]  /*9650*/  FFMA R16, R39.reuse, R49, R16 ;  /* 0x0000003127107223 */ /* 0x040fe20000000010 */
[C---:B------:R-:W-:Y:S01]  /*9660*/  FFMA R17, R39.reuse, R50, R17 ;  /* 0x0000003227117223 */ /* 0x040fe20000000011 */
[C---:B------:R-:W-:Y:S01]  /*9670*/  FMUL R18, R38.reuse, R18 ;  /* 0x0000001226127220 */ /* 0x040fe20000400000 */
[C---:B------:R-:W-:Y:S01]  /*9680*/  FMUL R19, R38.reuse, R19 ;  /* 0x0000001326137220 */ /* 0x040fe20000400000 */
[----:B------:R-:W-:Y:S02]  /*9690*/  HADD2.F32 R56, -RZ, R56.H1_H1 ;  /* 0x30000038ff387230 */ /* 0x000fe40000004100 */
[C---:B------:R-:W-:Y:S01]  /*96a0*/  FMUL R22, R38.reuse, R22 ;  /* 0x0000001626167220 */ /* 0x040fe20000400000 */
[C---:B------:R-:W-:Y:S01]  /*96b0*/  FFMA R18, R39.reuse, R51, R18 ;  /* 0x0000003327127223 */ /* 0x040fe20000000012 */
[C---:B------:R-:W-:Y:S01]  /*96c0*/  FFMA R19, R39.reuse, R52, R19 ;  /* 0x0000003427137223 */ /* 0x040fe20000000013 */
[C---:B------:R-:W-:Y:S01]  /*96d0*/  FMUL R23, R38.reuse, R23 ;  /* 0x0000001726177220 */ /* 0x040fe20000400000 */
[C---:B------:R-:W-:Y:S01]  /*96e0*/  FFMA R20, R39.reuse, R53, R20 ;  /* 0x0000003527147223 */ /* 0x040fe20000000014 */
[C---:B------:R-:W-:Y:S01]  /*96f0*/  FFMA R21, R39.reuse, R54, R21 ;  /* 0x0000003627157223 */ /* 0x040fe20000000015 */
[--C-:B------:R-:W-:Y:S02]  /*9700*/  HADD2.F32 R59, -RZ, R60.reuse.H0_H0 ;  /* 0x2000003cff3b7230 */ /* 0x100fe40000004100 */
[C---:B------:R-:W-:Y:S01]  /*9710*/  FFMA R22, R39.reuse, R55, R22 ;  /* 0x0000003727167223 */ /* 0x040fe20000000016 */
[----:B------:R-:W-:Y:S02]  /*9720*/  HADD2.F32 R60, -RZ, R60.H1_H1 ;  /* 0x3000003cff3c7230 */ /* 0x000fe40000004100 */
[C---:B------:R-:W-:Y:S01]  /*9730*/  FMUL R3, R38.reuse, R26 ;  /* 0x0000001a26037220 */ /* 0x040fe20000400000 */
        /* <DEDUP_REMOVED lines=16> */
[----:B------:R-:W-:Y:S01]  /*9840*/  FFMA R31, R39, R64, R31 ;  /* 0x00000040271f7223 */ /* 0x000fe2000000001f */
[----:B------:R-:W-:Y:S01]  /*9850*/  FMUL R35, R38, R35 ;  /* 0x0000002326237220 */ /* 0x000fe20000400000 */
[----:B------:R-:W-:Y:S01]  /*9860*/  F2FP.SATFINITE.E4M3.F32.PACK_AB_MERGE_C R14, R15, R14, RZ ;  /* 0x0000000e0f0e723e */ /* 0x000fe200048070ff */
[----:B------:R-:W-:Y:S01]  /*9870*/  FFMA R28, R39, R65, R28 ;  /* 0x00000041271c7223 */ /* 0x000fe2000000001c */
[----:B------:R-:W-:Y:S01]  /*9880*/  F2FP.SATFINITE.E4M3.F32.PACK_AB_MERGE_C R7, R19, R18, RZ ;  /* 0x000000121307723e */ /* 0x000fe200048070ff */
[C---:B------:R-:W-:Y:S01]  /*9890*/  FFMA R29, R39.reuse, R66, R29 ;  /* 0x00000042271d7223 */ /* 0x040fe2000000001d */
[----:B------:R-:W-:Y:S01]  /*98a0*/  FFMA R30, R39, R67, R30 ;  /* 0x00000043271e7223 */ /* 0x000fe2000000001e */
[----:B------:R-:W-:Y:S01]  /*98b0*/  F2FP.SATFINITE.E4M3.F32.PACK_AB_MERGE_C R22, R23, R22, RZ ;  /* 0x000000161716723e */ /* 0x000fe200048070ff */
[----:B------:R-:W-:Y:S01]  /*98c0*/  FFMA R35, R39, R68, R35 ;  /* 0x0000004427237223 */ /* 0x000fe20000000023 */
[----:B------:R-:W-:Y:S02]  /*98d0*/  F2FP.SATFINITE.E4M3.F32.PACK_AB_MERGE_C R6, R13, R12, R14 ;  /* 0x0000000c0d06723e */ /* 0x000fe4000480700e */
[----:B------:R-:W-:Y:S02]  /*98e0*/  F2FP.SATFINITE.E4M3.F32.PACK_AB_MERGE_C R7, R17, R16, R7 ;  /* 0x000000101107723e */ /* 0x000fe40004807007 */
[----:B------:R-:W-:Y:S02]  /*98f0*/  F2FP.SATFINITE.E4M3.F32.PACK_AB_MERGE_C R20, R21, R20, R22 ;  /* 0x000000141514723e */ /* 0x000fe40004807016 */
[----:B------:R-:W-:Y:S01]  /*9900*/  F2FP.SATFINITE.E4M3.F32.PACK_AB_MERGE_C R3, R27, R3, RZ ;  /* 0x000000031b03723e */ /* 0x000fe200048070ff */
[----:B------:R1:W-:Y:S01]  /*9910*/  STS.128 [R79+UR44+0x1600], R4 ;  /* 0x001600044f007988 */ /* 0x0003e20008000c2c */
[----:B------:R-:W-:Y:S02]  /*9920*/  F2FP.SATFINITE.E4M3.F32.PACK_AB_MERGE_C R22, R31, R26, RZ ;  /* 0x0000001a1f16723e */ /* 0x000fe400048070ff */
[----:B------:R-:W-:Y:S02]  /*9930*/  F2FP.SATFINITE.E4M3.F32.PACK_AB_MERGE_C R23, R35, R30, RZ ;  /* 0x0000001e2317723e */ /* 0x000fe400048070ff */
[----:B------:R-:W-:Y:S02]  /*9940*/  F2FP.SATFINITE.E4M3.F32.PACK_AB_MERGE_C R21, R2, R0, R3 ;  /* 0x000000000215723e */ /* 0x000fe40004807003 */
[----:B------:R-:W-:Y:S02]  /*9950*/  F2FP.SATFINITE.E4M3.F32.PACK_AB_MERGE_C R22, R25, R24, R22 ;  /* 0x000000181916723e */ /* 0x000fe40004807016 */
[----:B------:R-:W-:Y:S05]  /*9960*/  F2FP.SATFINITE.E4M3.F32.PACK_AB_MERGE_C R23, R29, R28, R23 ;  /* 0x0000001c1d17723e */ /* 0x000fea0004807017 */
[----:B------:R1:W-:Y:S01]  /*9970*/  STS.128 [R78+0x1010], R20 ;  /* 0x001010144e007388 */ /* 0x0003e20000000c00 */
[----:B------:R-:W-:Y:S01]  /*9980*/  @!PT LDS RZ, [RZ] ;  /* 0x00000000fffff984 */ /* 0x000fe20000000800 */
[----:B------:R-:W-:Y:S01]  /*9990*/  @!PT LDS RZ, [RZ] ;  /* 0x00000000fffff984 */ /* 0x000fe20000000800 */
[----:B------:R-:W-:Y:S01]  /*99a0*/  @!PT LDS RZ, [RZ] ;  /* 0x00000000fffff984 */ /* 0x000fe20000000800 */
[----:B------:R-:W-:Y:S01]  /*99b0*/  @!PT LDS RZ, [RZ] ;  /* 0x00000000fffff984 */ /* 0x000fe20000000800 */
[----:B------:R2:W-:Y:S07]  /*99c0*/  MEMBAR.ALL.CTA ;  /* 0x0000000000007992 */ /* 0x0005ee0000008000 */
[----:B--2---:R-:W2:Y:S02]  /*99d0*/  FENCE.VIEW.ASYNC.S ;  /* 0x00000000000073c6 */ /* 0x004ea40000000000 */
[----:B--2---:R-:W-:Y:S06]  /*99e0*/  BAR.SYNC.DEFER_BLOCKING 0x1, 0x80 ;  /* 0x0042000000007b1d */ /* 0x004fec0000010000 */
[----:B------:R-:W-:Y:S05]  /*99f0*/  @P0 BRA `(.L_x_180) ;  /* 0x0000000000300947 */ /* 0x000fea0003800000 */
[----:B------:R-:W-:Y:S02]  /*9a00*/  UIADD3 UR4, UPT, UPT, UR44, 0x1600, URZ ;  /* 0x000016002c047890 */ /* 0x000fe4000fffe0ff */
[----:B------:R-:W-:Y:S02]  /*9a10*/  USHF.L.U32 UR9, UR45, 0x6, URZ ;  /* 0x000000062d097899 */ /* 0x000fe400080006ff */
[----:B------:R-:W-:Y:S02]  /*9a20*/  USHF.L.U32 UR10, UR46, 0x6, URZ ;  /* 0x000000062e0a7899 */ /* 0x000fe400080006ff */
[----:B------:R-:W-:Y:S01]  /*9a30*/  MOV R87, UR4 ;  /* 0x0000000400577c02 */ /* 0x000fe20008000f00 */
[----:B------:R-:W-:Y:S01]  /*9a40*/  UIADD3 UR4, UP0, UPT, UR62, 0x680, URZ ;  /* 0x000006803e047890 */ /* 0x000fe2000ff1e0ff */
[----:B------:R-:W-:Y:S02]  /*9a50*/  UMOV UR11, UR36 ;  /* 0x00000024000b7c82 */ /* 0x000fe40008000000 */
[----:B------:R-:W-:Y:S01]  /*9a60*/  R2UR UR8, R87 ;  /* 0x00000000570872ca */ /* 0x000fe200000e0000 */
[----:B------:R-:W-:Y:S11]  /*9a70*/  UIADD3.X UR5, UPT, UPT, URZ, UR63, URZ, UP0, !UPT ;  /* 0x0000003fff057290 */ /* 0x000ff600087fe4ff */
[----:B------:R-:W-:Y:S01]  /*9a80*/  @!UPT UIADD3 URZ, UPT, UPT, URZ, URZ, URZ ;  /* 0x000000fffffff290 */ /* 0x000fe2000fffe0ff */
[----:B------:R2:W-:Y:S01]  /*9a90*/  UTMASTG.3D [UR8], [UR4] ;  /* 0x00000008040073b5 */ /* 0x0005e20008010000 */
[----:B------:R0:W-:Y:S01]  /*9aa0*/  UTMACMDFLUSH ;  /* 0x00000000000079b7 */ /* 0x0001e20000000000 */
[----:B--2---:R-:W-:Y:S04]  /*9ab0*/  DEPBAR.LE SB0, 0x0 ;  /* 0x000080000000791a */ /* 0x004fe80000000000 */
.L_x_180:
[----:B------:R-:W-:Y:S05]  /*9ac0*/  BSYNC.RECONVERGENT B0 ;  /* 0x0000000000007941 */ /* 0x000fea0003800200 */
.L_x_179:
[----:B------:R-:W-:Y:S01]  /*9ad0*/  BAR.SYNC.DEFER_BLOCKING 0x1, 0x80 ;  /* 0x0042000000007b1d */ /* 0x000fe20000010000 */
[----:B------:R-:W-:Y:S01]  /*9ae0*/  ISETP.NE.AND P0, PT, R83, 0x2, PT ;  /* 0x000000025300780c */ /* 0x000fe20003f05270 */
[----:B------:R-:W-:Y:S01]  /*9af0*/  UISETP.NE.AND UP0, UPT, UR47, URZ, UPT ;  /* 0x000000ff2f00728c */ /* 0x000fe2000bf05270 */
[----:B------:R-:W-:Y:S01]  /*9b00*/  ISETP.NE.AND P1, PT, R36, 0x4, PT ;  /* 0x000000042400780c */ /* 0x000fe20003f25270 */
[----:B------:R-:W-:Y:S01]  /*9b10*/  UIADD3 UR45, UPT, UPT, UR37, UR55, URZ ;  /* 0x00000037252d7290 */ /* 0x000fe2000fffe0ff */
[----:B------:R-:W-:Y:S01]  /*9b20*/  SEL R2, RZ, 0x1, P0 ;  /* 0x00000001ff027807 */ /* 0x000fe20000000000 */
[----:B------:R-:W-:Y:S01]  /*9b30*/  UIADD3 UR46, UPT, UPT, UR38, UR58, URZ ;  /* 0x0000003a262e7290 */ /* 0x000fe2000fffe0ff */
[----:B------:R-:W-:Y:S02]  /*9b40*/  SEL R0, RZ, 0x1, P1 ;  /* 0x00000001ff007807 */ /* 0x000fe40000800000 */
[----:B------:R-:W-:Y:S02]  /*9b50*/  LOP3.LUT R85, R85, R2, RZ, 0x3c, !PT ;  /* 0x0000000255557212 */ /* 0x000fe400078e3cff */
[----:B------:R-:W-:Y:S02]  /*9b60*/  LOP3.LUT R86, R86, R0, RZ, 0x3c, !PT ;  /* 0x0000000056567212 */ /* 0x000fe400078e3cff */
[----:B------:R-:W-:Y:S02]  /*9b70*/  SEL R83, R83, RZ, P0 ;  /* 0x000000ff53537207 */ /* 0x000fe40000000000 */
[----:B------:R-:W-:Y:S01]  /*9b80*/  SEL R36, R36, RZ, P1 ;  /* 0x000000ff24247207 */ /* 0x000fe20000800000 */
[----:B------:R-:W-:Y:S01]  /*9b90*/  UMOV UR36, UR54 ;  /* 0x0000003600247c82 */ /* 0x000fe20008000000 */
[----:B------:R-:W-:Y:S05]  /*9ba0*/  BRA.U UP0, `(.L_x_181) ;  /* 0xffffffe500487547 */ /* 0x000fea000b83ffff */
[----:B------:R-:W-:Y:S05]  /*9bb0*/  EXIT ;  /* 0x000000000000794d */ /* 0x000fea0003800000 */
.L_x_25:
[----:B-1----:R1:W2:Y:S02]  /*9bc0*/  SYNCS.PHASECHK.TRANS64.TRYWAIT P0, [R0+URZ+0x510], R2 ;  /* 0x00051002000075a7 */ /* 0x0022a400080011ff */
[----:B--2---:R-:W-:Y:S05]  /*9bd0*/  @!P0 NANOSLEEP.SYNCS 0x989680 ;  /* 0x009896800000895d */ /* 0x004fea0003900000 */
[----:B------:R-:W2:Y:S02]  /*9be0*/  @!P0 SYNCS.PHASECHK.TRANS64 P0, [R0+URZ+0x510], R2 ;  /* 0x00051002000085a7 */ /* 0x000ea400080010ff */
[----:B--2---:R-:W-:Y:S05]  /*9bf0*/  @!P0 BRA `(.L_x_25) ;  /* 0xfffffffc00f08947 */ /* 0x004fea000383ffff */
[----:B------:R-:W-:Y:S05]  /*9c00*/  BRA `(.L_x_182) ;  /* 0xffffff8400b87947 */ /* 0x000fea000383ffff */
.L_x_28:
[----:B-1----:R-:W-:-:S07]  /*9c10*/  MOV R0, UR33 ;  /* 0x0000002100007c02 */ /* 0x002fce0008000f00 */
.L_x_183:
[----:B-1----:R1:W2:Y:S02]  /*9c20*/  SYNCS.PHASECHK.TRANS64.TRYWAIT P0, [R0+URZ+0x240], R3 ;  /* 0x00024003000075a7 */ /* 0x0022a400080011ff */
[----:B--2---:R-:W-:Y:S05]  /*9c30*/  @!P0 NANOSLEEP.SYNCS 0x989680 ;  /* 0x009896800000895d */ /* 0x004fea0003900000 */
[----:B------:R-:W2:Y:S02]  /*9c40*/  @!P0 SYNCS.PHASECHK.TRANS64 P0, [R0+URZ+0x240], R3 ;  /* 0x00024003000085a7 */ /* 0x000ea400080010ff */
[----:B--2---:R-:W-:Y:S05]  /*9c50*/  @!P0 BRA `(.L_x_183) ;  /* 0xfffffffc00f08947 */ /* 0x004fea000383ffff */
[----:B------:R-:W-:Y:S05]  /*9c60*/  BRA `(.L_x_27) ;  /* 0xffffff8800087947 */ /* 0x000fea000383ffff */
.L_x_35:
[----:B-1----:R-:W-:-:S07]  /*9c70*/  MOV R0, UR17 ;  /* 0x0000001100007c02 */ /* 0x002fce0008000f00 */
.L_x_184:
[----:B-1----:R1:W2:Y:S02]  /*9c80*/  SYNCS.PHASECHK.TRANS64.TRYWAIT P0, [R0+URZ+0x240], R3 ;  /* 0x00024003000075a7 */ /* 0x0022a400080011ff */
[----:B--2---:R-:W-:Y:S05]  /*9c90*/  @!P0 NANOSLEEP.SYNCS 0x989680 ;  /* 0x009896800000895d */ /* 0x004fea0003900000 */
[----:B------:R-:W2:Y:S02]  /*9ca0*/  @!P0 SYNCS.PHASECHK.TRANS64 P0, [R0+URZ+0x240], R3 ;  /* 0x00024003000085a7 */ /* 0x000ea400080010ff */
[----:B--2---:R-:W-:Y:S05]  /*9cb0*/  @!P0 BRA `(.L_x_184) ;  /* 0xfffffffc00f08947 */ /* 0x004fea000383ffff */
[----:B------:R-:W-:Y:S05]  /*9cc0*/  BRA `(.L_x_34) ;  /* 0xffffff8800c87947 */ /* 0x000fea000383ffff */
.L_x_40:
[----:B-1----:R1:W2:Y:S02]  /*9cd0*/  SYNCS.PHASECHK.TRANS64.TRYWAIT P0, [R3+URZ+0x4a0], R0 ;  /* 0x0004a000030075a7 */ /* 0x0022a400080011ff */
[----:B--2---:R-:W-:Y:S05]  /*9ce0*/  @!P0 NANOSLEEP.SYNCS 0x989680 ;  /* 0x009896800000895d */ /* 0x004fea0003900000 */
[----:B------:R-:W2:Y:S02]  /*9cf0*/  @!P0 SYNCS.PHASECHK.TRANS64 P0, [R3+URZ+0x4a0], R0 ;  /* 0x0004a000030085a7 */ /* 0x000ea400080010ff */
[----:B--2---:R-:W-:Y:S05]  /*9d00*/  @!P0 BRA `(.L_x_40) ;  /* 0xfffffffc00f08947 */ /* 0x004fea000383ffff */
[----:B------:R-:W-:Y:S05]  /*9d10*/  BRA `(.L_x_185) ;  /* 0xffffff8c006c7947 */ /* 0x000fea000383ffff */
.L_x_44:
[----:B------:R-:W-:-:S07]  /*9d20*/  MOV R0, UR4 ;  /* 0x0000000400007c02 */ /* 0x000fce0008000f00 */
.L_x_186:
[----:B-1----:R1:W2:Y:S02]  /*9d30*/  SYNCS.PHASECHK.TRANS64.TRYWAIT P0, [R0+URZ], R2 ;  /* 0x00000002000075a7 */ /* 0x0022a400080011ff */
[----:B--2---:R-:W-:Y:S05]  /*9d40*/  @!P0 NANOSLEEP.SYNCS 0x989680 ;  /* 0x009896800000895d */ /* 0x004fea0003900000 */
[----:B------:R-:W2:Y:S02]  /*9d50*/  @!P0 SYNCS.PHASECHK.TRANS64 P0, [R0+URZ], R2 ;  /* 0x00000002000085a7 */ /* 0x000ea400080010ff */
[----:B--2---:R-:W-:Y:S05]  /*9d60*/  @!P0 BRA `(.L_x_186) ;  /* 0xfffffffc00f08947 */ /* 0x004fea000383ffff */
[----:B------:R-:W-:Y:S05]  /*9d70*/  BRA `(.L_x_187) ;  /* 0xffffff9400107947 */ /* 0x000fea000383ffff */
.L_x_45:
[----:B------:R-:W-:-:S07]  /*9d80*/  MOV R0, UR5 ;  /* 0x0000000500007c02 */ /* 0x000fce0008000f00 */
.L_x_188:
[----:B-1----:R1:W2:Y:S02]  /*9d90*/  SYNCS.PHASECHK.TRANS64.TRYWAIT P0, [R0+URZ], R3 ;  /* 0x00000003000075a7 */ /* 0x0022a400080011ff */
[----:B--2---:R-:W-:Y:S05]  /*9da0*/  @!P0 NANOSLEEP.SYNCS 0x989680 ;  /* 0x009896800000895d */ /* 0x004fea0003900000 */
[----:B------:R-:W2:Y:S02]  /*9db0*/  @!P0 SYNCS.PHASECHK.TRANS64 P0, [R0+URZ], R3 ;  /* 0x00000003000085a7 */ /* 0x000ea400080010ff */
[----:B--2---:R-:W-:Y:S05]  /*9dc0*/  @!P0 BRA `(.L_x_188) ;  /* 0xfffffffc00f08947 */ /* 0x004fea000383ffff */
[----:B------:R-:W-:Y:S05]  /*9dd0*/  BRA `(.L_x_189) ;  /* 0xffffff94001c7947 */ /* 0x000fea000383ffff */
.L_x_46:
[----:B------:R-:W-:-:S07]  /*9de0*/  MOV R0, UR5 ;  /* 0x0000000500007c02 */ /* 0x000fce0008000f00 */
.L_x_190:
[----:B-1----:R1:W2:Y:S02]  /*9df0*/  SYNCS.PHASECHK.TRANS64.TRYWAIT P0, [R0+URZ], R3 ;  /* 0x00000003000075a7 */ /* 0x0022a400080011ff */
[----:B--2---:R-:W-:Y:S05]  /*9e00*/  @!P0 NANOSLEEP.SYNCS 0x989680 ;  /* 0x009896800000895d */ /* 0x004fea0003900000 */
[----:B------:R-:W2:Y:S02]  /*9e10*/  @!P0 SYNCS.PHASECHK.TRANS64 P0, [R0+URZ], R3 ;  /* 0x00000003000085a7 */ /* 0x000ea400080010ff */
[----:B--2---:R-:W-:Y:S05]  /*9e20*/  @!P0 BRA `(.L_x_190) ;  /* 0xfffffffc00f08947 */ /* 0x004fea000383ffff */
[----:B------:R-:W-:Y:S05]  /*9e30*/  BRA `(.L_x_191) ;  /* 0xffffff9400287947 */ /* 0x000fea000383ffff */
.L_x_47:
[----:B------:R-:W-:-:S07]  /*9e40*/  MOV R0, UR5 ;  /* 0x0000000500007c02 */ /* 0x000fce0008000f00 */
.L_x_192:
[----:B-1----:R1:W2:Y:S02]  /*9e50*/  SYNCS.PHASECHK.TRANS64.TRYWAIT P0, [R0+URZ], R3 ;  /* 0x00000003000075a7 */ /* 0x0022a400080011ff */
[----:B--2---:R-:W-:Y:S05]  /*9e60*/  @!P0 NANOSLEEP.SYNCS 0x989680 ;  /* 0x009896800000895d */ /* 0x004fea0003900000 */
[----:B------:R-:W2:Y:S02]  /*9e70*/  @!P0 SYNCS.PHASECHK.TRANS64 P0, [R0+URZ], R3 ;  /* 0x00000003000085a7 */ /* 0x000ea400080010ff */
[----:B--2---:R-:W-:Y:S05]  /*9e80*/  @!P0 BRA `(.L_x_192) ;  /* 0xfffffffc00f08947 */ /* 0x004fea000383ffff */
[----:B------:R-:W-:Y:S05]  /*9e90*/  BRA `(.L_x_193) ;  /* 0xffffff9400347947 */ /* 0x000fea000383ffff */
.L_x_48:
[----:B------:R-:W-:-:S07]  /*9ea0*/  MOV R0, UR5 ;  /* 0x0000000500007c02 */ /* 0x000fce0008000f00 */
.L_x_194:
[----:B-1----:R1:W2:Y:S02]  /*9eb0*/  SYNCS.PHASECHK.TRANS64.TRYWAIT P0, [R0+URZ], R3 ;  /* 0x00000003000075a7 */ /* 0x0022a400080011ff */
[----:B--2---:R-:W-:Y:S05]  /*9ec0*/  @!P0 NANOSLEEP.SYNCS 0x989680 ;  /* 0x009896800000895d */ /* 0x004fea0003900000 */
[----:B------:R-:W2:Y:S02]  /*9ed0*/  @!P0 SYNCS.PHASECHK.TRANS64 P0, [R0+URZ], R3 ;  /* 0x00000003000085a7 */ /* 0x000ea400080010ff */
[----:B--2---:R-:W-:Y:S05]  /*9ee0*/  @!P0 BRA `(.L_x_194) ;  /* 0xfffffffc00f08947 */ /* 0x004fea000383ffff */
[----:B------:R-:W-:Y:S05]  /*9ef0*/  BRA `(.L_x_195) ;  /* 0xffffff9400407947 */ /* 0x000fea000383ffff */
.L_x_49:
[----:B------:R-:W-:-:S07]  /*9f00*/  MOV R0, UR5 ;  /* 0x0000000500007c02 */ /* 0x000fce0008000f00 */
.L_x_196:
[----:B-1----:R1:W2:Y:S02]  /*9f10*/  SYNCS.PHASECHK.TRANS64.TRYWAIT P0, [R0+URZ], R3 ;  /* 0x00000003000075a7 */ /* 0x0022a400080011ff */
[----:B--2---:R-:W-:Y:S05]  /*9f20*/  @!P0 NANOSLEEP.SYNCS 0x989680 ;  /* 0x009896800000895d */ /* 0x004fea0003900000 */
[----:B------:R-:W2:Y:S02]  /*9f30*/  @!P0 SYNCS.PHASECHK.TRANS64 P0, [R0+URZ], R3 ;  /* 0x00000003000085a7 */ /* 0x000ea400080010ff */
[----:B--2---:R-:W-:Y:S05]  /*9f40*/  @!P0 BRA `(.L_x_196) ;  /* 0xfffffffc00f08947 */ /* 0x004fea000383ffff */
[----:B------:R-:W-:Y:S05]  /*9f50*/  BRA `(.L_x_197) ;  /* 0xffffff94004c7947 */ /* 0x000fea000383ffff */
.L_x_50:
[----:B------:R-:W-:-:S07]  /*9f60*/  MOV R0, UR5 ;  /* 0x0000000500007c02 */ /* 0x000fce0008000f00 */
.L_x_198:
[----:B-1----:R1:W2:Y:S02]  /*9f70*/  SYNCS.PHASECHK.TRANS64.TRYWAIT P0, [R0+URZ], R3 ;  /* 0x00000003000075a7 */ /* 0x0022a400080011ff */
[----:B--2---:R-:W-:Y:S05]  /*9f80*/  @!P0 NANOSLEEP.SYNCS 0x989680 ;  /* 0x009896800000895d */ /* 0x004fea0003900000 */
[----:B------:R-:W2:Y:S02]  /*9f90*/  @!P0 SYNCS.PHASECHK.TRANS64 P0, [R0+URZ], R3 ;  /* 0x00000003000085a7 */ /* 0x000ea400080010ff */
[----:B--2---:R-:W-:Y:S05]  /*9fa0*/  @!P0 BRA `(.L_x_198) ;  /* 0xfffffffc00f08947 */ /* 0x004fea000383ffff */
[----:B------:R-:W-:Y:S05]  /*9fb0*/  BRA `(.L_x_199) ;  /* 0xffffff9400587947 */ /* 0x000fea000383ffff */
.L_x_51:
[----:B------:R-:W-:-:S07]  /*9fc0*/  MOV R0, UR5 ;  /* 0x0000000500007c02 */ /* 0x000fce0008000f00 */
.L_x_200:
[----:B-1----:R1:W2:Y:S02]  /*9fd0*/  SYNCS.PHASECHK.TRANS64.TRYWAIT P0, [R0+URZ], R3 ;  /* 0x00000003000075a7 */ /* 0x0022a400080011ff */
[----:B--2---:R-:W-:Y:S05]  /*9fe0*/  @!P0 NANOSLEEP.SYNCS 0x989680 ;  /* 0x009896800000895d */ /* 0x004fea0003900000 */
[----:B------:R-:W2:Y:S02]  /*9ff0*/  @!P0 SYNCS.PHASECHK.TRANS64 P0, [R0+URZ], R3 ;  /* 0x00000003000085a7 */ /* 0x000ea400080010ff */
[----:B--2---:R-:W-:Y:S05]  /*a000*/  @!P0 BRA `(.L_x_200) ;  /* 0xfffffffc00f08947 */ /* 0x004fea000383ffff */
[----:B------:R-:W-:Y:S05]  /*a010*/  BRA `(.L_x_201) ;  /* 0xffffff9400647947 */ /* 0x000fea000383ffff */
.L_x_52:
[----:B------:R-:W-:-:S07]  /*a020*/  MOV R0, UR5 ;  /* 0x0000000500007c02 */ /* 0x000fce0008000f00 */
.L_x_202:
[----:B-1----:R1:W2:Y:S02]  /*a030*/  SYNCS.PHASECHK.TRANS64.TRYWAIT P0, [R0+URZ], R3 ;  /* 0x00000003000075a7 */ /* 0x0022a400080011ff */
[----:B--2---:R-:W-:Y:S05]  /*a040*/  @!P0 NANOSLEEP.SYNCS 0x989680 ;  /* 0x009896800000895d */ /* 0x004fea0003900000 */
[----:B------:R-:W2:Y:S02]  /*a050*/  @!P0 SYNCS.PHASECHK.TRANS64 P0, [R0+URZ], R3 ;  /* 0x00000003000085a7 */ /* 0x000ea400080010ff */
[----:B--2---:R-:W-:Y:S05]  /*a060*/  @!P0 BRA `(.L_x_202) ;  /* 0xfffffffc00f08947 */ /* 0x004fea000383ffff */
[----:B------:R-:W-:Y:S05]  /*a070*/  BRA `(.L_x_203) ;  /* 0xffffff9400707947 */ /* 0x000fea000383ffff */
.L_x_53:
[----:B------:R-:W-:-:S07]  /*a080*/  MOV R0, UR5 ;  /* 0x0000000500007c02 */ /* 0x000fce0008000f00 */
.L_x_204:
[----:B-1----:R1:W2:Y:S02]  /*a090*/  SYNCS.PHASECHK.TRANS64.TRYWAIT P0, [R0+URZ], R3 ;  /* 0x00000003000075a7 */ /* 0x0022a400080011ff */
[----:B--2---:R-:W-:Y:S05]  /*a0a0*/  @!P0 NANOSLEEP.SYNCS 0x989680 ;  /* 0x009896800000895d */ /* 0x004fea0003900000 */
[----:B------:R-:W2:Y:S02]  /*a0b0*/  @!P0 SYNCS.PHASECHK.TRANS64 P0, [R0+URZ], R3 ;  /* 0x00000003000085a7 */ /* 0x000ea400080010ff */
[----:B--2---:R-:W-:Y:S05]  /*a0c0*/  @!P0 BRA `(.L_x_204) ;  /* 0xfffffffc00f08947 */ /* 0x004fea000383ffff */
[----:B------:R-:W-:Y:S05]  /*a0d0*/  BRA `(.L_x_205) ;  /* 0xffffff94007c7947 */ /* 0x000fea000383ffff */
.L_x_54:
[----:B------:R-:W-:-:S07]  /*a0e0*/  MOV R0, UR5 ;  /* 0x0000000500007c02 */ /* 0x000fce0008000f00 */
.L_x_206:
[----:B-1----:R1:W2:Y:S02]  /*a0f0*/  SYNCS.PHASECHK.TRANS64.TRYWAIT P0, [R0+URZ], R3 ;  /* 0x00000003000075a7 */ /* 0x0022a400080011ff */
[----:B--2---:R-:W-:Y:S05]  /*a100*/  @!P0 NANOSLEEP.SYNCS 0x989680 ;  /* 0x009896800000895d */ /* 0x004fea0003900000 */
[----:B------:R-:W2:Y:S02]  /*a110*/  @!P0 SYNCS.PHASECHK.TRANS64 P0, [R0+URZ], R3 ;  /* 0x00000003000085a7 */ /* 0x000ea400080010ff */
[----:B--2---:R-:W-:Y:S05]  /*a120*/  @!P0 BRA `(.L_x_206) ;  /* 0xfffffffc00f08947 */ /* 0x004fea000383ffff */
[----:B------:R-:W-:Y:S05]  /*a130*/  BRA `(.L_x_207) ;  /* 0xffffff9400887947 */ /* 0x000fea000383ffff */
.L_x_55:
[----:B------:R-:W-:-:S07]  /*a140*/  MOV R0, UR5 ;  /* 0x0000000500007c02 */ /* 0x000fce0008000f00 */
.L_x_208:
[----:B-1----:R1:W2:Y:S02]  /*a150*/  SYNCS.PHASECHK.TRANS64.TRYWAIT P0, [R0+URZ], R3 ;  /* 0x00000003000075a7 */ /* 0x0022a400080011ff */
[----:B--2---:R-:W-:Y:S05]  /*a160*/  @!P0 NANOSLEEP.SYNCS 0x989680 ;  /* 0x009896800000895d */ /* 0x004fea0003900000 */
[----:B------:R-:W2:Y:S02]  /*a170*/  @!P0 SYNCS.PHASECHK.TRANS64 P0, [R0+URZ], R3 ;  /* 0x00000003000085a7 */ /* 0x000ea400080010ff */
[----:B--2---:R-:W-:Y:S05]  /*a180*/  @!P0 BRA `(.L_x_208) ;  /* 0xfffffffc00f08947 */ /* 0x004fea000383ffff */
[----:B------:R-:W-:Y:S05]  /*a190*/  BRA `(.L_x_209) ;  /* 0xffffff9400947947 */ /* 0x000fea000383ffff */
.L_x_56:
[----:B------:R-:W-:-:S07]  /*a1a0*/  MOV R0, UR5 ;  /* 0x0000000500007c02 */ /* 0x000fce0008000f00 */
.L_x_210:
[----:B-1----:R1:W2:Y:S02]  /*a1b0*/  SYNCS.PHASECHK.TRANS64.TRYWAIT P0, [R0+URZ], R3 ;  /* 0x00000003000075a7 */ /* 0x0022a400080011ff */
[----:B--2---:R-:W-:Y:S05]  /*a1c0*/  @!P0 NANOSLEEP.SYNCS 0x989680 ;  /* 0x009896800000895d */ /* 0x004fea0003900000 */
[----:B------:R-:W2:Y:S02]  /*a1d0*/  @!P0 SYNCS.PHASECHK.TRANS64 P0, [R0+URZ], R3 ;  /* 0x00000003000085a7 */ /* 0x000ea400080010ff */
[----:B--2---:R-:W-:Y:S05]  /*a1e0*/  @!P0 BRA `(.L_x_210) ;  /* 0xfffffffc00f08947 */ /* 0x004fea000383ffff */
[----:B------:R-:W-:Y:S05]  /*a1f0*/  BRA `(.L_x_211) ;  /* 0xffffff9400a07947 */ /* 0x000fea000383ffff */
.L_x_57:
[----:B------:R-:W-:-:S07]  /*a200*/  MOV R0, UR5 ;  /* 0x0000000500007c02 */ /* 0x000fce0008000f00 */
.L_x_212:
[----:B-1----:R1:W2:Y:S02]  /*a210*/  SYNCS.PHASECHK.TRANS64.TRYWAIT P0, [R0+URZ], R3 ;  /* 0x00000003000075a7 */ /* 0x0022a400080011ff */
[----:B--2---:R-:W-:Y:S05]  /*a220*/  @!P0 NANOSLEEP.SYNCS 0x989680 ;  /* 0x009896800000895d */ /* 0x004fea0003900000 */
[----:B------:R-:W2:Y:S02]  /*a230*/  @!P0 SYNCS.PHASECHK.TRANS64 P0, [R0+URZ], R3 ;  /* 0x00000003000085a7 */ /* 0x000ea400080010ff */
[----:B--2---:R-:W-:Y:S05]  /*a240*/  @!P0 BRA `(.L_x_212) ;  /* 0xfffffffc00f08947 */ /* 0x004fea000383ffff */
[----:B------:R-:W-:Y:S05]  /*a250*/  BRA `(.L_x_213) ;  /* 0xffffff9400ac7947 */ /* 0x000fea000383ffff */
.L_x_58:
[----:B------:R-:W-:-:S07]  /*a260*/  MOV R0, UR5 ;  /* 0x0000000500007c02 */ /* 0x000fce0008000f00 */
.L_x_214:
[----:B-1----:R1:W2:Y:S02]  /*a270*/  SYNCS.PHASECHK.TRANS64.TRYWAIT P0, [R0+URZ], R3 ;  /* 0x00000003000075a7 */ /* 0x0022a400080011ff */
[----:B--2---:R-:W-:Y:S05]  /*a280*/  @!P0 NANOSLEEP.SYNCS 0x989680 ;  /* 0x009896800000895d */ /* 0x004fea0003900000 */
[----:B------:R-:W2:Y:S02]  /*a290*/  @!P0 SYNCS.PHASECHK.TRANS64 P0, [R0+URZ], R3 ;  /* 0x00000003000085a7 */ /* 0x000ea400080010ff */
[----:B--2---:R-:W-:Y:S05]  /*a2a0*/  @!P0 BRA `(.L_x_214) ;  /* 0xfffffffc00f08947 */ /* 0x004fea000383ffff */
[----:B------:R-:W-:Y:S05]  /*a2b0*/  BRA `(.L_x_215) ;  /* 0xffffff9400b87947 */ /* 0x000fea000383ffff */
.L_x_59:
[----:B------:R-:W-:-:S07]  /*a2c0*/  MOV R0, UR5 ;  /* 0x0000000500007c02 */ /* 0x000fce0008000f00 */
.L_x_216:
[----:B-1----:R1:W2:Y:S02]  /*a2d0*/  SYNCS.PHASECHK.TRANS64.TRYWAIT P0, [R0+URZ], R3 ;  /* 0x00000003000075a7 */ /* 0x0022a400080011ff */
[----:B--2---:R-:W-:Y:S05]  /*a2e0*/  @!P0 NANOSLEEP.SYNCS 0x989680 ;  /* 0x009896800000895d */ /* 0x004fea0003900000 */
[----:B------:R-:W2:Y:S02]  /*a2f0*/  @!P0 SYNCS.PHASECHK.TRANS64 P0, [R0+URZ], R3 ;  /* 0x00000003000085a7 */ /* 0x000ea400080010ff */
[----:B--2---:R-:W-:Y:S05]  /*a300*/  @!P0 BRA `(.L_x_216) ;  /* 0xfffffffc00f08947 */ /* 0x004fea000383ffff */
[----:B------:R-:W-:Y:S05]  /*a310*/  BRA `(.L_x_217) ;  /* 0xffffff9400c47947 */ /* 0x000fea000383ffff */
.L_x_60:
[----:B------:R-:W-:-:S07]  /*a320*/  MOV R0, UR5 ;  /* 0x0000000500007c02 */ /* 0x000fce0008000f00 */
.L_x_218:
[----:B-1----:R1:W2:Y:S02]  /*a330*/  SYNCS.PHASECHK.TRANS64.TRYWAIT P0, [R0+URZ], R3 ;  /* 0x00000003000075a7 */ /* 0x0022a400080011ff */
[----:B--2---:R-:W-:Y:S05]  /*a340*/  @!P0 NANOSLEEP.SYNCS 0x989680 ;  /* 0x009896800000895d */ /* 0x004fea0003900000 */
[----:B------:R-:W2:Y:S02]  /*a350*/  @!P0 SYNCS.PHASECHK.TRANS64 P0, [R0+URZ], R3 ;  /* 0x00000003000085a7 */ /* 0x000ea400080010ff */
[----:B--2---:R-:W-:Y:S05]  /*a360*/  @!P0 BRA `(.L_x_218) ;  /* 0xfffffffc00f08947 */ /* 0x004fea000383ffff */
[----:B------:R-:W-:Y:S05]  /*a370*/  BRA `(.L_x_219) ;  /* 0xffffff9400d07947 */ /* 0x000fea000383ffff */
.L_x_61:
[----:B------:R-:W-:-:S07]  /*a380*/  MOV R0, UR5 ;  /* 0x0000000500007c02 */ /* 0x000fce0008000f00 */
.L_x_220:
[----:B-1----:R1:W2:Y:S02]  /*a390*/  SYNCS.PHASECHK.TRANS64.TRYWAIT P0, [R0+URZ], R3 ;  /* 0x00000003000075a7 */ /* 0x0022a400080011ff */
[----:B--2---:R-:W-:Y:S05]  /*a3a0*/  @!P0 NANOSLEEP.SYNCS 0x989680 ;  /* 0x009896800000895d */ /* 0x004fea0003900000 */
[----:B------:R-:W2:Y:S02]  /*a3b0*/  @!P0 SYNCS.PHASECHK.TRANS64 P0, [R0+URZ], R3 ;  /* 0x00000003000085a7 */ /* 0x000ea400080010ff */
[----:B--2---:R-:W-:Y:S05]  /*a3c0*/  @!P0 BRA `(.L_x_220) ;  /* 0xfffffffc00f08947 */ /* 0x004fea000383ffff */
[----:B------:R-:W-:Y:S05]  /*a3d0*/  BRA `(.L_x_221) ;  /* 0xffffff9400dc7947 */ /* 0x000fea000383ffff */
.L_x_62:
[----:B------:R-:W-:-:S07]  /*a3e0*/  MOV R0, UR5 ;  /* 0x0000000500007c02 */ /* 0x000fce0008000f00 */
.L_x_222:
[----:B-1----:R1:W2:Y:S02]  /*a3f0*/  SYNCS.PHASECHK.TRANS64.TRYWAIT P0, [R0+URZ], R3 ;  /* 0x00000003000075a7 */ /* 0x0022a400080011ff */
[----:B--2---:R-:W-:Y:S05]  /*a400*/  @!P0 NANOSLEEP.SYNCS 0x989680 ;  /* 0x009896800000895d */ /* 0x004fea0003900000 */
[----:B------:R-:W2:Y:S02]  /*a410*/  @!P0 SYNCS.PHASECHK.TRANS64 P0, [R0+URZ], R3 ;  /* 0x00000003000085a7 */ /* 0x000ea400080010ff */
[----:B--2---:R-:W-:Y:S05]  /*a420*/  @!P0 BRA `(.L_x_222) ;  /* 0xfffffffc00f08947 */ /* 0x004fea000383ffff */
[----:B------:R-:W-:Y:S05]  /*a430*/  BRA `(.L_x_223) ;  /* 0xffffff9400e87947 */ /* 0x000fea000383ffff */
.L_x_63:
[----:B------:R-:W-:-:S07]  /*a440*/  MOV R0, UR5 ;  /* 0x0000000500007c02 */ /* 0x000fce0008000f00 */
.L_x_224:
[----:B-1----:R1:W2:Y:S02]  /*a450*/  SYNCS.PHASECHK.TRANS64.TRYWAIT P0, [R0+URZ], R3 ;  /* 0x00000003000075a7 */ /* 0x0022a400080011ff */
[----:B--2---:R-:W-:Y:S05]  /*a460*/  @!P0 NANOSLEEP.SYNCS 0x989680 ;  /* 0x009896800000895d */ /* 0x004fea0003900000 */
[----:B------:R-:W2:Y:S02]  /*a470*/  @!P0 SYNCS.PHASECHK.TRANS64 P0, [R0+URZ], R3 ;  /* 0x00000003000085a7 */ /* 0x000ea400080010ff */
[----:B--2---:R-:W-:Y:S05]  /*a480*/  @!P0 BRA `(.L_x_224) ;  /* 0xfffffffc00f08947 */ /* 0x004fea000383ffff */
[----:B------:R-:W-:Y:S05]  /*a490*/  BRA `(.L_x_225) ;  /* 0xffffff9400f47947 */ /* 0x000fea000383ffff */
.L_x_64:
[----:B------:R-:W-:-:S07]  /*a4a0*/  MOV R0, UR5 ;  /* 0x0000000500007c02 */ /* 0x000fce0008000f00 */
.L_x_226:
[----:B-1----:R1:W2:Y:S02]  /*a4b0*/  SYNCS.PHASECHK.TRANS64.TRYWAIT P0, [R0+URZ], R3 ;  /* 0x00000003000075a7 */ /* 0x0022a400080011ff */
[----:B--2---:R-:W-:Y:S05]  /*a4c0*/  @!P0 NANOSLEEP.SYNCS 0x989680 ;  /* 0x009896800000895d */ /* 0x004fea0003900000 */
[----:B------:R-:W2:Y:S02]  /*a4d0*/  @!P0 SYNCS.PHASECHK.TRANS64 P0, [R0+URZ], R3 ;  /* 0x00000003000085a7 */ /* 0x000ea400080010ff */
[----:B--2---:R-:W-:Y:S05]  /*a4e0*/  @!P0 BRA `(.L_x_226) ;  /* 0xfffffffc00f08947 */ /* 0x004fea000383ffff */
[----:B------:R-:W-:Y:S05]  /*a4f0*/  BRA `(.L_x_227) ;  /* 0xffffff9800007947 */ /* 0x000fea000383ffff */
.L_x_65:
[----:B------:R-:W-:-:S07]  /*a500*/  MOV R0, UR5 ;  /* 0x0000000500007c02 */ /* 0x000fce0008000f00 */
.L_x_228:
[----:B-1----:R1:W2:Y:S02]  /*a510*/  SYNCS.PHASECHK.TRANS64.TRYWAIT P0, [R0+URZ], R3 ;  /* 0x00000003000075a7 */ /* 0x0022a400080011ff */
[----:B--2---:R-:W-:Y:S05]  /*a520*/  @!P0 NANOSLEEP.SYNCS 0x989680 ;  /* 0x009896800000895d */ /* 0x004fea0003900000 */
[----:B------:R-:W2:Y:S02]  /*a530*/  @!P0 SYNCS.PHASECHK.TRANS64 P0, [R0+URZ], R3 ;  /* 0x00000003000085a7 */ /* 0x000ea400080010ff */
[----:B--2---:R-:W-:Y:S05]  /*a540*/  @!P0 BRA `(.L_x_228) ;  /* 0xfffffffc00f08947 */ /* 0x004fea000383ffff */
[----:B------:R-:W-:Y:S05]  /*a550*/  BRA `(.L_x_229) ;  /* 0xffffff98000c7947 */ /* 0x000fea000383ffff */
.L_x_66:
[----:B------:R-:W-:-:S07]  /*a560*/  MOV R0, UR5 ;  /* 0x0000000500007c02 */ /* 0x000fce0008000f00 */
.L_x_230:
[----:B-1----:R1:W2:Y:S02]  /*a570*/  SYNCS.PHASECHK.TRANS64.TRYWAIT P0, [R0+URZ], R3 ;  /* 0x00000003000075a7 */ /* 0x0022a400080011ff */
[----:B--2---:R-:W-:Y:S05]  /*a580*/  @!P0 NANOSLEEP.SYNCS 0x989680 ;  /* 0x009896800000895d */ /* 0x004fea0003900000 */
[----:B------:R-:W2:Y:S02]  /*a590*/  @!P0 SYNCS.PHASECHK.TRANS64 P0, [R0+URZ], R3 ;  /* 0x00000003000085a7 */ /* 0x000ea400080010ff */
[----:B--2---:R-:W-:Y:S05]  /*a5a0*/  @!P0 BRA `(.L_x_230) ;  /* 0xfffffffc00f08947 */ /* 0x004fea000383ffff */
[----:B------:R-:W-:Y:S05]  /*a5b0*/  BRA `(.L_x_231) ;  /* 0xffffff9800187947 */ /* 0x000fea000383ffff */
.L_x_67:
[----:B------:R-:W-:-:S07]  /*a5c0*/  MOV R0, UR5 ;  /* 0x0000000500007c02 */ /* 0x000fce0008000f00 */
.L_x_232:
[----:B-1----:R1:W2:Y:S02]  /*a5d0*/  SYNCS.PHASECHK.TRANS64.TRYWAIT P0, [R0+URZ], R3 ;  /* 0x00000003000075a7 */ /* 0x0022a400080011ff */
[----:B--2---:R-:W-:Y:S05]  /*a5e0*/  @!P0 NANOSLEEP.SYNCS 0x989680 ;  /* 0x009896800000895d */ /* 0x004fea0003900000 */
[----:B------:R-:W2:Y:S02]  /*a5f0*/  @!P0 SYNCS.PHASECHK.TRANS64 P0, [R0+URZ], R3 ;  /* 0x00000003000085a7 */ /* 0x000ea400080010ff */
[----:B--2---:R-:W-:Y:S05]  /*a600*/  @!P0 BRA `(.L_x_232) ;  /* 0xfffffffc00f08947 */ /* 0x004fea000383ffff */
[----:B------:R-:W-:Y:S05]  /*a610*/  BRA `(.L_x_233) ;  /* 0xffffff9800247947 */ /* 0x000fea000383ffff */
.L_x_68:
[----:B------:R-:W-:-:S07]  /*a620*/  MOV R0, UR5 ;  /* 0x0000000500007c02 */ /* 0x000fce0008000f00 */
.L_x_234:
[----:B-1----:R1:W2:Y:S02]  /*a630*/  SYNCS.PHASECHK.TRANS64.TRYWAIT P0, [R0+URZ], R3 ;  /* 0x00000003000075a7 */ /* 0x0022a400080011ff */
[----:B--2---:R-:W-:Y:S05]  /*a640*/  @!P0 NANOSLEEP.SYNCS 0x989680 ;  /* 0x009896800000895d */ /* 0x004fea0003900000 */
[----:B------:R-:W2:Y:S02]  /*a650*/  @!P0 SYNCS.PHASECHK.TRANS64 P0, [R0+URZ], R3 ;  /* 0x00000003000085a7 */ /* 0x000ea400080010ff */
[----:B--2---:R-:W-:Y:S05]  /*a660*/  @!P0 BRA `(.L_x_234) ;  /* 0xfffffffc00f08947 */ /* 0x004fea000383ffff */
[----:B------:R-:W-:Y:S05]  /*a670*/  BRA `(.L_x_235) ;  /* 0xffffff9800307947 */ /* 0x000fea000383ffff */
.L_x_69:
[----:B------:R-:W-:-:S07]  /*a680*/  MOV R0, UR5 ;  /* 0x0000000500007c02 */ /* 0x000fce0008000f00 */
.L_x_236:
[----:B-1----:R1:W2:Y:S02]  /*a690*/  SYNCS.PHASECHK.TRANS64.TRYWAIT P0, [R0+URZ], R3 ;  /* 0x00000003000075a7 */ /* 0x0022a400080011ff */
[----:B--2---:R-:W-:Y:S05]  /*a6a0*/  @!P0 NANOSLEEP.SYNCS 0x989680 ;  /* 0x009896800000895d */ /* 0x004fea0003900000 */
[----:B------:R-:W2:Y:S02]  /*a6b0*/  @!P0 SYNCS.PHASECHK.TRANS64 P0, [R0+URZ], R3 ;  /* 0x00000003000085a7 */ /* 0x000ea400080010ff */
[----:B--2---:R-:W-:Y:S05]  /*a6c0*/  @!P0 BRA `(.L_x_236) ;  /* 0xfffffffc00f08947 */ /* 0x004fea000383ffff */
[----:B------:R-:W-:Y:S05]  /*a6d0*/  BRA `(.L_x_237) ;  /* 0xffffff98003c7947 */ /* 0x000fea000383ffff */
.L_x_70:
[----:B------:R-:W-:-:S07]  /*a6e0*/  MOV R0, UR5 ;  /* 0x0000000500007c02 */ /* 0x000fce0008000f00 */
.L_x_238:
[----:B-1----:R1:W2:Y:S02]  /*a6f0*/  SYNCS.PHASECHK.TRANS64.TRYWAIT P0, [R0+URZ], R3 ;  /* 0x00000003000075a7 */ /* 0x0022a400080011ff */
[----:B--2---:R-:W-:Y:S05]  /*a700*/  @!P0 NANOSLEEP.SYNCS 0x989680 ;  /* 0x009896800000895d */ /* 0x004fea0003900000 */
[----:B------:R-:W2:Y:S02]  /*a710*/  @!P0 SYNCS.PHASECHK.TRANS64 P0, [R0+URZ], R3 ;  /* 0x00000003000085a7 */ /* 0x000ea400080010ff */
[----:B--2---:R-:W-:Y:S05]  /*a720*/  @!P0 BRA `(.L_x_238) ;  /* 0xfffffffc00f08947 */ /* 0x004fea000383ffff */
[----:B------:R-:W-:Y:S05]  /*a730*/  BRA `(.L_x_239) ;  /* 0xffffff9800487947 */ /* 0x000fea000383ffff */
.L_x_71:
[----:B------:R-:W-:-:S07]  /*a740*/  MOV R0, UR5 ;  /* 0x0000000500007c02 */ /* 0x000fce0008000f00 */
.L_x_240:
[----:B-1----:R1:W2:Y:S02]  /*a750*/  SYNCS.PHASECHK.TRANS64.TRYWAIT P0, [R0+URZ], R3 ;  /* 0x00000003000075a7 */ /* 0x0022a400080011ff */
[----:B--2---:R-:W-:Y:S05]  /*a760*/  @!P0 NANOSLEEP.SYNCS 0x989680 ;  /* 0x009896800000895d */ /* 0x004fea0003900000 */
[----:B------:R-:W2:Y:S02]  /*a770*/  @!P0 SYNCS.PHASECHK.TRANS64 P0, [R0+URZ], R3 ;  /* 0x00000003000085a7 */ /* 0x000ea400080010ff */
[----:B--2---:R-:W-:Y:S05]  /*a780*/  @!P0 BRA `(.L_x_240) ;  /* 0xfffffffc00f08947 */ /* 0x004fea000383ffff */
[----:B------:R-:W-:Y:S05]  /*a790*/  BRA `(.L_x_241) ;  /* 0xffffff9800547947 */ /* 0x000fea000383ffff */
.L_x_72:
[----:B------:R-:W-:-:S07]  /*a7a0*/  MOV R0, UR5 ;  /* 0x0000000500007c02 */ /* 0x000fce0008000f00 */
.L_x_242:
[----:B-1----:R1:W2:Y:S02]  /*a7b0*/  SYNCS.PHASECHK.TRANS64.TRYWAIT P0, [R0+URZ], R3 ;  /* 0x00000003000075a7 */ /* 0x0022a400080011ff */
[----:B--2---:R-:W-:Y:S05]  /*a7c0*/  @!P0 NANOSLEEP.SYNCS 0x989680 ;  /* 0x009896800000895d */ /* 0x004fea0003900000 */
[----:B------:R-:W2:Y:S02]  /*a7d0*/  @!P0 SYNCS.PHASECHK.TRANS64 P0, [R0+URZ], R3 ;  /* 0x00000003000085a7 */ /* 0x000ea400080010ff */
[----:B--2---:R-:W-:Y:S05]  /*a7e0*/  @!P0 BRA `(.L_x_242) ;  /* 0xfffffffc00f08947 */ /* 0x004fea000383ffff */
[----:B------:R-:W-:Y:S05]  /*a7f0*/  BRA `(.L_x_243) ;  /* 0xffffff9800607947 */ /* 0x000fea000383ffff */
.L_x_73:
[----:B------:R-:W-:-:S07]  /*a800*/  MOV R0, UR5 ;  /* 0x0000000500007c02 */ /* 0x000fce0008000f00 */
.L_x_244:
[----:B-1----:R1:W2:Y:S02]  /*a810*/  SYNCS.PHASECHK.TRANS64.TRYWAIT P0, [R0+URZ], R3 ;  /* 0x00000003000075a7 */ /* 0x0022a400080011ff */
[----:B--2---:R-:W-:Y:S05]  /*a820*/  @!P0 NANOSLEEP.SYNCS 0x989680 ;  /* 0x009896800000895d */ /* 0x004fea0003900000 */
[----:B------:R-:W2:Y:S02]  /*a830*/  @!P0 SYNCS.PHASECHK.TRANS64 P0, [R0+URZ], R3 ;  /* 0x00000003000085a7 */ /* 0x000ea400080010ff */
[----:B--2---:R-:W-:Y:S05]  /*a840*/  @!P0 BRA `(.L_x_244) ;  /* 0xfffffffc00f08947 */ /* 0x004fea000383ffff */
[----:B------:R-:W-:Y:S05]  /*a850*/  BRA `(.L_x_245) ;  /* 0xffffff98006c7947 */ /* 0x000fea000383ffff */
.L_x_74:
[----:B------:R-:W-:-:S07]  /*a860*/  MOV R0, UR5 ;  /* 0x0000000500007c02 */ /* 0x000fce0008000f00 */
.L_x_246:
[----:B-1----:R1:W2:Y:S02]  /*a870*/  SYNCS.PHASECHK.TRANS64.TRYWAIT P0, [R0+URZ], R3 ;  /* 0x00000003000075a7 */ /* 0x0022a400080011ff */
[----:B--2---:R-:W-:Y:S05]  /*a880*/  @!P0 NANOSLEEP.SYNCS 0x989680 ;  /* 0x009896800000895d */ /* 0x004fea0003900000 */
[----:B------:R-:W2:Y:S02]  /*a890*/  @!P0 SYNCS.PHASECHK.TRANS64 P0, [R0+URZ], R3 ;  /* 0x00000003000085a7 */ /* 0x000ea400080010ff */
[----:B--2---:R-:W-:Y:S05]  /*a8a0*/  @!P0 BRA `(.L_x_246) ;  /* 0xfffffffc00f08947 */ /* 0x004fea000383ffff */
[----:B------:R-:W-:Y:S05]  /*a8b0*/  BRA `(.L_x_247) ;  /* 0xffffff9800787947 */ /* 0x000fea000383ffff */
.L_x_75:
[----:B------:R-:W-:-:S07]  /*a8c0*/  MOV R0, UR5 ;  /* 0x0000000500007c02 */ /* 0x000fce0008000f00 */
.L_x_248:
[----:B-1----:R1:W2:Y:S02]  /*a8d0*/  SYNCS.PHASECHK.TRANS64.TRYWAIT P0, [R0+URZ], R3 ;  /* 0x00000003000075a7 */ /* 0x0022a400080011ff */
[----:B--2---:R-:W-:Y:S05]  /*a8e0*/  @!P0 NANOSLEEP.SYNCS 0x989680 ;  /* 0x009896800000895d */ /* 0x004fea0003900000 */
[----:B------:R-:W2:Y:S02]  /*a8f0*/  @!P0 SYNCS.PHASECHK.TRANS64 P0, [R0+URZ], R3 ;  /* 0x00000003000085a7 */ /* 0x000ea400080010ff */
[----:B--2---:R-:W-:Y:S05]  /*a900*/  @!P0 BRA `(.L_x_248) ;  /* 0xfffffffc00f08947 */ /* 0x004fea000383ffff */
[----:B------:R-:W-:Y:S05]  /*a910*/  BRA `(.L_x_249) ;  /* 0xffffff9800847947 */ /* 0x000fea000383ffff */
.L_x_76:
[----:B------:R-:W-:-:S07]  /*a920*/  MOV R0, UR5 ;  /* 0x0000000500007c02 */ /* 0x000fce0008000f00 */
.L_x_250:
[----:B-1----:R1:W2:Y:S02]  /*a930*/  SYNCS.PHASECHK.TRANS64.TRYWAIT P0, [R0+URZ], R3 ;  /* 0x00000003000075a7 */ /* 0x0022a400080011ff */
[----:B--2---:R-:W-:Y:S05]  /*a940*/  @!P0 NANOSLEEP.SYNCS 0x989680 ;  /* 0x009896800000895d */ /* 0x004fea0003900000 */
[----:B------:R-:W2:Y:S02]  /*a950*/  @!P0 SYNCS.PHASECHK.TRANS64 P0, [R0+URZ], R3 ;  /* 0x00000003000085a7 */ /* 0x000ea400080010ff */
[----:B--2---:R-:W-:Y:S05]  /*a960*/  @!P0 BRA `(.L_x_250) ;  /* 0xfffffffc00f08947 */ /* 0x004fea000383ffff */
[----:B------:R-:W-:Y:S05]  /*a970*/  BRA `(.L_x_251) ;  /* 0xffffff9800907947 */ /* 0x000fea000383ffff */
.L_x_77:
[----:B------:R-:W-:-:S07]  /*a980*/  MOV R0, UR5 ;  /* 0x0000000500007c02 */ /* 0x000fce0008000f00 */
.L_x_252:
[----:B-1----:R1:W2:Y:S02]  /*a990*/  SYNCS.PHASECHK.TRANS64.TRYWAIT P0, [R0+URZ], R3 ;  /* 0x00000003000075a7 */ /* 0x0022a400080011ff */
[----:B--2---:R-:W-:Y:S05]  /*a9a0*/  @!P0 NANOSLEEP.SYNCS 0x989680 ;  /* 0x009896800000895d */ /* 0x004fea0003900000 */
[----:B------:R-:W2:Y:S02]  /*a9b0*/  @!P0 SYNCS.PHASECHK.TRANS64 P0, [R0+URZ], R3 ;  /* 0x00000003000085a7 */ /* 0x000ea400080010ff */
[----:B--2---:R-:W-:Y:S05]  /*a9c0*/  @!P0 BRA `(.L_x_252) ;  /* 0xfffffffc00f08947 */ /* 0x004fea000383ffff */
[----:B------:R-:W-:Y:S05]  /*a9d0*/  BRA `(.L_x_253) ;  /* 0xffffff98009c7947 */ /* 0x000fea000383ffff */
.L_x_78:
[----:B------:R-:W-:-:S07]  /*a9e0*/  MOV R0, UR5 ;  /* 0x0000000500007c02 */ /* 0x000fce0008000f00 */
.L_x_254:
[----:B-1----:R1:W2:Y:S02]  /*a9f0*/  SYNCS.PHASECHK.TRANS64.TRYWAIT P0, [R0+URZ], R3 ;  /* 0x00000003000075a7 */ /* 0x0022a400080011ff */
[----:B--2---:R-:W-:Y:S05]  /*aa00*/  @!P0 NANOSLEEP.SYNCS 0x989680 ;  /* 0x009896800000895d */ /* 0x004fea0003900000 */
[----:B------:R-:W2:Y:S02]  /*aa10*/  @!P0 SYNCS.PHASECHK.TRANS64 P0, [R0+URZ], R3 ;  /* 0x00000003000085a7 */ /* 0x000ea400080010ff */
[----:B--2---:R-:W-:Y:S05]  /*aa20*/  @!P0 BRA `(.L_x_254) ;  /* 0xfffffffc00f08947 */ /* 0x004fea000383ffff */
[----:B------:R-:W-:Y:S05]  /*aa30*/  BRA `(.L_x_255) ;  /* 0xffffff9800a87947 */ /* 0x000fea000383ffff */
.L_x_79:
[----:B------:R-:W-:-:S07]  /*aa40*/  MOV R0, UR5 ;  /* 0x0000000500007c02 */ /* 0x000fce0008000f00 */
.L_x_256:
[----:B-1----:R1:W2:Y:S02]  /*aa50*/  SYNCS.PHASECHK.TRANS64.TRYWAIT P0, [R0+URZ], R3 ;  /* 0x00000003000075a7 */ /* 0x0022a400080011ff */
[----:B--2---:R-:W-:Y:S05]  /*aa60*/  @!P0 NANOSLEEP.SYNCS 0x989680 ;  /* 0x009896800000895d */ /* 0x004fea0003900000 */
[----:B------:R-:W2:Y:S02]  /*aa70*/  @!P0 SYNCS.PHASECHK.TRANS64 P0, [R0+URZ], R3 ;  /* 0x00000003000085a7 */ /* 0x000ea400080010ff */
[----:B--2---:R-:W-:Y:S05]  /*aa80*/  @!P0 BRA `(.L_x_256) ;  /* 0xfffffffc00f08947 */ /* 0x004fea000383ffff */
[----:B------:R-:W-:Y:S05]  /*aa90*/  BRA `(.L_x_257) ;  /* 0xffffff9800b47947 */ /* 0x000fea000383ffff */
.L_x_80:
[----:B------:R-:W-:-:S07]  /*aaa0*/  MOV R0, UR5 ;  /* 0x0000000500007c02 */ /* 0x000fce0008000f00 */
.L_x_258:
[----:B-1----:R1:W2:Y:S02]  /*aab0*/  SYNCS.PHASECHK.TRANS64.TRYWAIT P0, [R0+URZ], R3 ;  /* 0x00000003000075a7 */ /* 0x0022a400080011ff */
[----:B--2---:R-:W-:Y:S05]  /*aac0*/  @!P0 NANOSLEEP.SYNCS 0x989680 ;  /* 0x009896800000895d */ /* 0x004fea0003900000 */
[----:B------:R-:W2:Y:S02]  /*aad0*/  @!P0 SYNCS.PHASECHK.TRANS64 P0, [R0+URZ], R3 ;  /* 0x00000003000085a7 */ /* 0x000ea400080010ff */
[----:B--2---:R-:W-:Y:S05]  /*aae0*/  @!P0 BRA `(.L_x_258) ;  /* 0xfffffffc00f08947 */ /* 0x004fea000383ffff */
[----:B------:R-:W-:Y:S05]  /*aaf0*/  BRA `(.L_x_259) ;  /* 0xffffff9800c07947 */ /* 0x000fea000383ffff */
.L_x_81:
[----:B------:R-:W-:-:S07]  /*ab00*/  MOV R0, UR5 ;  /* 0x0000000500007c02 */ /* 0x000fce0008000f00 */
.L_x_260:
[----:B-1----:R1:W2:Y:S02]  /*ab10*/  SYNCS.PHASECHK.TRANS64.TRYWAIT P0, [R0+URZ], R3 ;  /* 0x00000003000075a7 */ /* 0x0022a400080011ff */
[----:B--2---:R-:W-:Y:S05]  /*ab20*/  @!P0 NANOSLEEP.SYNCS 0x989680 ;  /* 0x009896800000895d */ /* 0x004fea0003900000 */
[----:B------:R-:W2:Y:S02]  /*ab30*/  @!P0 SYNCS.PHASECHK.TRANS64 P0, [R0+URZ], R3 ;  /* 0x00000003000085a7 */ /* 0x000ea400080010ff */
[----:B--2---:R-:W-:Y:S05]  /*ab40*/  @!P0 BRA `(.L_x_260) ;  /* 0xfffffffc00f08947 */ /* 0x004fea000383ffff */
[----:B------:R-:W-:Y:S05]  /*ab50*/  BRA `(.L_x_261) ;  /* 0xffffff9800cc7947 */ /* 0x000fea000383ffff */
.L_x_82:
[----:B------:R-:W-:-:S07]  /*ab60*/  MOV R0, UR5 ;  /* 0x0000000500007c02 */ /* 0x000fce0008000f00 */
.L_x_262:
[----:B-1----:R1:W2:Y:S02]  /*ab70*/  SYNCS.PHASECHK.TRANS64.TRYWAIT P0, [R0+URZ], R3 ;  /* 0x00000003000075a7 */ /* 0x0022a400080011ff */
[----:B--2---:R-:W-:Y:S05]  /*ab80*/  @!P0 NANOSLEEP.SYNCS 0x989680 ;  /* 0x009896800000895d */ /* 0x004fea0003900000 */
[----:B------:R-:W2:Y:S02]  /*ab90*/  @!P0 SYNCS.PHASECHK.TRANS64 P0, [R0+URZ], R3 ;  /* 0x00000003000085a7 */ /* 0x000ea400080010ff */
[----:B--2---:R-:W-:Y:S05]  /*aba0*/  @!P0 BRA `(.L_x_262) ;  /* 0xfffffffc00f08947 */ /* 0x004fea000383ffff */
[----:B------:R-:W-:Y:S05]  /*abb0*/  BRA `(.L_x_263) ;  /* 0xffffff9800d87947 */ /* 0x000fea000383ffff */
.L_x_83:
[----:B------:R-:W-:-:S07]  /*abc0*/  MOV R0, UR5 ;  /* 0x0000000500007c02 */ /* 0x000fce0008000f00 */
.L_x_264:
[----:B-1----:R1:W2:Y:S02]  /*abd0*/  SYNCS.PHASECHK.TRANS64.TRYWAIT P0, [R0+URZ], R3 ;  /* 0x00000003000075a7 */ /* 0x0022a400080011ff */
[----:B--2---:R-:W-:Y:S05]  /*abe0*/  @!P0 NANOSLEEP.SYNCS 0x989680 ;  /* 0x009896800000895d */ /* 0x004fea0003900000 */
[----:B------:R-:W2:Y:S02]  /*abf0*/  @!P0 SYNCS.PHASECHK.TRANS64 P0, [R0+URZ], R3 ;  /* 0x00000003000085a7 */ /* 0x000ea400080010ff */
[----:B--2---:R-:W-:Y:S05]  /*ac00*/  @!P0 BRA `(.L_x_264) ;  /* 0xfffffffc00f08947 */ /* 0x004fea000383ffff */
[----:B------:R-:W-:Y:S05]  /*ac10*/  BRA `(.L_x_265) ;  /* 0xffffff9800e47947 */ /* 0x000fea000383ffff */
.L_x_84:
[----:B------:R-:W-:-:S07]  /*ac20*/  MOV R0, UR5 ;  /* 0x0000000500007c02 */ /* 0x000fce0008000f00 */
.L_x_266:
[----:B-1----:R1:W2:Y:S02]  /*ac30*/  SYNCS.PHASECHK.TRANS64.TRYWAIT P0, [R0+URZ], R3 ;  /* 0x00000003000075a7 */ /* 0x0022a400080011ff */
[----:B--2---:R-:W-:Y:S05]  /*ac40*/  @!P0 NANOSLEEP.SYNCS 0x989680 ;  /* 0x009896800000895d */ /* 0x004fea0003900000 */
[----:B------:R-:W2:Y:S02]  /*ac50*/  @!P0 SYNCS.PHASECHK.TRANS64 P0, [R0+URZ], R3 ;  /* 0x00000003000085a7 */ /* 0x000ea400080010ff */
[----:B--2---:R-:W-:Y:S05]  /*ac60*/  @!P0 BRA `(.L_x_266) ;  /* 0xfffffffc00f08947 */ /* 0x004fea000383ffff */
[----:B------:R-:W-:Y:S05]  /*ac70*/  BRA `(.L_x_267) ;  /* 0xffffff9800f07947 */ /* 0x000fea000383ffff */
.L_x_85:
[----:B------:R-:W-:-:S07]  /*ac80*/  MOV R0, UR5 ;  /* 0x0000000500007c02 */ /* 0x000fce0008000f00 */
.L_x_268:
[----:B-1----:R1:W2:Y:S02]  /*ac90*/  SYNCS.PHASECHK.TRANS64.TRYWAIT P0, [R0+URZ], R3 ;  /* 0x00000003000075a7 */ /* 0x0022a400080011ff */
[----:B--2---:R-:W-:Y:S05]  /*aca0*/  @!P0 NANOSLEEP.SYNCS 0x989680 ;  /* 0x009896800000895d */ /* 0x004fea0003900000 */
[----:B------:R-:W2:Y:S02]  /*acb0*/  @!P0 SYNCS.PHASECHK.TRANS64 P0, [R0+URZ], R3 ;  /* 0x00000003000085a7 */ /* 0x000ea400080010ff */
[----:B--2---:R-:W-:Y:S05]  /*acc0*/  @!P0 BRA `(.L_x_268) ;  /* 0xfffffffc00f08947 */ /* 0x004fea000383ffff */
[----:B------:R-:W-:Y:S05]  /*acd0*/  BRA `(.L_x_269) ;  /* 0xffffff9800fc7947 */ /* 0x000fea000383ffff */
.L_x_86:
[----:B------:R-:W-:-:S07]  /*ace0*/  MOV R0, UR5 ;  /* 0x0000000500007c02 */ /* 0x000fce0008000f00 */
.L_x_270:
[----:B-1----:R1:W2:Y:S02]  /*acf0*/  SYNCS.PHASECHK.TRANS64.TRYWAIT P0, [R0+URZ], R3 ;  /* 0x00000003000075a7 */ /* 0x0022a400080011ff */
[----:B--2---:R-:W-:Y:S05]  /*ad00*/  @!P0 NANOSLEEP.SYNCS 0x989680 ;  /* 0x009896800000895d */ /* 0x004fea0003900000 */
[----:B------:R-:W2:Y:S02]  /*ad10*/  @!P0 SYNCS.PHASECHK.TRANS64 P0, [R0+URZ], R3 ;  /* 0x00000003000085a7 */ /* 0x000ea400080010ff */
[----:B--2---:R-:W-:Y:S05]  /*ad20*/  @!P0 BRA `(.L_x_270) ;  /* 0xfffffffc00f08947 */ /* 0x004fea000383ffff */
[----:B------:R-:W-:Y:S05]  /*ad30*/  BRA `(.L_x_271) ;  /* 0xffffff9c00087947 */ /* 0x000fea000383ffff */
.L_x_87:
[----:B------:R-:W-:-:S07]  /*ad40*/  MOV R0, UR5 ;  /* 0x0000000500007c02 */ /* 0x000fce0008000f00 */
.L_x_272:
[----:B-1----:R1:W2:Y:S02]  /*ad50*/  SYNCS.PHASECHK.TRANS64.TRYWAIT P0, [R0+URZ], R3 ;  /* 0x00000003000075a7 */ /* 0x0022a400080011ff */
[----:B--2---:R-:W-:Y:S05]  /*ad60*/  @!P0 NANOSLEEP.SYNCS 0x989680 ;  /* 0x009896800000895d */ /* 0x004fea0003900000 */
[----:B------:R-:W2:Y:S02]  /*ad70*/  @!P0 SYNCS.PHASECHK.TRANS64 P0, [R0+URZ], R3 ;  /* 0x00000003000085a7 */ /* 0x000ea400080010ff */
[----:B--2---:R-:W-:Y:S05]  /*ad80*/  @!P0 BRA `(.L_x_272) ;  /* 0xfffffffc00f08947 */ /* 0x004fea000383ffff */
[----:B------:R-:W-:Y:S05]  /*ad90*/  BRA `(.L_x_273) ;  /* 0xffffff9c00147947 */ /* 0x000fea000383ffff */
.L_x_88:
[----:B------:R-:W-:-:S07]  /*ada0*/  MOV R0, UR5 ;  /* 0x0000000500007c02 */ /* 0x000fce0008000f00 */
.L_x_274:
[----:B-1----:R1:W2:Y:S02]  /*adb0*/  SYNCS.PHASECHK.TRANS64.TRYWAIT P0, [R0+URZ], R3 ;  /* 0x00000003000075a7 */ /* 0x0022a400080011ff */
[----:B--2---:R-:W-:Y:S05]  /*adc0*/  @!P0 NANOSLEEP.SYNCS 0x989680 ;  /* 0x009896800000895d */ /* 0x004fea0003900000 */
[----:B------:R-:W2:Y:S02]  /*add0*/  @!P0 SYNCS.PHASECHK.TRANS64 P0, [R0+URZ], R3 ;  /* 0x00000003000085a7 */ /* 0x000ea400080010ff */
[----:B--2---:R-:W-:Y:S05]  /*ade0*/  @!P0 BRA `(.L_x_274) ;  /* 0xfffffffc00f08947 */ /* 0x004fea000383ffff */
[----:B------:R-:W-:Y:S05]  /*adf0*/  BRA `(.L_x_275) ;  /* 0xffffff9c00207947 */ /* 0x000fea000383ffff */
.L_x_89:
[----:B------:R-:W-:-:S07]  /*ae00*/  MOV R0, UR5 ;  /* 0x0000000500007c02 */ /* 0x000fce0008000f00 */
.L_x_276:
[----:B-1----:R1:W2:Y:S02]  /*ae10*/  SYNCS.PHASECHK.TRANS64.TRYWAIT P0, [R0+URZ], R3 ;  /* 0x00000003000075a7 */ /* 0x0022a400080011ff */
[----:B--2---:R-:W-:Y:S05]  /*ae20*/  @!P0 NANOSLEEP.SYNCS 0x989680 ;  /* 0x009896800000895d */ /* 0x004fea0003900000 */
[----:B------:R-:W2:Y:S02]  /*ae30*/  @!P0 SYNCS.PHASECHK.TRANS64 P0, [R0+URZ], R3 ;  /* 0x00000003000085a7 */ /* 0x000ea400080010ff */
[----:B--2---:R-:W-:Y:S05]  /*ae40*/  @!P0 BRA `(.L_x_276) ;  /* 0xfffffffc00f08947 */ /* 0x004fea000383ffff */
[----:B------:R-:W-:Y:S05]  /*ae50*/  BRA `(.L_x_277) ;  /* 0xffffff9c002c7947 */ /* 0x000fea000383ffff */
.L_x_90:
[----:B------:R-:W-:-:S07]  /*ae60*/  MOV R0, UR5 ;  /* 0x0000000500007c02 */ /* 0x000fce0008000f00 */
.L_x_278:
[----:B-1----:R1:W2:Y:S02]  /*ae70*/  SYNCS.PHASECHK.TRANS64.TRYWAIT P0, [R0+URZ], R3 ;  /* 0x00000003000075a7 */ /* 0x0022a400080011ff */
[----:B--2---:R-:W-:Y:S05]  /*ae80*/  @!P0 NANOSLEEP.SYNCS 0x989680 ;  /* 0x009896800000895d */ /* 0x004fea0003900000 */
[----:B------:R-:W2:Y:S02]  /*ae90*/  @!P0 SYNCS.PHASECHK.TRANS64 P0, [R0+URZ], R3 ;  /* 0x00000003000085a7 */ /* 0x000ea400080010ff */
[----:B--2---:R-:W-:Y:S05]  /*aea0*/  @!P0 BRA `(.L_x_278) ;  /* 0xfffffffc00f08947 */ /* 0x004fea000383ffff */
[----:B------:R-:W-:Y:S05]  /*aeb0*/  BRA `(.L_x_279) ;  /* 0xffffff9c00387947 */ /* 0x000fea000383ffff */
.L_x_91:
[----:B------:R-:W-:-:S07]  /*aec0*/  MOV R0, UR5 ;  /* 0x0000000500007c02 */ /* 0x000fce0008000f00 */
.L_x_280:
[----:B-1----:R1:W2:Y:S02]  /*aed0*/  SYNCS.PHASECHK.TRANS64.TRYWAIT P0, [R0+URZ], R3 ;  /* 0x00000003000075a7 */ /* 0x0022a400080011ff */
[----:B--2---:R-:W-:Y:S05]  /*aee0*/  @!P0 NANOSLEEP.SYNCS 0x989680 ;  /* 0x009896800000895d */ /* 0x004fea0003900000 */
[----:B------:R-:W2:Y:S02]  /*aef0*/  @!P0 SYNCS.PHASECHK.TRANS64 P0, [R0+URZ], R3 ;  /* 0x00000003000085a7 */ /* 0x000ea400080010ff */
[----:B--2---:R-:W-:Y:S05]  /*af00*/  @!P0 BRA `(.L_x_280) ;  /* 0xfffffffc00f08947 */ /* 0x004fea000383ffff */
[----:B------:R-:W-:Y:S05]  /*af10*/  BRA `(.L_x_281) ;  /* 0xffffff9c00447947 */ /* 0x000fea000383ffff */
.L_x_92:
[----:B------:R-:W-:-:S07]  /*af20*/  MOV R0, UR5 ;  /* 0x0000000500007c02 */ /* 0x000fce0008000f00 */
.L_x_282:
[----:B-1----:R1:W2:Y:S02]  /*af30*/  SYNCS.PHASECHK.TRANS64.TRYWAIT P0, [R0+URZ], R3 ;  /* 0x00000003000075a7 */ /* 0x0022a400080011ff */
[----:B--2---:R-:W-:Y:S05]  /*af40*/  @!P0 NANOSLEEP.SYNCS 0x989680 ;  /* 0x009896800000895d */ /* 0x004fea0003900000 */
[----:B------:R-:W2:Y:S02]  /*af50*/  @!P0 SYNCS.PHASECHK.TRANS64 P0, [R0+URZ], R3 ;  /* 0x00000003000085a7 */ /* 0x000ea400080010ff */
[----:B--2---:R-:W-:Y:S05]  /*af60*/  @!P0 BRA `(.L_x_282) ;  /* 0xfffffffc00f08947 */ /* 0x004fea000383ffff */
[----:B------:R-:W-:Y:S05]  /*af70*/  BRA `(.L_x_283) ;  /* 0xffffff9c00507947 */ /* 0x000fea000383ffff */
.L_x_93:
[----:B------:R-:W-:-:S07]  /*af80*/  MOV R0, UR5 ;  /* 0x0000000500007c02 */ /* 0x000fce0008000f00 */
.L_x_284:
[----:B-1----:R1:W2:Y:S02]  /*af90*/  SYNCS.PHASECHK.TRANS64.TRYWAIT P0, [R0+URZ], R3 ;  /* 0x00000003000075a7 */ /* 0x0022a400080011ff */
[----:B--2---:R-:W-:Y:S05]  /*afa0*/  @!P0 NANOSLEEP.SYNCS 0x989680 ;  /* 0x009896800000895d */ /* 0x004fea0003900000 */
[----:B------:R-:W2:Y:S02]  /*afb0*/  @!P0 SYNCS.PHASECHK.TRANS64 P0, [R0+URZ], R3 ;  /* 0x00000003000085a7 */ /* 0x000ea400080010ff */
[----:B--2---:R-:W-:Y:S05]  /*afc0*/  @!P0 BRA `(.L_x_284) ;  /* 0xfffffffc00f08947 */ /* 0x004fea000383ffff */
[----:B------:R-:W-:Y:S05]  /*afd0*/  BRA `(.L_x_285) ;  /* 0xffffff9c005c7947 */ /* 0x000fea000383ffff */
.L_x_94:
[----:B------:R-:W-:-:S07]  /*afe0*/  MOV R0, UR5 ;  /* 0x0000000500007c02 */ /* 0x000fce0008000f00 */
.L_x_286:
[----:B-1----:R1:W2:Y:S02]  /*aff0*/  SYNCS.PHASECHK.TRANS64.TRYWAIT P0, [R0+URZ], R3 ;  /* 0x00000003000075a7 */ /* 0x0022a400080011ff */
[----:B--2---:R-:W-:Y:S05]  /*b000*/  @!P0 NANOSLEEP.SYNCS 0x989680 ;  /* 0x009896800000895d */ /* 0x004fea0003900000 */
[----:B------:R-:W2:Y:S02]  /*b010*/  @!P0 SYNCS.PHASECHK.TRANS64 P0, [R0+URZ], R3 ;  /* 0x00000003000085a7 */ /* 0x000ea400080010ff */
[----:B--2---:R-:W-:Y:S05]  /*b020*/  @!P0 BRA `(.L_x_286) ;  /* 0xfffffffc00f08947 */ /* 0x004fea000383ffff */
[----:B------:R-:W-:Y:S05]  /*b030*/  BRA `(.L_x_287) ;  /* 0xffffff9c00687947 */ /* 0x000fea000383ffff */
.L_x_95:
[----:B------:R-:W-:-:S07]  /*b040*/  MOV R0, UR5 ;  /* 0x0000000500007c02 */ /* 0x000fce0008000f00 */
.L_x_288:
[----:B-1----:R1:W2:Y:S02]  /*b050*/  SYNCS.PHASECHK.TRANS64.TRYWAIT P0, [R0+URZ], R3 ;  /* 0x00000003000075a7 */ /* 0x0022a400080011ff */
[----:B--2---:R-:W-:Y:S05]  /*b060*/  @!P0 NANOSLEEP.SYNCS 0x989680 ;  /* 0x009896800000895d */ /* 0x004fea0003900000 */
[----:B------:R-:W2:Y:S02]  /*b070*/  @!P0 SYNCS.PHASECHK.TRANS64 P0, [R0+URZ], R3 ;  /* 0x00000003000085a7 */ /* 0x000ea400080010ff */
[----:B--2---:R-:W-:Y:S05]  /*b080*/  @!P0 BRA `(.L_x_288) ;  /* 0xfffffffc00f08947 */ /* 0x004fea000383ffff */
[----:B------:R-:W-:Y:S05]  /*b090*/  BRA `(.L_x_289) ;  /* 0xffffff9c00747947 */ /* 0x000fea000383ffff */
.L_x_96:
[----:B------:R-:W-:-:S07]  /*b0a0*/  MOV R0, UR5 ;  /* 0x0000000500007c02 */ /* 0x000fce0008000f00 */
.L_x_290:
[----:B-1----:R1:W2:Y:S02]  /*b0b0*/  SYNCS.PHASECHK.TRANS64.TRYWAIT P0, [R0+URZ], R3 ;  /* 0x00000003000075a7 */ /* 0x0022a400080011ff */
[----:B--2---:R-:W-:Y:S05]  /*b0c0*/  @!P0 NANOSLEEP.SYNCS 0x989680 ;  /* 0x009896800000895d */ /* 0x004fea0003900000 */
[----:B------:R-:W2:Y:S02]  /*b0d0*/  @!P0 SYNCS.PHASECHK.TRANS64 P0, [R0+URZ], R3 ;  /* 0x00000003000085a7 */ /* 0x000ea400080010ff */
[----:B--2---:R-:W-:Y:S05]  /*b0e0*/  @!P0 BRA `(.L_x_290) ;  /* 0xfffffffc00f08947 */ /* 0x004fea000383ffff */
[----:B------:R-:W-:Y:S05]  /*b0f0*/  BRA `(.L_x_291) ;  /* 0xffffff9c00807947 */ /* 0x000fea000383ffff */
.L_x_97:
[----:B------:R-:W-:-:S07]  /*b100*/  MOV R0, UR5 ;  /* 0x0000000500007c02 */ /* 0x000fce0008000f00 */
.L_x_292:
[----:B-1----:R1:W2:Y:S02]  /*b110*/  SYNCS.PHASECHK.TRANS64.TRYWAIT P0, [R0+URZ], R3 ;  /* 0x00000003000075a7 */ /* 0x0022a400080011ff */
[----:B--2---:R-:W-:Y:S05]  /*b120*/  @!P0 NANOSLEEP.SYNCS 0x989680 ;  /* 0x009896800000895d */ /* 0x004fea0003900000 */
[----:B------:R-:W2:Y:S02]  /*b130*/  @!P0 SYNCS.PHASECHK.TRANS64 P0, [R0+URZ], R3 ;  /* 0x00000003000085a7 */ /* 0x000ea400080010ff */
[----:B--2---:R-:W-:Y:S05]  /*b140*/  @!P0 BRA `(.L_x_292) ;  /* 0xfffffffc00f08947 */ /* 0x004fea000383ffff */
[----:B------:R-:W-:Y:S05]  /*b150*/  BRA `(.L_x_293) ;  /* 0xffffff9c008c7947 */ /* 0x000fea000383ffff */
.L_x_98:
[----:B------:R-:W-:-:S07]  /*b160*/  MOV R0, UR5 ;  /* 0x0000000500007c02 */ /* 0x000fce0008000f00 */
.L_x_294:
[----:B-1----:R1:W2:Y:S02]  /*b170*/  SYNCS.PHASECHK.TRANS64.TRYWAIT P0, [R0+URZ], R3 ;  /* 0x00000003000075a7 */ /* 0x0022a400080011ff */
[----:B--2---:R-:W-:Y:S05]  /*b180*/  @!P0 NANOSLEEP.SYNCS 0x989680 ;  /* 0x009896800000895d */ /* 0x004fea0003900000 */
[----:B------:R-:W2:Y:S02]  /*b190*/  @!P0 SYNCS.PHASECHK.TRANS64 P0, [R0+URZ], R3 ;  /* 0x00000003000085a7 */ /* 0x000ea400080010ff */
[----:B--2---:R-:W-:Y:S05]  /*b1a0*/  @!P0 BRA `(.L_x_294) ;  /* 0xfffffffc00f08947 */ /* 0x004fea000383ffff */
[----:B------:R-:W-:Y:S05]  /*b1b0*/  BRA `(.L_x_295) ;  /* 0xffffff9c00987947 */ /* 0x000fea000383ffff */
.L_x_99:
[----:B------:R-:W-:-:S07]  /*b1c0*/  MOV R0, UR5 ;  /* 0x0000000500007c02 */ /* 0x000fce0008000f00 */
.L_x_296:
[----:B-1----:R1:W2:Y:S02]  /*b1d0*/  SYNCS.PHASECHK.TRANS64.TRYWAIT P0, [R0+URZ], R3 ;  /* 0x00000003000075a7 */ /* 0x0022a400080011ff */
[----:B--2---:R-:W-:Y:S05]  /*b1e0*/  @!P0 NANOSLEEP.SYNCS 0x989680 ;  /* 0x009896800000895d */ /* 0x004fea0003900000 */
[----:B------:R-:W2:Y:S02]  /*b1f0*/  @!P0 SYNCS.PHASECHK.TRANS64 P0, [R0+URZ], R3 ;  /* 0x00000003000085a7 */ /* 0x000ea400080010ff */
[----:B--2---:R-:W-:Y:S05]  /*b200*/  @!P0 BRA `(.L_x_296) ;  /* 0xfffffffc00f08947 */ /* 0x004fea000383ffff */
[----:B------:R-:W-:Y:S05]  /*b210*/  BRA `(.L_x_297) ;  /* 0xffffff9c00a47947 */ /* 0x000fea000383ffff */
.L_x_100:
[----:B------:R-:W-:-:S07]  /*b220*/  MOV R0, UR5 ;  /* 0x0000000500007c02 */ /* 0x000fce0008000f00 */
.L_x_298:
[----:B-1----:R1:W2:Y:S02]  /*b230*/  SYNCS.PHASECHK.TRANS64.TRYWAIT P0, [R0+URZ], R3 ;  /* 0x00000003000075a7 */ /* 0x0022a400080011ff */
[----:B--2---:R-:W-:Y:S05]  /*b240*/  @!P0 NANOSLEEP.SYNCS 0x989680 ;  /* 0x009896800000895d */ /* 0x004fea0003900000 */
[----:B------:R-:W2:Y:S02]  /*b250*/  @!P0 SYNCS.PHASECHK.TRANS64 P0, [R0+URZ], R3 ;  /* 0x00000003000085a7 */ /* 0x000ea400080010ff */
[----:B--2---:R-:W-:Y:S05]  /*b260*/  @!P0 BRA `(.L_x_298) ;  /* 0xfffffffc00f08947 */ /* 0x004fea000383ffff */
[----:B------:R-:W-:Y:S05]  /*b270*/  BRA `(.L_x_299) ;  /* 0xffffff9c00b07947 */ /* 0x000fea000383ffff */
.L_x_101:
[----:B------:R-:W-:-:S07]  /*b280*/  MOV R0, UR5 ;  /* 0x0000000500007c02 */ /* 0x000fce0008000f00 */
.L_x_300:
[----:B-1----:R1:W2:Y:S02]  /*b290*/  SYNCS.PHASECHK.TRANS64.TRYWAIT P0, [R0+URZ], R3 ;  /* 0x00000003000075a7 */ /* 0x0022a400080011ff */
[----:B--2---:R-:W-:Y:S05]  /*b2a0*/  @!P0 NANOSLEEP.SYNCS 0x989680 ;  /* 0x009896800000895d */ /* 0x004fea0003900000 */
[----:B------:R-:W2:Y:S02]  /*b2b0*/  @!P0 SYNCS.PHASECHK.TRANS64 P0, [R0+URZ], R3 ;  /* 0x00000003000085a7 */ /* 0x000ea400080010ff */
[----:B--2---:R-:W-:Y:S05]  /*b2c0*/  @!P0 BRA `(.L_x_300) ;  /* 0xfffffffc00f08947 */ /* 0x004fea000383ffff */
[----:B------:R-:W-:Y:S05]  /*b2d0*/  BRA `(.L_x_301) ;  /* 0xffffff9c00bc7947 */ /* 0x000fea000383ffff */
.L_x_102:
[----:B------:R-:W-:-:S07]  /*b2e0*/  MOV R0, UR5 ;  /* 0x0000000500007c02 */ /* 0x000fce0008000f00 */
.L_x_302:
[----:B-1----:R1:W2:Y:S02]  /*b2f0*/  SYNCS.PHASECHK.TRANS64.TRYWAIT P0, [R0+URZ], R3 ;  /* 0x00000003000075a7 */ /* 0x0022a400080011ff */
[----:B--2---:R-:W-:Y:S05]  /*b300*/  @!P0 NANOSLEEP.SYNCS 0x989680 ;  /* 0x009896800000895d */ /* 0x004fea0003900000 */
[----:B------:R-:W2:Y:S02]  /*b310*/  @!P0 SYNCS.PHASECHK.TRANS64 P0, [R0+URZ], R3 ;  /* 0x00000003000085a7 */ /* 0x000ea400080010ff */
[----:B--2---:R-:W-:Y:S05]  /*b320*/  @!P0 BRA `(.L_x_302) ;  /* 0xfffffffc00f08947 */ /* 0x004fea000383ffff */
[----:B------:R-:W-:Y:S05]  /*b330*/  BRA `(.L_x_303) ;  /* 0xffffff9c00c87947 */ /* 0x000fea000383ffff */
.L_x_103:
[----:B------:R-:W-:-:S07]  /*b340*/  MOV R0, UR5 ;  /* 0x0000000500007c02 */ /* 0x000fce0008000f00 */
.L_x_304:
[----:B-1----:R1:W2:Y:S02]  /*b350*/  SYNCS.PHASECHK.TRANS64.TRYWAIT P0, [R0+URZ], R3 ;  /* 0x00000003000075a7 */ /* 0x0022a400080011ff */
[----:B--2---:R-:W-:Y:S05]  /*b360*/  @!P0 NANOSLEEP.SYNCS 0x989680 ;  /* 0x009896800000895d */ /* 0x004fea0003900000 */
[----:B------:R-:W2:Y:S02]  /*b370*/  @!P0 SYNCS.PHASECHK.TRANS64 P0, [R0+URZ], R3 ;  /* 0x00000003000085a7 */ /* 0x000ea400080010ff */
[----:B--2---:R-:W-:Y:S05]  /*b380*/  @!P0 BRA `(.L_x_304) ;  /* 0xfffffffc00f08947 */ /* 0x004fea000383ffff */
[----:B------:R-:W-:Y:S05]  /*b390*/  BRA `(.L_x_305) ;  /* 0xffffff9c00d47947 */ /* 0x000fea000383ffff */
.L_x_104:
[----:B------:R-:W-:-:S07]  /*b3a0*/  MOV R0, UR5 ;  /* 0x0000000500007c02 */ /* 0x000fce0008000f00 */
.L_x_306:
[----:B-1----:R1:W2:Y:S02]  /*b3b0*/  SYNCS.PHASECHK.TRANS64.TRYWAIT P0, [R0+URZ], R3 ;  /* 0x00000003000075a7 */ /* 0x0022a400080011ff */
[----:B--2---:R-:W-:Y:S05]  /*b3c0*/  @!P0 NANOSLEEP.SYNCS 0x989680 ;  /* 0x009896800000895d */ /* 0x004fea0003900000 */
[----:B------:R-:W2:Y:S02]  /*b3d0*/  @!P0 SYNCS.PHASECHK.TRANS64 P0, [R0+URZ], R3 ;  /* 0x00000003000085a7 */ /* 0x000ea400080010ff */
[----:B--2---:R-:W-:Y:S05]  /*b3e0*/  @!P0 BRA `(.L_x_306) ;  /* 0xfffffffc00f08947 */ /* 0x004fea000383ffff */
[----:B------:R-:W-:Y:S05]  /*b3f0*/  BRA `(.L_x_307) ;  /* 0xffffff9c00e07947 */ /* 0x000fea000383ffff */
.L_x_105:
[----:B------:R-:W-:-:S07]  /*b400*/  MOV R0, UR5 ;  /* 0x0000000500007c02 */ /* 0x000fce0008000f00 */
.L_x_308:
[----:B-1----:R1:W2:Y:S02]  /*b410*/  SYNCS.PHASECHK.TRANS64.TRYWAIT P0, [R0+URZ], R3 ;  /* 0x00000003000075a7 */ /* 0x0022a400080011ff */
[----:B--2---:R-:W-:Y:S05]  /*b420*/  @!P0 NANOSLEEP.SYNCS 0x989680 ;  /* 0x009896800000895d */ /* 0x004fea0003900000 */
[----:B------:R-:W2:Y:S02]  /*b430*/  @!P0 SYNCS.PHASECHK.TRANS64 P0, [R0+URZ], R3 ;  /* 0x00000003000085a7 */ /* 0x000ea400080010ff */
[----:B--2---:R-:W-:Y:S05]  /*b440*/  @!P0 BRA `(.L_x_308) ;  /* 0xfffffffc00f08947 */ /* 0x004fea000383ffff */
[----:B------:R-:W-:Y:S05]  /*b450*/  BRA `(.L_x_309) ;  /* 0xffffff9c00ec7947 */ /* 0x000fea000383ffff */
.L_x_106:
[----:B------:R-:W-:-:S07]  /*b460*/  MOV R0, UR5 ;  /* 0x0000000500007c02 */ /* 0x000fce0008000f00 */
.L_x_310:
[----:B-1----:R1:W2:Y:S02]  /*b470*/  SYNCS.PHASECHK.TRANS64.TRYWAIT P0, [R0+URZ], R3 ;  /* 0x00000003000075a7 */ /* 0x0022a400080011ff */
[----:B--2---:R-:W-:Y:S05]  /*b480*/  @!P0 NANOSLEEP.SYNCS 0x989680 ;  /* 0x009896800000895d */ /* 0x004fea0003900000 */
[----:B------:R-:W2:Y:S02]  /*b490*/  @!P0 SYNCS.PHASECHK.TRANS64 P0, [R0+URZ], R3 ;  /* 0x00000003000085a7 */ /* 0x000ea400080010ff */
[----:B--2---:R-:W-:Y:S05]  /*b4a0*/  @!P0 BRA `(.L_x_310) ;  /* 0xfffffffc00f08947 */ /* 0x004fea000383ffff */
[----:B------:R-:W-:Y:S05]  /*b4b0*/  BRA `(.L_x_311) ;  /* 0xffffff9c00f87947 */ /* 0x000fea000383ffff */
.L_x_107:
[----:B------:R-:W-:-:S07]  /*b4c0*/  MOV R0, UR5 ;  /* 0x0000000500007c02 */ /* 0x000fce0008000f00 */
.L_x_312:
[----:B-1----:R1:W2:Y:S02]  /*b4d0*/  SYNCS.PHASECHK.TRANS64.TRYWAIT P0, [R0+URZ], R3 ;  /* 0x00000003000075a7 */ /* 0x0022a400080011ff */
[----:B--2---:R-:W-:Y:S05]  /*b4e0*/  @!P0 NANOSLEEP.SYNCS 0x989680 ;  /* 0x009896800000895d */ /* 0x004fea0003900000 */
[----:B------:R-:W2:Y:S02]  /*b4f0*/  @!P0 SYNCS.PHASECHK.TRANS64 P0, [R0+URZ], R3 ;  /* 0x00000003000085a7 */ /* 0x000ea400080010ff */
[----:B--2---:R-:W-:Y:S05]  /*b500*/  @!P0 BRA `(.L_x_312) ;  /* 0xfffffffc00f08947 */ /* 0x004fea000383ffff */
[----:B------:R-:W-:Y:S05]  /*b510*/  BRA `(.L_x_313) ;  /* 0xffffffa000047947 */ /* 0x000fea000383ffff */
.L_x_108:
[----:B------:R-:W-:-:S07]  /*b520*/  MOV R0, UR5 ;  /* 0x0000000500007c02 */ /* 0x000fce0008000f00 */
.L_x_314:
[----:B-1----:R1:W2:Y:S02]  /*b530*/  SYNCS.PHASECHK.TRANS64.TRYWAIT P0, [R0+URZ], R3 ;  /* 0x00000003000075a7 */ /* 0x0022a400080011ff */
[----:B--2---:R-:W-:Y:S05]  /*b540*/  @!P0 NANOSLEEP.SYNCS 0x989680 ;  /* 0x009896800000895d */ /* 0x004fea0003900000 */
[----:B------:R-:W2:Y:S02]  /*b550*/  @!P0 SYNCS.PHASECHK.TRANS64 P0, [R0+URZ], R3 ;  /* 0x00000003000085a7 */ /* 0x000ea400080010ff */
[----:B--2---:R-:W-:Y:S05]  /*b560*/  @!P0 BRA `(.L_x_314) ;  /* 0xfffffffc00f08947 */ /* 0x004fea000383ffff */
[----:B------:R-:W-:Y:S05]  /*b570*/  BRA `(.L_x_315) ;  /* 0xffffffa000107947 */ /* 0x000fea000383ffff */
.L_x_109:
[----:B------:R-:W-:-:S07]  /*b580*/  MOV R0, UR5 ;  /* 0x0000000500007c02 */ /* 0x000fce0008000f00 */
.L_x_316:
[----:B-1----:R1:W2:Y:S02]  /*b590*/  SYNCS.PHASECHK.TRANS64.TRYWAIT P0, [R0+URZ], R3 ;  /* 0x00000003000075a7 */ /* 0x0022a400080011ff */
[----:B--2---:R-:W-:Y:S05]  /*b5a0*/  @!P0 NANOSLEEP.SYNCS 0x989680 ;  /* 0x009896800000895d */ /* 0x004fea0003900000 */
[----:B------:R-:W2:Y:S02]  /*b5b0*/  @!P0 SYNCS.PHASECHK.TRANS64 P0, [R0+URZ], R3 ;  /* 0x00000003000085a7 */ /* 0x000ea400080010ff */
[----:B--2---:R-:W-:Y:S05]  /*b5c0*/  @!P0 BRA `(.L_x_316) ;  /* 0xfffffffc00f08947 */ /* 0x004fea000383ffff */
[----:B------:R-:W-:Y:S05]  /*b5d0*/  BRA `(.L_x_317) ;  /* 0xffffffa0001c7947 */ /* 0x000fea000383ffff */
.L_x_110:
[----:B------:R-:W-:-:S07]  /*b5e0*/  MOV R0, UR5 ;  /* 0x0000000500007c02 */ /* 0x000fce0008000f00 */
.L_x_318:
[----:B-1----:R1:W2:Y:S02]  /*b5f0*/  SYNCS.PHASECHK.TRANS64.TRYWAIT P0, [R0+URZ], R3 ;  /* 0x00000003000075a7 */ /* 0x0022a400080011ff */
[----:B--2---:R-:W-:Y:S05]  /*b600*/  @!P0 NANOSLEEP.SYNCS 0x989680 ;  /* 0x009896800000895d */ /* 0x004fea0003900000 */
[----:B------:R-:W2:Y:S02]  /*b610*/  @!P0 SYNCS.PHASECHK.TRANS64 P0, [R0+URZ], R3 ;  /* 0x00000003000085a7 */ /* 0x000ea400080010ff */
[----:B--2---:R-:W-:Y:S05]  /*b620*/  @!P0 BRA `(.L_x_318) ;  /* 0xfffffffc00f08947 */ /* 0x004fea000383ffff */
[----:B------:R-:W-:Y:S05]  /*b630*/  BRA `(.L_x_319) ;  /* 0xffffffa000287947 */ /* 0x000fea000383ffff */
.L_x_111:
[----:B------:R-:W-:-:S07]  /*b640*/  MOV R0, UR5 ;  /* 0x0000000500007c02 */ /* 0x000fce0008000f00 */
.L_x_320:
[----:B-1----:R1:W2:Y:S02]  /*b650*/  SYNCS.PHASECHK.TRANS64.TRYWAIT P0, [R0+URZ], R3 ;  /* 0x00000003000075a7 */ /* 0x0022a400080011ff */
[----:B--2---:R-:W-:Y:S05]  /*b660*/  @!P0 NANOSLEEP.SYNCS 0x989680 ;  /* 0x009896800000895d */ /* 0x004fea0003900000 */
[----:B------:R-:W2:Y:S02]  /*b670*/  @!P0 SYNCS.PHASECHK.TRANS64 P0, [R0+URZ], R3 ;  /* 0x00000003000085a7 */ /* 0x000ea400080010ff */
[----:B--2---:R-:W-:Y:S05]  /*b680*/  @!P0 BRA `(.L_x_320) ;  /* 0xfffffffc00f08947 */ /* 0x004fea000383ffff */
[----:B------:R-:W-:Y:S05]  /*b690*/  BRA `(.L_x_321) ;  /* 0xffffffa000347947 */ /* 0x000fea000383ffff */
.L_x_112:
[----:B------:R-:W-:-:S07]  /*b6a0*/  MOV R0, UR5 ;  /* 0x0000000500007c02 */ /* 0x000fce0008000f00 */
.L_x_322:
[----:B-1----:R1:W2:Y:S02]  /*b6b0*/  SYNCS.PHASECHK.TRANS64.TRYWAIT P0, [R0+URZ], R3 ;  /* 0x00000003000075a7 */ /* 0x0022a400080011ff */
[----:B--2---:R-:W-:Y:S05]  /*b6c0*/  @!P0 NANOSLEEP.SYNCS 0x989680 ;  /* 0x009896800000895d */ /* 0x004fea0003900000 */
[----:B------:R-:W2:Y:S02]  /*b6d0*/  @!P0 SYNCS.PHASECHK.TRANS64 P0, [R0+URZ], R3 ;  /* 0x00000003000085a7 */ /* 0x000ea400080010ff */
[----:B--2---:R-:W-:Y:S05]  /*b6e0*/  @!P0 BRA `(.L_x_322) ;  /* 0xfffffffc00f08947 */ /* 0x004fea000383ffff */
[----:B------:R-:W-:Y:S05]  /*b6f0*/  BRA `(.L_x_323) ;  /* 0xffffffa000407947 */ /* 0x000fea000383ffff */
.L_x_113:
[----:B------:R-:W-:-:S07]  /*b700*/  MOV R0, UR5 ;  /* 0x0000000500007c02 */ /* 0x000fce0008000f00 */
.L_x_324:
[----:B-1----:R1:W2:Y:S02]  /*b710*/  SYNCS.PHASECHK.TRANS64.TRYWAIT P0, [R0+URZ], R3 ;  /* 0x00000003000075a7 */ /* 0x0022a400080011ff */
[----:B--2---:R-:W-:Y:S05]  /*b720*/  @!P0 NANOSLEEP.SYNCS 0x989680 ;  /* 0x009896800000895d */ /* 0x004fea0003900000 */
[----:B------:R-:W2:Y:S02]  /*b730*/  @!P0 SYNCS.PHASECHK.TRANS64 P0, [R0+URZ], R3 ;  /* 0x00000003000085a7 */ /* 0x000ea400080010ff */
[----:B--2---:R-:W-:Y:S05]  /*b740*/  @!P0 BRA `(.L_x_324) ;  /* 0xfffffffc00f08947 */ /* 0x004fea000383ffff */
[----:B------:R-:W-:Y:S05]  /*b750*/  BRA `(.L_x_325) ;  /* 0xffffffa0004c7947 */ /* 0x000fea000383ffff */
.L_x_114:
[----:B------:R-:W-:-:S07]  /*b760*/  MOV R0, UR5 ;  /* 0x0000000500007c02 */ /* 0x000fce0008000f00 */
.L_x_326:
[----:B-1----:R1:W2:Y:S02]  /*b770*/  SYNCS.PHASECHK.TRANS64.TRYWAIT P0, [R0+URZ], R3 ;  /* 0x00000003000075a7 */ /* 0x0022a400080011ff */
[----:B--2---:R-:W-:Y:S05]  /*b780*/  @!P0 NANOSLEEP.SYNCS 0x989680 ;  /* 0x009896800000895d */ /* 0x004fea0003900000 */
[----:B------:R-:W2:Y:S02]  /*b790*/  @!P0 SYNCS.PHASECHK.TRANS64 P0, [R0+URZ], R3 ;  /* 0x00000003000085a7 */ /* 0x000ea400080010ff */
[----:B--2---:R-:W-:Y:S05]  /*b7a0*/  @!P0 BRA `(.L_x_326) ;  /* 0xfffffffc00f08947 */ /* 0x004fea000383ffff */
[----:B------:R-:W-:Y:S05]  /*b7b0*/  BRA `(.L_x_327) ;  /* 0xffffffa000587947 */ /* 0x000fea000383ffff */
.L_x_117:
[----:B-1----:R1:W2:Y:S02]  /*b7c0*/  SYNCS.PHASECHK.TRANS64.TRYWAIT P0, [R2+URZ+0x500], R4 ;  /* 0x00050004020075a7 */ /* 0x0022a400080011ff */
[----:B--2---:R-:W-:Y:S05]  /*b7d0*/  @!P0 NANOSLEEP.SYNCS 0x989680 ;  /* 0x009896800000895d */ /* 0x004fea0003900000 */
[----:B------:R-:W2:Y:S02]  /*b7e0*/  @!P0 SYNCS.PHASECHK.TRANS64 P0, [R2+URZ+0x500], R4 ;  /* 0x00050004020085a7 */ /* 0x000ea400080010ff */
[----:B--2---:R-:W-:Y:S05]  /*b7f0*/  @!P0 BRA `(.L_x_117) ;  /* 0xfffffffc00f08947 */ /* 0x004fea000383ffff */
[----:B------:R-:W-:Y:S05]  /*b800*/  BRA `(.L_x_328) ;  /* 0xffffffa000bc7947 */ /* 0x000fea000383ffff */
.L_x_118:
[----:B------:R-:W-:-:S07]  /*b810*/  MOV R2, UR4 ;  /* 0x0000000400027c02 */ /* 0x000fce0008000f00 */
.L_x_329:
[----:B-1----:R1:W2:Y:S02]  /*b820*/  SYNCS.PHASECHK.TRANS64.TRYWAIT P0, [R2+URZ+0x4b0], R5 ;  /* 0x0004b005020075a7 */ /* 0x0022a400080011ff */
[----:B--2---:R-:W-:Y:S05]  /*b830*/  @!P0 NANOSLEEP.SYNCS 0x989680 ;  /* 0x009896800000895d */ /* 0x004fea0003900000 */
[----:B------:R-:W2:Y:S02]  /*b840*/  @!P0 SYNCS.PHASECHK.TRANS64 P0, [R2+URZ+0x4b0], R5 ;  /* 0x0004b005020085a7 */ /* 0x000ea400080010ff */
[----:B--2---:R-:W-:Y:S05]  /*b850*/  @!P0 BRA `(.L_x_329) ;  /* 0xfffffffc00f08947 */ /* 0x004fea000383ffff */
[----:B------:R-:W-:Y:S05]  /*b860*/  BRA `(.L_x_330) ;  /* 0xffffffa000cc7947 */ /* 0x000fea000383ffff */
.L_x_119:
[----:B-1----:R1:W2:Y:S02]  /*b870*/  SYNCS.PHASECHK.TRANS64.TRYWAIT P1, [R2+URZ+0x4a0], R4 ;  /* 0x0004a004020075a7 */ /* 0x0022a400080211ff */
[----:B--2---:R-:W-:Y:S05]  /*b880*/  @!P1 NANOSLEEP.SYNCS 0x989680 ;  /* 0x009896800000995d */ /* 0x004fea0003900000 */
[----:B------:R-:W2:Y:S02]  /*b890*/  @!P1 SYNCS.PHASECHK.TRANS64 P1, [R2+URZ+0x4a0], R4 ;  /* 0x0004a004020095a7 */ /* 0x000ea400080210ff */
[----:B--2---:R-:W-:Y:S05]  /*b8a0*/  @!P1 BRA `(.L_x_119) ;  /* 0xfffffffc00f09947 */ /* 0x004fea000383ffff */
[----:B------:R-:W-:Y:S05]  /*b8b0*/  BRA `(.L_x_331) ;  /* 0xffffffa000fc7947 */ /* 0x000fea000383ffff */
.L_x_122:
[----:B------:R-:W-:-:S07]  /*b8c0*/  MOV R0, UR4 ;  /* 0x0000000400007c02 */ /* 0x000fce0008000f00 */
.L_x_332:
[----:B-1----:R1:W2:Y:S02]  /*b8d0*/  SYNCS.PHASECHK.TRANS64.TRYWAIT P0, [R0+URZ+0x4b0], R2 ;  /* 0x0004b002000075a7 */ /* 0x0022a400080011ff */
[----:B--2---:R-:W-:Y:S05]  /*b8e0*/  @!P0 NANOSLEEP.SYNCS 0x989680 ;  /* 0x009896800000895d */ /* 0x004fea0003900000 */
[----:B------:R-:W2:Y:S02]  /*b8f0*/  @!P0 SYNCS.PHASECHK.TRANS64 P0, [R0+URZ+0x4b0], R2 ;  /* 0x0004b002000085a7 */ /* 0x000ea400080010ff */
[----:B--2---:R-:W-:Y:S05]  /*b900*/  @!P0 BRA `(.L_x_332) ;  /* 0xfffffffc00f08947 */ /* 0x004fea000383ffff */
[----:B------:R-:W-:Y:S05]  /*b910*/  BRA `(.L_x_121) ;  /* 0xffffffa400507947 */ /* 0x000fea000383ffff */
.L_x_131:
[----:B-1----:R-:W-:-:S04]  /*b920*/  MOV R5, UR5 ;  /* 0x0000000500057c02 */ /* 0x002fc80008000f00 */
[----:B------:R1:W2:Y:S03]  /*b930*/  SYNCS.PHASECHK.TRANS64.TRYWAIT P0, [R5+URZ+0x8], R6 ;  /* 0x00000806050075a7 */ /* 0x0002a600080011ff */
[----:B--2---:R-:W-:Y:S05]  /*b940*/  @!P0 NANOSLEEP.SYNCS 0x989680 ;  /* 0x009896800000895d */ /* 0x004fea0003900000 */
[----:B------:R-:W2:Y:S02]  /*b950*/  @!P0 SYNCS.PHASECHK.TRANS64 P0, [R5+URZ+0x8], R6 ;  /* 0x00000806050085a7 */ /* 0x000ea400080010ff */
[----:B--2---:R-:W-:Y:S05]  /*b960*/  @!P0 BRA `(.L_x_131) ;  /* 0xfffffffc00ec8947 */ /* 0x004fea000383ffff */
[----:B------:R-:W-:Y:S05]  /*b970*/  BRA `(.L_x_130) ;  /* 0xffffffa800087947 */ /* 0x000fea000383ffff */
.L_x_133:
[----:B------:R-:W-:Y:S01]  /*b980*/  BSSY B0, `(.L_x_333) ;  /* 0x0000006000007945 */ /* 0x000fe20003800000 */
[----:B------:R-:W-:-:S07]  /*b990*/  MOV R15, 0xffffffff ;  /* 0xffffffff000f7802 */ /* 0x000fce0000000f00 */
[----:B-1---5:R-:W-:Y:S05]  /*b9a0*/  WARPSYNC.COLLECTIVE R15, `(.L_x_334) ;  /* 0x000000000f0c7348 */ /* 0x022fea0003c00000 */
[----:B------:R-:W-:Y:S02]  /*b9b0*/  ELECT P6, UR79, PT ;  /* 0x00000000004f782f */ /* 0x000fe400038c0000 */
[----:B------:R-:W-:Y:S01]  /*b9c0*/  MOV R14, UR79 ;  /* 0x0000004f000e7c02 */ /* 0x000fe20008000f00 */
[----:B-1---5:R-:W-:Y:S10]  /*b9d0*/  ENDCOLLECTIVE ;  /* 0x000000000000791b */ /* 0x022ff40003800000 */
.L_x_334:
[----:B------:R-:W-:Y:S05]  /*b9e0*/  BSYNC B0 ;  /* 0x0000000000007941 */ /* 0x000fea0003800000 */
.L_x_333:
[----:B------:R-:W-:Y:S01]  /*b9f0*/  PLOP3.LUT P0, PT, P6, PT, PT, 0x80, 0x8 ;  /* 0x000000000008781c */ /* 0x000fe2000370f070 */
[----:B------:R-:W-:-:S12]  /*ba00*/  BRA `(.L_x_335) ;  /* 0xffffffa800347947 */ /* 0x000fd8000383ffff */
.L_x_135:
[----:B-1----:R-:W-:-:S04]  /*ba10*/  MOV R0, UR5 ;  /* 0x0000000500007c02 */ /* 0x002fc80008000f00 */
[----:B------:R1:W2:Y:S03]  /*ba20*/  SYNCS.PHASECHK.TRANS64.TRYWAIT P0, [R0+URZ+0x8], R4 ;  /* 0x00000804000075a7 */ /* 0x0002a600080011ff */
[----:B--2---:R-:W-:Y:S05]  /*ba30*/  @!P0 NANOSLEEP.SYNCS 0x989680 ;  /* 0x009896800000895d */ /* 0x004fea0003900000 */
[----:B------:R-:W2:Y:S02]  /*ba40*/  @!P0 SYNCS.PHASECHK.TRANS64 P0, [R0+URZ+0x8], R4 ;  /* 0x00000804000085a7 */ /* 0x000ea400080010ff */
[----:B--2---:R-:W-:Y:S05]  /*ba50*/  @!P0 BRA `(.L_x_135) ;  /* 0xfffffffc00ec8947 */ /* 0x004fea000383ffff */
[----:B------:R-:W-:Y:S05]  /*ba60*/  BRA `(.L_x_134) ;  /* 0xffffffa800387947 */ /* 0x000fea000383ffff */
.L_x_136:
[----:B-1----:R1:W2:Y:S02]  /*ba70*/  SYNCS.PHASECHK.TRANS64.TRYWAIT P0, [R0+URZ+0x4a0], R4 ;  /* 0x0004a004000075a7 */ /* 0x0022a400080011ff */
[----:B--2---:R-:W-:Y:S05]  /*ba80*/  @!P0 NANOSLEEP.SYNCS 0x989680 ;  /* 0x009896800000895d */ /* 0x004fea0003900000 */
[----:B------:R-:W2:Y:S02]  /*ba90*/  @!P0 SYNCS.PHASECHK.TRANS64 P0, [R0+URZ+0x4a0], R4 ;  /* 0x0004a004000085a7 */ /* 0x000ea400080010ff */
[----:B--2---:R-:W-:Y:S05]  /*baa0*/  @!P0 BRA `(.L_x_136) ;  /* 0xfffffffc00f08947 */ /* 0x004fea000383ffff */
[----:B------:R-:W-:Y:S05]  /*bab0*/  BRA `(.L_x_336) ;  /* 0xffffffac000c7947 */ /* 0x000fea000383ffff */
.L_x_138:
[----:B------:R-:W-:-:S07]  /*bac0*/  MOV R0, UR19 ;  /* 0x0000001300007c02 */ /* 0x000fce0008000f00 */
.L_x_337:
[----:B-1----:R1:W2:Y:S02]  /*bad0*/  SYNCS.PHASECHK.TRANS64.TRYWAIT P0, [R0+URZ+0x4e0], R4 ;  /* 0x0004e004000075a7 */ /* 0x0022a400080011ff */
[----:B--2---:R-:W-:Y:S05]  /*bae0*/  @!P0 NANOSLEEP.SYNCS 0x989680 ;  /* 0x009896800000895d */ /* 0x004fea0003900000 */
[----:B------:R-:W2:Y:S02]  /*baf0*/  @!P0 SYNCS.PHASECHK.TRANS64 P0, [R0+URZ+0x4e0], R4 ;  /* 0x0004e004000085a7 */ /* 0x000ea400080010ff */
[----:B--2---:R-:W-:Y:S05]  /*bb00*/  @!P0 BRA `(.L_x_337) ;  /* 0xfffffffc00f08947 */ /* 0x004fea000383ffff */
[----:B------:R-:W-:Y:S05]  /*bb10*/  BRA `(.L_x_338) ;  /* 0xffffffac00547947 */ /* 0x000fea000383ffff */
.L_x_141:
[----:B------:R-:W-:Y:S07]  /*bb20*/  MOV R0, UR6 ;  /* 0x0000000600007c02 */ /* 0x000fee0008000f00 */
.L_x_339:
[----:B-1----:R1:W2:Y:S02]  /*bb30*/  SYNCS.PHASECHK.TRANS64.TRYWAIT P0, [R0+URZ], R4 ;  /* 0x00000004000075a7 */ /* 0x0022a400080011ff */
[----:B--2---:R-:W-:Y:S05]  /*bb40*/  @!P0 NANOSLEEP.SYNCS 0x989680 ;  /* 0x009896800000895d */ /* 0x004fea0003900000 */
[----:B------:R-:W2:Y:S02]  /*bb50*/  @!P0 SYNCS.PHASECHK.TRANS64 P0, [R0+URZ], R4 ;  /* 0x00000004000085a7 */ /* 0x000ea400080010ff */
[----:B--2---:R-:W-:Y:S05]  /*bb60*/  @!P0 BRA `(.L_x_339) ;  /* 0xfffffffc00f08947 */ /* 0x004fea000383ffff */
[----:B------:R-:W-:Y:S05]  /*bb70*/  BRA `(.L_x_140) ;  /* 0xffffffac006c7947 */ /* 0x000fea000383ffff */
.L_x_145:
[----:B-1----:R-:W-:-:S07]  /*bb80*/  MOV R0, UR4 ;  /* 0x0000000400007c02 */ /* 0x002fce0008000f00 */
.L_x_340:
[----:B-1----:R1:W2:Y:S02]  /*bb90*/  SYNCS.PHASECHK.TRANS64.TRYWAIT P0, [R0+URZ], R2 ;  /* 0x00000002000075a7 */ /* 0x0022a400080011ff */
[----:B--2---:R-:W-:Y:S05]  /*bba0*/  @!P0 NANOSLEEP.SYNCS 0x989680 ;  /* 0x009896800000895d */ /* 0x004fea0003900000 */
[----:B------:R-:W2:Y:S02]  /*bbb0*/  @!P0 SYNCS.PHASECHK.TRANS64 P0, [R0+URZ], R2 ;  /* 0x00000002000085a7 */ /* 0x000ea400080010ff */
[----:B--2---:R-:W-:Y:S05]  /*bbc0*/  @!P0 BRA `(.L_x_340) ;  /* 0xfffffffc00f08947 */ /* 0x004fea000383ffff */
[----:B------:R-:W-:Y:S05]  /*bbd0*/  BRA `(.L_x_341) ;  /* 0xffffffb000247947 */ /* 0x000fea000383ffff */
.L_x_146:
[----:B------:R-:W-:-:S07]  /*bbe0*/  MOV R0, UR5 ;  /* 0x0000000500007c02 */ /* 0x000fce0008000f00 */
.L_x_342:
[----:B-1----:R1:W2:Y:S02]  /*bbf0*/  SYNCS.PHASECHK.TRANS64.TRYWAIT P0, [R0+URZ], R3 ;  /* 0x00000003000075a7 */ /* 0x0022a400080011ff */
[----:B--2---:R-:W-:Y:S05]  /*bc00*/  @!P0 NANOSLEEP.SYNCS 0x989680 ;  /* 0x009896800000895d */ /* 0x004fea0003900000 */
[----:B------:R-:W2:Y:S02]  /*bc10*/  @!P0 SYNCS.PHASECHK.TRANS64 P0, [R0+URZ], R3 ;  /* 0x00000003000085a7 */ /* 0x000ea400080010ff */
[----:B--2---:R-:W-:Y:S05]  /*bc20*/  @!P0 BRA `(.L_x_342) ;  /* 0xfffffffc00f08947 */ /* 0x004fea000383ffff */
[----:B------:R-:W-:Y:S05]  /*bc30*/  BRA `(.L_x_343) ;  /* 0xffffffb000307947 */ /* 0x000fea000383ffff */
.L_x_147:
[----:B------:R-:W-:-:S07]  /*bc40*/  MOV R0, UR5 ;  /* 0x0000000500007c02 */ /* 0x000fce0008000f00 */
.L_x_344:
[----:B-1----:R1:W2:Y:S02]  /*bc50*/  SYNCS.PHASECHK.TRANS64.TRYWAIT P0, [R0+URZ], R3 ;  /* 0x00000003000075a7 */ /* 0x0022a400080011ff */
[----:B--2---:R-:W-:Y:S05]  /*bc60*/  @!P0 NANOSLEEP.SYNCS 0x989680 ;  /* 0x009896800000895d */ /* 0x004fea0003900000 */
[----:B------:R-:W2:Y:S02]  /*bc70*/  @!P0 SYNCS.PHASECHK.TRANS64 P0, [R0+URZ], R3 ;  /* 0x00000003000085a7 */ /* 0x000ea400080010ff */
[----:B--2---:R-:W-:Y:S05]  /*bc80*/  @!P0 BRA `(.L_x_344) ;  /* 0xfffffffc00f08947 */ /* 0x004fea000383ffff */
[----:B------:R-:W-:Y:S05]  /*bc90*/  BRA `(.L_x_345) ;  /* 0xffffffb0003c7947 */ /* 0x000fea000383ffff */
.L_x_150:
[----:B------:R-:W-:-:S07]  /*bca0*/  MOV R0, UR13 ;  /* 0x0000000d00007c02 */ /* 0x000fce0008000f00 */
.L_x_346:
[----:B-1----:R1:W2:Y:S02]  /*bcb0*/  SYNCS.PHASECHK.TRANS64.TRYWAIT P1, [R0+URZ+0x520], R2 ;  /* 0x00052002000075a7 */ /* 0x0022a400080211ff */
[----:B--2---:R-:W-:Y:S05]  /*bcc0*/  @!P1 NANOSLEEP.SYNCS 0x989680 ;  /* 0x009896800000995d */ /* 0x004fea0003900000 */
[----:B------:R-:W2:Y:S02]  /*bcd0*/  @!P1 SYNCS.PHASECHK.TRANS64 P1, [R0+URZ+0x520], R2 ;  /* 0x00052002000095a7 */ /* 0x000ea400080210ff */
[----:B--2---:R-:W-:Y:S05]  /*bce0*/  @!P1 BRA `(.L_x_346) ;  /* 0xfffffffc00f09947 */ /* 0x004fea000383ffff */
[----:B------:R-:W-:Y:S05]  /*bcf0*/  BRA `(.L_x_347) ;  /* 0xffffffb000887947 */ /* 0x000fea000383ffff */
.L_x_155:
[----:B--2---:R2:W4:Y:S02]  /*bd00*/  SYNCS.PHASECHK.TRANS64.TRYWAIT P0, [R7+URZ+0x4a0], R0 ;  /* 0x0004a000070075a7 */ /* 0x00452400080011ff */
[----:B----4-:R-:W-:Y:S05]  /*bd10*/  @!P0 NANOSLEEP.SYNCS 0x989680 ;  /* 0x009896800000895d */ /* 0x010fea0003900000 */
[----:B------:R-:W4:Y:S02]  /*bd20*/  @!P0 SYNCS.PHASECHK.TRANS64 P0, [R7+URZ+0x4a0], R0 ;  /* 0x0004a000070085a7 */ /* 0x000f2400080010ff */
[----:B----4-:R-:W-:Y:S05]  /*bd30*/  @!P0 BRA `(.L_x_155) ;  /* 0xfffffffc00f08947 */ /* 0x010fea000383ffff */
[----:B------:R-:W-:Y:S05]  /*bd40*/  BRA `(.L_x_348) ;  /* 0xffffffb400a87947 */ /* 0x000fea000383ffff */
.L_x_158:
[----:B-1----:R-:W-:Y:S07]  /*bd50*/  MOV R0, UR17 ;  /* 0x0000001100007c02 */ /* 0x002fee0008000f00 */
.L_x_349:
[----:B-1----:R1:W2:Y:S02]  /*bd60*/  SYNCS.PHASECHK.TRANS64.TRYWAIT P2, [R0+URZ+0x498], R7 ;  /* 0x00049807000075a7 */ /* 0x0022a400080411ff */
[----:B--2---:R-:W-:Y:S05]  /*bd70*/  @!P2 NANOSLEEP.SYNCS 0x989680 ;  /* 0x009896800000a95d */ /* 0x004fea0003900000 */
[----:B------:R-:W2:Y:S02]  /*bd80*/  @!P2 SYNCS.PHASECHK.TRANS64 P2, [R0+URZ+0x498], R7 ;  /* 0x000498070000a5a7 */ /* 0x000ea400080410ff */
[----:B--2---:R-:W-:Y:S05]  /*bd90*/  @!P2 BRA `(.L_x_349) ;  /* 0xfffffffc00f0a947 */ /* 0x004fea000383ffff */
[----:B------:R-:W-:Y:S05]  /*bda0*/  BRA `(.L_x_157) ;  /* 0xffffffbc00087947 */ /* 0x000fea000383ffff */
.L_x_161:
[----:B-1----:R-:W-:Y:S07]  /*bdb0*/  MOV R0, UR17 ;  /* 0x0000001100007c02 */ /* 0x002fee0008000f00 */
.L_x_350:
[----:B-1----:R1:W2:Y:S02]  /*bdc0*/  SYNCS.PHASECHK.TRANS64.TRYWAIT P0, [R0+URZ+0x488], R6 ;  /* 0x00048806000075a7 */ /* 0x0022a400080011ff */
[----:B--2---:R-:W-:Y:S05]  /*bdd0*/  @!P0 NANOSLEEP.SYNCS 0x989680 ;  /* 0x009896800000895d */ /* 0x004fea0003900000 */
[----:B------:R-:W2:Y:S02]  /*bde0*/  @!P0 SYNCS.PHASECHK.TRANS64 P0, [R0+URZ+0x488], R6 ;  /* 0x00048806000085a7 */ /* 0x000ea400080010ff */
[----:B--2---:R-:W-:Y:S05]  /*bdf0*/  @!P0 BRA `(.L_x_350) ;  /* 0xfffffffc00f08947 */ /* 0x004fea000383ffff */
[----:B------:R-:W-:Y:S05]  /*be00*/  BRA `(.L_x_351) ;  /* 0xffffffbc00587947 */ /* 0x000fea000383ffff */
.L_x_164:
[----:B--2---:R2:W3:Y:S02]  /*be10*/  SYNCS.PHASECHK.TRANS64.TRYWAIT P0, [R3+URZ+0x4a0], R0 ;  /* 0x0004a000030075a7 */ /* 0x0044e400080011ff */
[----:B---3--:R-:W-:Y:S05]  /*be20*/  @!P0 NANOSLEEP.SYNCS 0x989680 ;  /* 0x009896800000895d */ /* 0x008fea0003900000 */
[----:B------:R-:W3:Y:S02]  /*be30*/  @!P0 SYNCS.PHASECHK.TRANS64 P0, [R3+URZ+0x4a0], R0 ;  /* 0x0004a000030085a7 */ /* 0x000ee400080010ff */
[----:B---3--:R-:W-:Y:S05]  /*be40*/  @!P0 BRA `(.L_x_164) ;  /* 0xfffffffc00f08947 */ /* 0x008fea000383ffff */
[----:B------:R-:W-:Y:S05]  /*be50*/  BRA `(.L_x_352) ;  /* 0xffffffc000b07947 */ /* 0x000fea000383ffff */
.L_x_175:
[----:B-1----:R-:W-:Y:S04]  /*be60*/  MOV R0, UR44 ;  /* 0x0000002c00007c02 */ /* 0x002fe80008000f00 */
[----:B------:R1:W2:Y:S03]  /*be70*/  SYNCS.PHASECHK.TRANS64.TRYWAIT P1, [R0+URZ+0x480], R3 ;  /* 0x00048003000075a7 */ /* 0x0002a600080211ff */
[----:B--2---:R-:W-:Y:S05]  /*be80*/  @!P1 NANOSLEEP.SYNCS 0x989680 ;  /* 0x009896800000995d */ /* 0x004fea0003900000 */
[----:B------:R-:W2:Y:S02]  /*be90*/  @!P1 SYNCS.PHASECHK.TRANS64 P1, [R0+URZ+0x480], R3 ;  /* 0x00048003000095a7 */ /* 0x000ea400080210ff */
[----:B--2---:R-:W-:Y:S05]  /*bea0*/  @!P1 BRA `(.L_x_175) ;  /* 0xfffffffc00ec9947 */ /* 0x004fea000383ffff */
[----:B------:R-:W-:Y:S05]  /*beb0*/  BRA `(.L_x_174) ;  /* 0xffffffcc00e87947 */ /* 0x000fea000383ffff */
.L_x_177:
[----:B-1----:R1:W2:Y:S02]  /*bec0*/  SYNCS.PHASECHK.TRANS64.TRYWAIT P1, [R82+URZ+0x4c0], R4 ;  /* 0x0004c004520075a7 */ /* 0x0022a400080211ff */
[----:B--2---:R-:W-:Y:S05]  /*bed0*/  @!P1 NANOSLEEP.SYNCS 0x989680 ;  /* 0x009896800000995d */ /* 0x004fea0003900000 */
[----:B------:R-:W2:Y:S02]  /*bee0*/  @!P1 SYNCS.PHASECHK.TRANS64 P1, [R82+URZ+0x4c0], R4 ;  /* 0x0004c004520095a7 */ /* 0x000ea400080210ff */
[----:B--2---:R-:W-:Y:S05]  /*bef0*/  @!P1 BRA `(.L_x_177) ;  /* 0xfffffffc00f09947 */ /* 0x004fea000383ffff */
[----:B------:R-:W-:Y:S05]  /*bf00*/  BRA `(.L_x_176) ;  /* 0xffffffd000287947 */ /* 0x000fea000383ffff */
        .weak           $__internal_0_$__cuda_sm10x_tcgen05_guardrail_trap_col_being_dealloced_not_returned_by_alloc
        .type           $__internal_0_$__cuda_sm10x_tcgen05_guardrail_trap_col_being_dealloced_not_returned_by_alloc,@function
        .size           $__internal_0_$__cuda_sm10x_tcgen05_guardrail_trap_col_being_dealloced_not_returned_by_alloc,($__internal_1_$__cuda_sm10x_tcgen05_guardrail_trap_phase_invalid_during_alloc - $__internal_0_$__cuda_sm10x_tcgen05_guardrail_trap_col_being_dealloced_not_returned_by_alloc)
$__internal_0_$__cuda_sm10x_tcgen05_guardrail_trap_col_being_dealloced_not_returned_by_alloc:
[----:B------:R-:W-:Y:S05]  /*bf10*/  BPT.TRAP 0x1 ;  /* 0x000000040000795c */ /* 0x000fea0000300000 */
[----:B------:R-:W-:-:S04]  /*bf20*/  HFMA2 R3, -RZ, RZ, 0, 0 ;  /* 0x00000000ff037431 */ /* 0x000fc800000001ff */
[----:B------:R-:W-:Y:S05]  /*bf30*/  RET.REL.NODEC R2 `(_ZN7cutlass13device_kernelINS_4gemm6kernel13GemmUniversalIN4cute5tupleIJiiiiEEENS1_10collective13CollectiveMmaINS1_35MainloopSm100TmaUmmaWarpSpecializedILi72ELi2ELi4ENS5_IJNS4_1CILi2EEESB_NSA_ILi1EEEEEEEENS5_IJNSA_ILi128EEENSA_ILi64EEENSA_ILi32EEEEEENS_12float_e4m3_tENS5_IJlSC_lEEESJ_SK_NS4_8TiledMMAINS4_8MMA_AtomIJNS4_10MMA_TraitsINS4_25SM100_MMA_F8F6F4_2x1SM_SSEJSJ_SJ_fSF_SG_NS4_17integral_constantINS4_4UMMA5MajorELSR_0EEESS_NSP_INSQ_7ScaleInELST_0EEESU_EEEEEENS4_6LayoutINS5_IJSC_SC_SC_EEENS5_IJNSA_ILi0EEESZ_SZ_EEEEENS5_IJNS4_10UnderscoreES12_S12_EEEEENS4_28SM100_TMA_2SM_LOAD_MULTICASTENS4_14ComposedLayoutINS4_7SwizzleILi1ELi4ELi3EEENS4_18smem_ptr_flag_bitsILi8EEENSX_INS5_IJNSA_ILi8EEESH_EEENS5_IJSH_SC_EEEEEEEvNS4_8identityENS4_18SM100_TMA_2SM_LOADES1F_vS1G_EENS_8epilogue10collective18CollectiveEpilogueINS1J_23Sm100TmaWarpSpecializedILi1ELi1ELi32ELb0ELb0EEEJNS5_IJSG_SG_SH_EEENS5_IJNSX_ISG_SC_EES1P_EEESJ_SK_SJ_SK_NS1J_6fusion15FusionCallbacksIS1N_NS1R_17LinearCombinationISJ_fSJ_fLNS_15FloatRoundStyleE2EEES1O_S1Q_JEEENS4_5SM1004TMEM4LOAD26SM100_TMEM_LOAD_32dp32b32xENS4_13SM90_TMA_LOADENS16_INS17_ILi2ELi4ELi3EEES1A_NSX_INS5_IJS1B_SG_EEENS5_IJSG_SC_EEEEEEENS4_39AutoVectorizingCopyWithAssumedAlignmentILi128EEENS4_14SM90_TMA_STOREES26_S28_S28_EEEvvEEEEvNT_6ParamsE) ;  /* 0xffffff4002307950 */ /* 0x000fea0003c3ffff */
        .weak           $__internal_1_$__cuda_sm10x_tcgen05_guardrail_trap_phase_invalid_during_alloc
        .type           $__internal_1_$__cuda_sm10x_tcgen05_guardrail_trap_phase_invalid_during_alloc,@function
        .size           $__internal_1_$__cuda_sm10x_tcgen05_guardrail_trap_phase_invalid_during_alloc,($__internal_2_$__cuda_sm10x_tcgen05_guardrail_trap_unallocated_columns_being_dealloced - $__internal_1_$__cuda_sm10x_tcgen05_guardrail_trap_phase_invalid_during_alloc)
$__internal_1_$__cuda_sm10x_tcgen05_guardrail_trap_phase_invalid_during_alloc:
[----:B------:R-:W-:Y:S05]  /*bf40*/  BPT.TRAP 0x1 ;  /* 0x000000040000795c */ /* 0x000fea0000300000 */
[----:B------:R-:W-:-:S04]  /*bf50*/  MOV R5, 0x0 ;  /* 0x0000000000057802 */ /* 0x000fc80000000f00 */
[----:B------:R-:W-:Y:S05]  /*bf60*/  RET.REL.NODEC R4 `(_ZN7cutlass13device_kernelINS_4gemm6kernel13GemmUniversalIN4cute5tupleIJiiiiEEENS1_10collective13CollectiveMmaINS1_35MainloopSm100TmaUmmaWarpSpecializedILi72ELi2ELi4ENS5_IJNS4_1CILi2EEESB_NSA_ILi1EEEEEEEENS5_IJNSA_ILi128EEENSA_ILi64EEENSA_ILi32EEEEEENS_12float_e4m3_tENS5_IJlSC_lEEESJ_SK_NS4_8TiledMMAINS4_8MMA_AtomIJNS4_10MMA_TraitsINS4_25SM100_MMA_F8F6F4_2x1SM_SSEJSJ_SJ_fSF_SG_NS4_17integral_constantINS4_4UMMA5MajorELSR_0EEESS_NSP_INSQ_7ScaleInELST_0EEESU_EEEEEENS4_6LayoutINS5_IJSC_SC_SC_EEENS5_IJNSA_ILi0EEESZ_SZ_EEEEENS5_IJNS4_10UnderscoreES12_S12_EEEEENS4_28SM100_TMA_2SM_LOAD_MULTICASTENS4_14ComposedLayoutINS4_7SwizzleILi1ELi4ELi3EEENS4_18smem_ptr_flag_bitsILi8EEENSX_INS5_IJNSA_ILi8EEESH_EEENS5_IJSH_SC_EEEEEEEvNS4_8identityENS4_18SM100_TMA_2SM_LOADES1F_vS1G_EENS_8epilogue10collective18CollectiveEpilogueINS1J_23Sm100TmaWarpSpecializedILi1ELi1ELi32ELb0ELb0EEEJNS5_IJSG_SG_SH_EEENS5_IJNSX_ISG_SC_EES1P_EEESJ_SK_SJ_SK_NS1J_6fusion15FusionCallbacksIS1N_NS1R_17LinearCombinationISJ_fSJ_fLNS_15FloatRoundStyleE2EEES1O_S1Q_JEEENS4_5SM1004TMEM4LOAD26SM100_TMEM_LOAD_32dp32b32xENS4_13SM90_TMA_LOADENS16_INS17_ILi2ELi4ELi3EEES1A_NSX_INS5_IJS1B_SG_EEENS5_IJSG_SC_EEEEEEENS4_39AutoVectorizingCopyWithAssumedAlignmentILi128EEENS4_14SM90_TMA_STOREES26_S28_S28_EEEvvEEEEvNT_6ParamsE) ;  /* 0xffffff4004247950 */ /* 0x000fea0003c3ffff */
        .weak           $__internal_2_$__cuda_sm10x_tcgen05_guardrail_trap_unallocated_columns_being_dealloced
        .type           $__internal_2_$__cuda_sm10x_tcgen05_guardrail_trap_unallocated_columns_being_dealloced,@function
        .size           $__internal_2_$__cuda_sm10x_tcgen05_guardrail_trap_unallocated_columns_being_dealloced,(.L_x_354 - $__internal_2_$__cuda_sm10x_tcgen05_guardrail_trap_unallocated_columns_being_dealloced)
$__internal_2_$__cuda_sm10x_tcgen05_guardrail_trap_unallocated_columns_being_dealloced:
[----:B------:R-:W-:Y:S05]  /*bf70*/  BPT.TRAP 0x1 ;  /* 0x000000040000795c */ /* 0x000fea0000300000 */
[----:B------:R-:W-:-:S04]  /*bf80*/  HFMA2 R3, -RZ, RZ, 0, 0 ;  /* 0x00000000ff037431 */ /* 0x000fc800000001ff */
[----:B------:R-:W-:Y:S05]  /*bf90*/  RET.REL.NODEC R2 `(_ZN7cutlass13device_kernelINS_4gemm6kernel13GemmUniversalIN4cute5tupleIJiiiiEEENS1_10collective13CollectiveMmaINS1_35MainloopSm100TmaUmmaWarpSpecializedILi72ELi2ELi4ENS5_IJNS4_1CILi2EEESB_NSA_ILi1EEEEEEEENS5_IJNSA_ILi128EEENSA_ILi64EEENSA_ILi32EEEEEENS_12float_e4m3_tENS5_IJlSC_lEEESJ_SK_NS4_8TiledMMAINS4_8MMA_AtomIJNS4_10MMA_TraitsINS4_25SM100_MMA_F8F6F4_2x1SM_SSEJSJ_SJ_fSF_SG_NS4_17integral_constantINS4_4UMMA5MajorELSR_0EEESS_NSP_INSQ_7ScaleInELST_0EEESU_EEEEEENS4_6LayoutINS5_IJSC_SC_SC_EEENS5_IJNSA_ILi0EEESZ_SZ_EEEEENS5_IJNS4_10UnderscoreES12_S12_EEEEENS4_28SM100_TMA_2SM_LOAD_MULTICASTENS4_14ComposedLayoutINS4_7SwizzleILi1ELi4ELi3EEENS4_18smem_ptr_flag_bitsILi8EEENSX_INS5_IJNSA_ILi8EEESH_EEENS5_IJSH_SC_EEEEEEEvNS4_8identityENS4_18SM100_TMA_2SM_LOADES1F_vS1G_EENS_8epilogue10collective18CollectiveEpilogueINS1J_23Sm100TmaWarpSpecializedILi1ELi1ELi32ELb0ELb0EEEJNS5_IJSG_SG_SH_EEENS5_IJNSX_ISG_SC_EES1P_EEESJ_SK_SJ_SK_NS1J_6fusion15FusionCallbacksIS1N_NS1R_17LinearCombinationISJ_fSJ_fLNS_15FloatRoundStyleE2EEES1O_S1Q_JEEENS4_5SM1004TMEM4LOAD26SM100_TMEM_LOAD_32dp32b32xENS4_13SM90_TMA_LOADENS16_INS17_ILi2ELi4ELi3EEES1A_NSX_INS5_IJS1B_SG_EEENS5_IJSG_SC_EEEEEEENS4_39AutoVectorizingCopyWithAssumedAlignmentILi128EEENS4_14SM90_TMA_STOREES26_S28_S28_EEEvvEEEEvNT_6ParamsE) ;  /* 0xffffff4002187950 */ /* 0x000fea0003c3ffff */
.L_x_353:
[----:B------:R-:W-:-:S00]  /*bfa0*/  BRA `(.L_x_353) ;  /* 0xfffffffc00fc7947 */ /* 0x000fc0000383ffff */
[----:B------:R-:W-:-:S00]  /*bfb0*/  NOP ;  /* 0x0000000000007918 */ /* 0x000fc00000000000 */
        /* <DEDUP_REMOVED lines=12> */
.L_x_354:


//--------------------- .nv.global.init           --------------------------
	.section	.nv.global.init,"aw",@progbits
.nv.global.init:
	.type		$str$27,@object
	.size		$str$27,($str$28 - $str$27)
$str$27:
        /*0000*/ 	.byte	0x28, 0x61, 0x64, 0x64, 0x72, 0x65, 0x73, 0x73, 0x20, 0x26, 0x20, 0x6d, 0x61, 0x73, 0x6b, 0x29
        /*0010*/ 	.byte	0x20, 0x3d, 0x3d, 0x20, 0x30, 0x00
	.type		$str$28,@object
	.size		$str$28,($str$26 - $str$28)
$str$28:
        /*0016*/ 	.byte	0x2f, 0x74, 0x6d, 0x70, 0x2f, 0x63, 0x75, 0x74, 0x6c, 0x61, 0x73, 0x73, 0x5f, 0x73, 0x77, 0x65
        /*0026*/ 	.byte	0x65, 0x70, 0x5f, 0x73, 0x72, 0x63, 0x2f, 0x69, 0x6e, 0x63, 0x6c, 0x75, 0x64, 0x65, 0x2f, 0x63
        /*0036*/ 	.byte	0x75, 0x74, 0x65, 0x2f, 0x70, 0x6f, 0x69, 0x6e, 0x74, 0x65, 0x72, 0x5f, 0x66, 0x6c, 0x61, 0x67
        /*0046*/ 	.byte	0x67, 0x65, 0x64, 0x2e, 0x68, 0x70, 0x70, 0x00
	.type		$str$26,@object
	.size		$str$26,($str$25 - $str$26)
$str$26:
        /*004e*/ 	.byte	0x2f, 0x74, 0x6d, 0x70, 0x2f, 0x63, 0x75, 0x74, 0x6c, 0x61, 0x73, 0x73, 0x5f, 0x73, 0x77, 0x65
        /*005e*/ 	.byte	0x65, 0x70, 0x5f, 0x73, 0x72, 0x63, 0x2f, 0x69, 0x6e, 0x63, 0x6c, 0x75, 0x64, 0x65, 0x2f, 0x63
        /*006e*/ 	.byte	0x75, 0x74, 0x65, 0x2f, 0x61, 0x74, 0x6f, 0x6d, 0x2f, 0x63, 0x6f, 0x70, 0x79, 0x5f, 0x74, 0x72
        /*007e*/ 	.byte	0x61, 0x69, 0x74, 0x73, 0x5f, 0x73, 0x6d, 0x31, 0x30, 0x30, 0x2e, 0x68, 0x70, 0x70, 0x00
	.type		$str$25,@object
	.size		$str$25,(__unnamed_1 - $str$25)
$str$25:
        /*008d*/ 	.byte	0x28, 0x28, 0x75, 0x69, 0x6e, 0x74, 0x33, 0x32, 0x5f, 0x74, 0x28, 0x74, 0x68, 0x72, 0x65, 0x61
        /*009d*/ 	.byte	0x64, 0x49, 0x64, 0x78, 0x2e, 0x78, 0x29, 0x20, 0x2f, 0x20, 0x33, 0x32, 0x29, 0x20, 0x25, 0x20
        /*00ad*/ 	.byte	0x34, 0x29, 0x20, 0x3d, 0x3d, 0x20, 0x28, 0x28, 0x28, 0x74, 0x6d, 0x65, 0x6d, 0x5f, 0x61, 0x64
        /*00bd*/ 	.byte	0x64, 0x72, 0x20, 0x3e, 0x3e, 0x20, 0x31, 0x36, 0x29, 0x20, 0x2f, 0x20, 0x33, 0x32, 0x29, 0x20
        /*00cd*/ 	.byte	0x25, 0x20, 0x34, 0x29, 0x00
	.type		__unnamed_1,@object
	.size		__unnamed_1,(__unnamed_2 - __unnamed_1)
__unnamed_1:
        /*00d2*/ 	.byte	0x61, 0x75, 0x74, 0x6f, 0x20, 0x63, 0x75, 0x74, 0x65, 0x3a, 0x3a, 0x61, 0x73, 0x5f, 0x70, 0x6f
        /* <DEDUP_REMOVED lines=24> */
        /*0262*/ 	.byte	0x3c, 0x34, 0x30, 0x39, 0x36, 0x3e, 0x3e, 0x3e, 0x3e, 0x5d, 0x00
	.type		__unnamed_2,@object
	.size		__unnamed_2,(.L_2 - __unnamed_2)
__unnamed_2:
        /* <DEDUP_REMOVED lines=40> */
        /*04ed*/ 	.byte	0x74, 0x65, 0x3a, 0x3a, 0x43, 0x3c, 0x30, 0x3e, 0x3e, 0x3e, 0x3e, 0x5d, 0x00
.L_2:


//--------------------- .nv.shared._ZN7cutlass13device_kernelINS_4gemm6kernel13GemmUniversalIN4cute5tupleIJiiiiEEENS1_10collective13CollectiveMmaINS1_35MainloopSm100TmaUmmaWarpSpecializedILi72ELi2ELi4ENS5_IJNS4_1CILi2EEESB_NSA_ILi1EEEEEEEENS5_IJNSA_ILi128EEENSA_ILi64EEENSA_ILi32EEEEEENS_12float_e4m3_tENS5_IJlSC_lEEESJ_SK_NS4_8TiledMMAINS4_8MMA_AtomIJNS4_10MMA_TraitsINS4_25SM100_MMA_F8F6F4_2x1SM_SSEJSJ_SJ_fSF_SG_NS4_17integral_constantINS4_4UMMA5MajorELSR_0EEESS_NSP_INSQ_7ScaleInELST_0EEESU_EEEEEENS4_6LayoutINS5_IJSC_SC_SC_EEENS5_IJNSA_ILi0EEESZ_SZ_EEEEENS5_IJNS4_10UnderscoreES12_S12_EEEEENS4_28SM100_TMA_2SM_LOAD_MULTICASTENS4_14ComposedLayoutINS4_7SwizzleILi1ELi4ELi3EEENS4_18smem_ptr_flag_bitsILi8EEENSX_INS5_IJNSA_ILi8EEESH_EEENS5_IJSH_SC_EEEEEEEvNS4_8identityENS4_18SM100_TMA_2SM_LOADES1F_vS1G_EENS_8epilogue10collective18CollectiveEpilogueINS1J_23Sm100TmaWarpSpecializedILi1ELi1ELi32ELb0ELb0EEEJNS5_IJSG_SG_SH_EEENS5_IJNSX_ISG_SC_EES1P_EEESJ_SK_SJ_SK_NS1J_6fusion15FusionCallbacksIS1N_NS1R_17LinearCombinationISJ_fSJ_fLNS_15FloatRoundStyleE2EEES1O_S1Q_JEEENS4_5SM1004TMEM4LOAD26SM100_TMEM_LOAD_32dp32b32xENS4_13SM90_TMA_LOADENS16_INS17_ILi2ELi4ELi3EEES1A_NSX_INS5_IJS1B_SG_EEENS5_IJSG_SC_EEEEEEENS4_39AutoVectorizingCopyWithAssumedAlignmentILi128EEENS4_14SM90_TMA_STOREES26_S28_S28_EEEvvEEEEvNT_6ParamsE --------------------------
	.section	.nv.shared._ZN7cutlass13device_kernelINS_4gemm6kernel13GemmUniversalIN4cute5tupleIJiiiiEEENS1_10collective13CollectiveMmaINS1_35MainloopSm100TmaUmmaWarpSpecializedILi72ELi2ELi4ENS5_IJNS4_1CILi2EEESB_NSA_ILi1EEEEEEEENS5_IJNSA_ILi128EEENSA_ILi64EEENSA_ILi32EEEEEENS_12float_e4m3_tENS5_IJlSC_lEEESJ_SK_NS4_8TiledMMAINS4_8MMA_AtomIJNS4_10MMA_TraitsINS4_25SM100_MMA_F8F6F4_2x1SM_SSEJSJ_SJ_fSF_SG_NS4_17integral_constantINS4_4UMMA5MajorELSR_0EEESS_NSP_INSQ_7ScaleInELST_0EEESU_EEEEEENS4_6LayoutINS5_IJSC_SC_SC_EEENS5_IJNSA_ILi0EEESZ_SZ_EEEEENS5_IJNS4_10UnderscoreES12_S12_EEEEENS4_28SM100_TMA_2SM_LOAD_MULTICASTENS4_14ComposedLayoutINS4_7SwizzleILi1ELi4ELi3EEENS4_18smem_ptr_flag_bitsILi8EEENSX_INS5_IJNSA_ILi8EEESH_EEENS5_IJSH_SC_EEEEEEEvNS4_8identityENS4_18SM100_TMA_2SM_LOADES1F_vS1G_EENS_8epilogue10collective18CollectiveEpilogueINS1J_23Sm100TmaWarpSpecializedILi1ELi1ELi32ELb0ELb0EEEJNS5_IJSG_SG_SH_EEENS5_IJNSX_ISG_SC_EES1P_EEESJ_SK_SJ_SK_NS1J_6fusion15FusionCallbacksIS1N_NS1R_17LinearCombinationISJ_fSJ_fLNS_15FloatRoundStyleE2EEES1O_S1Q_JEEENS4_5SM1004TMEM4LOAD26SM100_TMEM_LOAD_32dp32b32xENS4_13SM90_TMA_LOADENS16_INS17_ILi2ELi4ELi3EEES1A_NSX_INS5_IJS1B_SG_EEENS5_IJSG_SC_EEEEEEENS4_39AutoVectorizingCopyWithAssumedAlignmentILi128EEENS4_14SM90_TMA_STOREES26_S28_S28_EEEvvEEEEvNT_6ParamsE,"aw",@nobits
	.sectionflags	@""
	.align	16
	.zero		1024


//--------------------- .nv.shared.reserved.0     --------------------------
	.section	.nv.shared.reserved.0,"aw",@nobits
	.weak		__nv_reservedSMEM_offset_0_alias
	.size		__nv_reservedSMEM_offset_0_alias, 0, 64
	.other		__nv_reservedSMEM_offset_0_alias,@"STO_CUDA_RESERVED_SHARED STV_DEFAULT"
__nv_reservedSMEM_offset_0_alias:
	.zero		0
.nv.shared.reserved.0:
	.zero		64
	.weak		__nv_reservedSMEM_tcgen05_partition
	.type		__nv_reservedSMEM_tcgen05_partition,@object
	.size		__nv_reservedSMEM_tcgen05_partition,(.L_0 - __nv_reservedSMEM_tcgen05_partition)
__nv_reservedSMEM_tcgen05_partition:
	.zero		32
.L_0:


//--------------------- .nv.global                --------------------------
	.section	.nv.global,"aw",@nobits
.nv.global:
	.type		_ZN39_INTERNAL_98695805_4_k_cu_57f37ba1_77094cute1_E,@object
	.size		_ZN39_INTERNAL_98695805_4_k_cu_57f37ba1_77094cute1_E,(_ZN39_INTERNAL_98695805_4_k_cu_57f37ba1_77094cuda3std3__45__cpo6cbeginE - _ZN39_INTERNAL_98695805_4_k_cu_57f37ba1_77094cute1_E)
_ZN39_INTERNAL_98695805_4_k_cu_57f37ba1_77094cute1_E:
	.zero		1
	.type		_ZN39_INTERNAL_98695805_4_k_cu_57f37ba1_77094cuda3std3__45__cpo6cbeginE,@object
	.size		_ZN39_INTERNAL_98695805_4_k_cu_57f37ba1_77094cuda3std3__45__cpo6cbeginE,(_ZN39_INTERNAL_98695805_4_k_cu_57f37ba1_77094cuda3std3__48in_placeE - _ZN39_INTERNAL_98695805_4_k_cu_57f37ba1_77094cuda3std3__45__cpo6cbeginE)
_ZN39_INTERNAL_98695805_4_k_cu_57f37ba1_77094cuda3std3__45__cpo6cbeginE:
	.zero		1
	.type		_ZN39_INTERNAL_98695805_4_k_cu_57f37ba1_77094cuda3std3__48in_placeE,@object
	.size		_ZN39_INTERNAL_98695805_4_k_cu_57f37ba1_77094cuda3std3__48in_placeE,(_ZN39_INTERNAL_98695805_4_k_cu_57f37ba1_77094cuda3std6ranges3__45__cpo9iter_moveE - _ZN39_INTERNAL_98695805_4_k_cu_57f37ba1_77094cuda3std3__48in_placeE)
_ZN39_INTERNAL_98695805_4_k_cu_57f37ba1_77094cuda3std3__48in_placeE:
	.zero		1
	.type		_ZN39_INTERNAL_98695805_4_k_cu_57f37ba1_77094cuda3std6ranges3__45__cpo9iter_moveE,@object
	.size		_ZN39_INTERNAL_98695805_4_k_cu_57f37ba1_77094cuda3std6ranges3__45__cpo9iter_moveE,(_ZN39_INTERNAL_98695805_4_k_cu_57f37ba1_77094cuda3std3__45__cpo5beginE - _ZN39_INTERNAL_98695805_4_k_cu_57f37ba1_77094cuda3std6ranges3__45__cpo9iter_moveE)
_ZN39_INTERNAL_98695805_4_k_cu_57f37ba1_77094cuda3std6ranges3__45__cpo9iter_moveE:
	.zero		1
	.type		_ZN39_INTERNAL_98695805_4_k_cu_57f37ba1_77094cuda3std3__45__cpo5beginE,@object
	.size		_ZN39_INTERNAL_98695805_4_k_cu_57f37ba1_77094cuda3std3__45__cpo5beginE,(_ZN39_INTERNAL_98695805_4_k_cu_57f37ba1_77094cuda3std3__441_GLOBAL__N__98695805_4_k_cu_57f37ba1_77096ignoreE - _ZN39_INTERNAL_98695805_4_k_cu_57f37ba1_77094cuda3std3__45__cpo5beginE)
_ZN39_INTERNAL_98695805_4_k_cu_57f37ba1_77094cuda3std3__45__cpo5beginE:
	.zero		1
	.type		_ZN39_INTERNAL_98695805_4_k_cu_57f37ba1_77094cuda3std3__441_GLOBAL__N__98695805_4_k_cu_57f37ba1_77096ignoreE,@object
	.size		_ZN39_INTERNAL_98695805_4_k_cu_57f37ba1_77094cuda3std3__441_GLOBAL__N__98695805_4_k_cu_57f37ba1_77096ignoreE,(_ZN39_INTERNAL_98695805_4_k_cu_57f37ba1_77094cute7productE - _ZN39_INTERNAL_98695805_4_k_cu_57f37ba1_77094cuda3std3__441_GLOBAL__N__98695805_4_k_cu_57f37ba1_77096ignoreE)
_ZN39_INTERNAL_98695805_4_k_cu_57f37ba1_77094cuda3std3__441_GLOBAL__N__98695805_4_k_cu_57f37ba1_77096ignoreE:
	.zero		1
	.type		_ZN39_INTERNAL_98695805_4_k_cu_57f37ba1_77094cute7productE,@object
	.size		_ZN39_INTERNAL_98695805_4_k_cu_57f37ba1_77094cute7productE,(_ZN39_INTERNAL_98695805_4_k_cu_57f37ba1_77094cuda3std3__45__cpo3endE - _ZN39_INTERNAL_98695805_4_k_cu_57f37ba1_77094cute7productE)
_ZN39_INTERNAL_98695805_4_k_cu_57f37ba1_77094cute7productE:
	.zero		1
	.type		_ZN39_INTERNAL_98695805_4_k_cu_57f37ba1_77094cuda3std3__45__cpo3endE,@object
	.size		_ZN39_INTERNAL_98695805_4_k_cu_57f37ba1_77094cuda3std3__45__cpo3endE,(_ZN39_INTERNAL_98695805_4_k_cu_57f37ba1_77094cuda3std3__419piecewise_constructE - _ZN39_INTERNAL_98695805_4_k_cu_57f37ba1_77094cuda3std3__45__cpo3endE)
_ZN39_INTERNAL_98695805_4_k_cu_57f37ba1_77094cuda3std3__45__cpo3endE:
	.zero		1
	.type		_ZN39_INTERNAL_98695805_4_k_cu_57f37ba1_77094cuda3std3__419piecewise_constructE,@object
	.size		_ZN39_INTERNAL_98695805_4_k_cu_57f37ba1_77094cuda3std3__419piecewise_constructE,(_ZN39_INTERNAL_98695805_4_k_cu_57f37ba1_77094cuda3std3__45__cpo4cendE - _ZN39_INTERNAL_98695805_4_k_cu_57f37ba1_77094cuda3std3__419piecewise_constructE)
_ZN39_INTERNAL_98695805_4_k_cu_57f37ba1_77094cuda3std3__419piecewise_constructE:
	.zero		1
	.type		_ZN39_INTERNAL_98695805_4_k_cu_57f37ba1_77094cuda3std3__45__cpo4cendE,@object
	.size		_ZN39_INTERNAL_98695805_4_k_cu_57f37ba1_77094cuda3std3__45__cpo4cendE,(_ZN39_INTERNAL_98695805_4_k_cu_57f37ba1_77094cuda3std6ranges3__45__cpo4swapE - _ZN39_INTERNAL_98695805_4_k_cu_57f37ba1_77094cuda3std3__45__cpo4cendE)
_ZN39_INTERNAL_98695805_4_k_cu_57f37ba1_77094cuda3std3__45__cpo4cendE:
	.zero		1
	.type		_ZN39_INTERNAL_98695805_4_k_cu_57f37ba1_77094cuda3std6ranges3__45__cpo4swapE,@object
	.size		_ZN39_INTERNAL_98695805_4_k_cu_57f37ba1_77094cuda3std6ranges3__45__cpo4swapE,(.L_10 - _ZN39_INTERNAL_98695805_4_k_cu_57f37ba1_77094cuda3std6ranges3__45__cpo4swapE)
_ZN39_INTERNAL_98695805_4_k_cu_57f37ba1_77094cuda3std6ranges3__45__cpo4swapE:
	.zero		1
.L_10:


//--------------------- .nv.constant0._ZN7cutlass13device_kernelINS_4gemm6kernel13GemmUniversalIN4cute5tupleIJiiiiEEENS1_10collective13CollectiveMmaINS1_35MainloopSm100TmaUmmaWarpSpecializedILi72ELi2ELi4ENS5_IJNS4_1CILi2EEESB_NSA_ILi1EEEEEEEENS5_IJNSA_ILi128EEENSA_ILi64EEENSA_ILi32EEEEEENS_12float_e4m3_tENS5_IJlSC_lEEESJ_SK_NS4_8TiledMMAINS4_8MMA_AtomIJNS4_10MMA_TraitsINS4_25SM100_MMA_F8F6F4_2x1SM_SSEJSJ_SJ_fSF_SG_NS4_17integral_constantINS4_4UMMA5MajorELSR_0EEESS_NSP_INSQ_7ScaleInELST_0EEESU_EEEEEENS4_6LayoutINS5_IJSC_SC_SC_EEENS5_IJNSA_ILi0EEESZ_SZ_EEEEENS5_IJNS4_10UnderscoreES12_S12_EEEEENS4_28SM100_TMA_2SM_LOAD_MULTICASTENS4_14ComposedLayoutINS4_7SwizzleILi1ELi4ELi3EEENS4_18smem_ptr_flag_bitsILi8EEENSX_INS5_IJNSA_ILi8EEESH_EEENS5_IJSH_SC_EEEEEEEvNS4_8identityENS4_18SM100_TMA_2SM_LOADES1F_vS1G_EENS_8epilogue10collective18CollectiveEpilogueINS1J_23Sm100TmaWarpSpecializedILi1ELi1ELi32ELb0ELb0EEEJNS5_IJSG_SG_SH_EEENS5_IJNSX_ISG_SC_EES1P_EEESJ_SK_SJ_SK_NS1J_6fusion15FusionCallbacksIS1N_NS1R_17LinearCombinationISJ_fSJ_fLNS_15FloatRoundStyleE2EEES1O_S1Q_JEEENS4_5SM1004TMEM4LOAD26SM100_TMEM_LOAD_32dp32b32xENS4_13SM90_TMA_LOADENS16_INS17_ILi2ELi4ELi3EEES1A_NSX_INS5_IJS1B_SG_EEENS5_IJSG_SC_EEEEEEENS4_39AutoVectorizingCopyWithAssumedAlignmentILi128EEENS4_14SM90_TMA_STOREES26_S28_S28_EEEvvEEEEvNT_6ParamsE --------------------------
	.section	.nv.constant0._ZN7cutlass13device_kernelINS_4gemm6kernel13GemmUniversalIN4cute5tupleIJiiiiEEENS1_10collective13CollectiveMmaINS1_35MainloopSm100TmaUmmaWarpSpecializedILi72ELi2ELi4ENS5_IJNS4_1CILi2EEESB_NSA_ILi1EEEEEEEENS5_IJNSA_ILi128EEENSA_ILi64EEENSA_ILi32EEEEEENS_12float_e4m3_tENS5_IJlSC_lEEESJ_SK_NS4_8TiledMMAINS4_8MMA_AtomIJNS4_10MMA_TraitsINS4_25SM100_MMA_F8F6F4_2x1SM_SSEJSJ_SJ_fSF_SG_NS4_17integral_constantINS4_4UMMA5MajorELSR_0EEESS_NSP_INSQ_7ScaleInELST_0EEESU_EEEEEENS4_6LayoutINS5_IJSC_SC_SC_EEENS5_IJNSA_ILi0EEESZ_SZ_EEEEENS5_IJNS4_10UnderscoreES12_S12_EEEEENS4_28SM100_TMA_2SM_LOAD_MULTICASTENS4_14ComposedLayoutINS4_7SwizzleILi1ELi4ELi3EEENS4_18smem_ptr_flag_bitsILi8EEENSX_INS5_IJNSA_ILi8EEESH_EEENS5_IJSH_SC_EEEEEEEvNS4_8identityENS4_18SM100_TMA_2SM_LOADES1F_vS1G_EENS_8epilogue10collective18CollectiveEpilogueINS1J_23Sm100TmaWarpSpecializedILi1ELi1ELi32ELb0ELb0EEEJNS5_IJSG_SG_SH_EEENS5_IJNSX_ISG_SC_EES1P_EEESJ_SK_SJ_SK_NS1J_6fusion15FusionCallbacksIS1N_NS1R_17LinearCombinationISJ_fSJ_fLNS_15FloatRoundStyleE2EEES1O_S1Q_JEEENS4_5SM1004TMEM4LOAD26SM100_TMEM_LOAD_32dp32b32xENS4_13SM90_TMA_LOADENS16_INS17_ILi2ELi4ELi3EEES1A_NSX_INS5_IJS1B_SG_EEENS5_IJSG_SC_EEEEEEENS4_39AutoVectorizingCopyWithAssumedAlignmentILi128EEENS4_14SM90_TMA_STOREES26_S28_S28_EEEvvEEEEvNT_6ParamsE,"a",@progbits
	.sectionflags	@""
	.align	4
.nv.constant0._ZN7cutlass13device_kernelINS_4gemm6kernel13GemmUniversalIN4cute5tupleIJiiiiEEENS1_10collective13CollectiveMmaINS1_35MainloopSm100TmaUmmaWarpSpecializedILi72ELi2ELi4ENS5_IJNS4_1CILi2EEESB_NSA_ILi1EEEEEEEENS5_IJNSA_ILi128EEENSA_ILi64EEENSA_ILi32EEEEEENS_12float_e4m3_tENS5_IJlSC_lEEESJ_SK_NS4_8TiledMMAINS4_8MMA_AtomIJNS4_10MMA_TraitsINS4_25SM100_MMA_F8F6F4_2x1SM_SSEJSJ_SJ_fSF_SG_NS4_17integral_constantINS4_4UMMA5MajorELSR_0EEESS_NSP_INSQ_7ScaleInELST_0EEESU_EEEEEENS4_6LayoutINS5_IJSC_SC_SC_EEENS5_IJNSA_ILi0EEESZ_SZ_EEEEENS5_IJNS4_10UnderscoreES12_S12_EEEEENS4_28SM100_TMA_2SM_LOAD_MULTICASTENS4_14ComposedLayoutINS4_7SwizzleILi1ELi4ELi3EEENS4_18smem_ptr_flag_bitsILi8EEENSX_INS5_IJNSA_ILi8EEESH_EEENS5_IJSH_SC_EEEEEEEvNS4_8identityENS4_18SM100_TMA_2SM_LOADES1F_vS1G_EENS_8epilogue10collective18CollectiveEpilogueINS1J_23Sm100TmaWarpSpecializedILi1ELi1ELi32ELb0ELb0EEEJNS5_IJSG_SG_SH_EEENS5_IJNSX_ISG_SC_EES1P_EEESJ_SK_SJ_SK_NS1J_6fusion15FusionCallbacksIS1N_NS1R_17LinearCombinationISJ_fSJ_fLNS_15FloatRoundStyleE2EEES1O_S1Q_JEEENS4_5SM1004TMEM4LOAD26SM100_TMEM_LOAD_32dp32b32xENS4_13SM90_TMA_LOADENS16_INS17_ILi2ELi4ELi3EEES1A_NSX_INS5_IJS1B_SG_EEENS5_IJSG_SC_EEEEEEENS4_39AutoVectorizingCopyWithAssumedAlignmentILi128EEENS4_14SM90_TMA_STOREES26_S28_S28_EEEvvEEEEvNT_6ParamsE:
	.zero		2944


//--------------------- SYMBOLS --------------------------

	.type		.nv.reservedSmem.offset0,@object
	.size		.nv.reservedSmem.offset0,0x4
	.type		.nv.reservedSmem.cap,@object
	.size		.nv.reservedSmem.cap,0x4
	.type		__assertfail,@function
